	.target	sm_103a

	.elftype	@"ET_EXEC"


//--------------------- .note.nv.tkinfo           --------------------------
	.section	.note.nv.tkinfo,"",@"SHT_NOTE"
	.sectionflags	@"SHF_NOTE_NV_TKINFO"
	.tkinfo
        /*0018*/ 	.word	0x00000002
        /*0030*/ 	.string	""
        /*0030*/ 	.string	"ptxas"
        /*0030*/ 	.string	"Cuda compilation tools, release 13.0, V13.0.88"
        /*0030*/ 	.string	"Build cuda_13.0.r13.0/compiler.36424714_0"
        /*0030*/ 	.string	"-arch sm_103a -m 64 "



//--------------------- .note.nv.cuinfo           --------------------------
	.section	.note.nv.cuinfo,"",@"SHT_NOTE"
	.sectionflags	@"SHF_NOTE_NV_CUINFO"
        /*0018*/ 	.short	0x0002
        /*001a*/ 	.short	0x0067
        /*001c*/ 	.short	0x0082
	.zero		2


//--------------------- .nv.info                  --------------------------
	.section	.nv.info,"",@"SHT_CUDA_INFO"
	.align	4


	//----- nvinfo : EIATTR_REGCOUNT
	.align		4
        /*0000*/ 	.byte	0x04, 0x2f
        /*0002*/ 	.short	(.L_29 - .L_28)
	.align		4
.L_28:
        /*0004*/ 	.word	index@(_ZN2at6native40_GLOBAL__N__2351210d_8_Shape_cu_49f7391c30CatArrayBatchedCopy_vectorizedINS1_10OpaqueTypeILj1EEEjLi1ELi128ELi1ELi16ELi16EEEvPcNS1_25CatArrInputTensorMetadataIT_T0_XT2_EXT3_EEENS1_16TensorSizeStrideIS8_Lj4EEEiS8_)
        /*0008*/ 	.word	0x00000012


	//----- nvinfo : EIATTR_FRAME_SIZE
	.align		4
.L_29:
        /*000c*/ 	.byte	0x04, 0x11
        /*000e*/ 	.short	(.L_31 - .L_30)
	.align		4
.L_30:
        /*0010*/ 	.word	index@(_ZN2at6native40_GLOBAL__N__2351210d_8_Shape_cu_49f7391c30CatArrayBatchedCopy_vectorizedINS1_10OpaqueTypeILj1EEEjLi1ELi128ELi1ELi16ELi16EEEvPcNS1_25CatArrInputTensorMetadataIT_T0_XT2_EXT3_EEENS1_16TensorSizeStrideIS8_Lj4EEEiS8_)
        /*0014*/ 	.word	0x00000000


	//----- nvinfo : EIATTR_REGCOUNT
	.align		4
.L_31:
        /*0018*/ 	.byte	0x04, 0x2f
        /*001a*/ 	.short	(.L_33 - .L_32)
	.align		4
.L_32:
        /*001c*/ 	.word	index@(_ZN2at6native40_GLOBAL__N__2351210d_8_Shape_cu_49f7391c35CatArrayBatchedCopy_alignedK_contigINS1_10OpaqueTypeILj1EEEjLi1ELi128ELi1ELi16EEEvPT_NS1_25CatArrInputTensorMetadataIS5_T0_XT2_EXT3_EEENS1_16TensorSizeStrideIS8_Lj4EEEiS8_)
        /*0020*/ 	.word	0x00000020


	//----- nvinfo : EIATTR_FRAME_SIZE
	.align		4
.L_33:
        /*0024*/ 	.byte	0x04, 0x11
        /*0026*/ 	.short	(.L_35 - .L_34)
	.align		4
.L_34:
        /*0028*/ 	.word	index@(_ZN2at6native40_GLOBAL__N__2351210d_8_Shape_cu_49f7391c35CatArrayBatchedCopy_alignedK_contigINS1_10OpaqueTypeILj1EEEjLi1ELi128ELi1ELi16EEEvPT_NS1_25CatArrInputTensorMetadataIS5_T0_XT2_EXT3_EEENS1_16TensorSizeStrideIS8_Lj4EEEiS8_)
        /*002c*/ 	.word	0x00000000


	//----- nvinfo : EIATTR_REGCOUNT
	.align		4
.L_35:
        /*0030*/ 	.byte	0x04, 0x2f
        /*0032*/ 	.short	(.L_37 - .L_36)
	.align		4
.L_36:
        /*0034*/ 	.word	index@(_ZN2at6native40_GLOBAL__N__2351210d_8_Shape_cu_49f7391c35CatArrayBatchedCopy_alignedK_contigINS1_10OpaqueTypeILj1EEEjLi1ELi128ELi1ELi8EEEvPT_NS1_25CatArrInputTensorMetadataIS5_T0_XT2_EXT3_EEENS1_16TensorSizeStrideIS8_Lj4EEEiS8_)
        /*0038*/ 	.word	0x0000001c


	//----- nvinfo : EIATTR_FRAME_SIZE
	.align		4
.L_37:
        /*003c*/ 	.byte	0x04, 0x11
        /*003e*/ 	.short	(.L_39 - .L_38)
	.align		4
.L_38:
        /*0040*/ 	.word	index@(_ZN2at6native40_GLOBAL__N__2351210d_8_Shape_cu_49f7391c35CatArrayBatchedCopy_alignedK_contigINS1_10OpaqueTypeILj1EEEjLi1ELi128ELi1ELi8EEEvPT_NS1_25CatArrInputTensorMetadataIS5_T0_XT2_EXT3_EEENS1_16TensorSizeStrideIS8_Lj4EEEiS8_)
        /*0044*/ 	.word	0x00000000


	//----- nvinfo : EIATTR_REGCOUNT
	.align		4
.L_39:
        /*0048*/ 	.byte	0x04, 0x2f
        /*004a*/ 	.short	(.L_41 - .L_40)
	.align		4
.L_40:
        /*004c*/ 	.word	index@(_ZN2at6native40_GLOBAL__N__2351210d_8_Shape_cu_49f7391c26CatArrayBatchedCopy_contigINS1_10OpaqueTypeILj1EEEjLi1ELi128ELi1EEEvPT_NS1_25CatArrInputTensorMetadataIS5_T0_XT2_EXT3_EEENS1_16TensorSizeStrideIS8_Lj4EEEiS8_)
        /*0050*/ 	.word	0x0000000c


	//----- nvinfo : EIATTR_FRAME_SIZE
	.align		4
.L_41:
        /*0054*/ 	.byte	0x04, 0x11
        /*0056*/ 	.short	(.L_43 - .L_42)
	.align		4
.L_42:
        /*0058*/ 	.word	index@(_ZN2at6native40_GLOBAL__N__2351210d_8_Shape_cu_49f7391c26CatArrayBatchedCopy_contigINS1_10OpaqueTypeILj1EEEjLi1ELi128ELi1EEEvPT_NS1_25CatArrInputTensorMetadataIS5_T0_XT2_EXT3_EEENS1_16TensorSizeStrideIS8_Lj4EEEiS8_)
        /*005c*/ 	.word	0x00000000


	//----- nvinfo : EIATTR_REGCOUNT
	.align		4
.L_43:
        /*0060*/ 	.byte	0x04, 0x2f
        /*0062*/ 	.short	(.L_45 - .L_44)
	.align		4
.L_44:
        /*0064*/ 	.word	index@(_ZN2at6native40_GLOBAL__N__2351210d_8_Shape_cu_49f7391c19CatArrayBatchedCopyINS1_10OpaqueTypeILj1EEEjLi1ELi128ELi1EEEvPT_NS1_25CatArrInputTensorMetadataIS5_T0_XT2_EXT3_EEENS1_16TensorSizeStrideIS8_Lj4EEEiS8_)
        /*0068*/ 	.word	0x0000000e


	//----- nvinfo : EIATTR_FRAME_SIZE
	.align		4
.L_45:
        /*006c*/ 	.byte	0x04, 0x11
        /*006e*/ 	.short	(.L_47 - .L_46)
	.align		4
.L_46:
        /*0070*/ 	.word	index@(_ZN2at6native40_GLOBAL__N__2351210d_8_Shape_cu_49f7391c19CatArrayBatchedCopyINS1_10OpaqueTypeILj1EEEjLi1ELi128ELi1EEEvPT_NS1_25CatArrInputTensorMetadataIS5_T0_XT2_EXT3_EEENS1_16TensorSizeStrideIS8_Lj4EEEiS8_)
        /*0074*/ 	.word	0x00000000


	//----- nvinfo : EIATTR_REGCOUNT
	.align		4
.L_47:
        /*0078*/ 	.byte	0x04, 0x2f
        /*007a*/ 	.short	(.L_49 - .L_48)
	.align		4
.L_48:
        /*007c*/ 	.word	index@(_ZN2at6native40_GLOBAL__N__2351210d_8_Shape_cu_49f7391c30CatArrayBatchedCopy_vectorizedINS1_10OpaqueTypeILj1EEEjLi2ELi128ELi1ELi16ELi16EEEvPcNS1_25CatArrInputTensorMetadataIT_T0_XT2_EXT3_EEENS1_16TensorSizeStrideIS8_Lj4EEEiS8_)
        /*0080*/ 	.word	0x00000014


	//----- nvinfo : EIATTR_FRAME_SIZE
	.align		4
.L_49:
        /*0084*/ 	.byte	0x04, 0x11
        /*0086*/ 	.short	(.L_51 - .L_50)
	.align		4
.L_50:
        /*0088*/ 	.word	index@(_ZN2at6native40_GLOBAL__N__2351210d_8_Shape_cu_49f7391c30CatArrayBatchedCopy_vectorizedINS1_10OpaqueTypeILj1EEEjLi2ELi128ELi1ELi16ELi16EEEvPcNS1_25CatArrInputTensorMetadataIT_T0_XT2_EXT3_EEENS1_16TensorSizeStrideIS8_Lj4EEEiS8_)
        /*008c*/ 	.word	0x00000000


	//----- nvinfo : EIATTR_REGCOUNT
	.align		4
.L_51:
        /*0090*/ 	.byte	0x04, 0x2f
        /*0092*/ 	.short	(.L_53 - .L_52)
	.align		4
.L_52:
        /*0094*/ 	.word	index@(_ZN2at6native40_GLOBAL__N__2351210d_8_Shape_cu_49f7391c35CatArrayBatchedCopy_alignedK_contigINS1_10OpaqueTypeILj1EEEjLi2ELi128ELi1ELi16EEEvPT_NS1_25CatArrInputTensorMetadataIS5_T0_XT2_EXT3_EEENS1_16TensorSizeStrideIS8_Lj4EEEiS8_)
        /*0098*/ 	.word	0x00000020


	//----- nvinfo : EIATTR_FRAME_SIZE
	.align		4
.L_53:
        /*009c*/ 	.byte	0x04, 0x11
        /*009e*/ 	.short	(.L_55 - .L_54)
	.align		4
.L_54:
        /*00a0*/ 	.word	index@(_ZN2at6native40_GLOBAL__N__2351210d_8_Shape_cu_49f7391c35CatArrayBatchedCopy_alignedK_contigINS1_10OpaqueTypeILj1EEEjLi2ELi128ELi1ELi16EEEvPT_NS1_25CatArrInputTensorMetadataIS5_T0_XT2_EXT3_EEENS1_16TensorSizeStrideIS8_Lj4EEEiS8_)
        /*00a4*/ 	.word	0x00000000


	//----- nvinfo : EIATTR_REGCOUNT
	.align		4
.L_55:
        /*00a8*/ 	.byte	0x04, 0x2f
        /*00aa*/ 	.short	(.L_57 - .L_56)
	.align		4
.L_56:
        /*00ac*/ 	.word	index@(_ZN2at6native40_GLOBAL__N__2351210d_8_Shape_cu_49f7391c35CatArrayBatchedCopy_alignedK_contigINS1_10OpaqueTypeILj1EEEjLi2ELi128ELi1ELi8EEEvPT_NS1_25CatArrInputTensorMetadataIS5_T0_XT2_EXT3_EEENS1_16TensorSizeStrideIS8_Lj4EEEiS8_)
        /*00b0*/ 	.word	0x00000020


	//----- nvinfo : EIATTR_FRAME_SIZE
	.align		4
.L_57:
        /*00b4*/ 	.byte	0x04, 0x11
        /*00b6*/ 	.short	(.L_59 - .L_58)
	.align		4
.L_58:
        /*00b8*/ 	.word	index@(_ZN2at6native40_GLOBAL__N__2351210d_8_Shape_cu_49f7391c35CatArrayBatchedCopy_alignedK_contigINS1_10OpaqueTypeILj1EEEjLi2ELi128ELi1ELi8EEEvPT_NS1_25CatArrInputTensorMetadataIS5_T0_XT2_EXT3_EEENS1_16TensorSizeStrideIS8_Lj4EEEiS8_)
        /*00bc*/ 	.word	0x00000000


	//----- nvinfo : EIATTR_REGCOUNT
	.align		4
.L_59:
        /*00c0*/ 	.byte	0x04, 0x2f
        /*00c2*/ 	.short	(.L_61 - .L_60)
	.align		4
.L_60:
        /*00c4*/ 	.word	index@(_ZN2at6native40_GLOBAL__N__2351210d_8_Shape_cu_49f7391c26CatArrayBatchedCopy_contigINS1_10OpaqueTypeILj1EEEjLi2ELi128ELi1EEEvPT_NS1_25CatArrInputTensorMetadataIS5_T0_XT2_EXT3_EEENS1_16TensorSizeStrideIS8_Lj4EEEiS8_)
        /*00c8*/ 	.word	0x00000014


	//----- nvinfo : EIATTR_FRAME_SIZE
	.align		4
.L_61:
        /*00cc*/ 	.byte	0x04, 0x11
        /*00ce*/ 	.short	(.L_63 - .L_62)
	.align		4
.L_62:
        /*00d0*/ 	.word	index@(_ZN2at6native40_GLOBAL__N__2351210d_8_Shape_cu_49f7391c26CatArrayBatchedCopy_contigINS1_10OpaqueTypeILj1EEEjLi2ELi128ELi1EEEvPT_NS1_25CatArrInputTensorMetadataIS5_T0_XT2_EXT3_EEENS1_16TensorSizeStrideIS8_Lj4EEEiS8_)
        /*00d4*/ 	.word	0x00000000


	//----- nvinfo : EIATTR_REGCOUNT
	.align		4
.L_63:
        /*00d8*/ 	.byte	0x04, 0x2f
        /*00da*/ 	.short	(.L_65 - .L_64)
	.align		4
.L_64:
        /*00dc*/ 	.word	index@(_ZN2at6native40_GLOBAL__N__2351210d_8_Shape_cu_49f7391c19CatArrayBatchedCopyINS1_10OpaqueTypeILj1EEEjLi2ELi128ELi1EEEvPT_NS1_25CatArrInputTensorMetadataIS5_T0_XT2_EXT3_EEENS1_16TensorSizeStrideIS8_Lj4EEEiS8_)
        /*00e0*/ 	.word	0x00000010


	//----- nvinfo : EIATTR_FRAME_SIZE
	.align		4
.L_65:
        /*00e4*/ 	.byte	0x04, 0x11
        /*00e6*/ 	.short	(.L_67 - .L_66)
	.align		4
.L_66:
        /*00e8*/ 	.word	index@(_ZN2at6native40_GLOBAL__N__2351210d_8_Shape_cu_49f7391c19CatArrayBatchedCopyINS1_10OpaqueTypeILj1EEEjLi2ELi128ELi1EEEvPT_NS1_25CatArrInputTensorMetadataIS5_T0_XT2_EXT3_EEENS1_16TensorSizeStrideIS8_Lj4EEEiS8_)
        /*00ec*/ 	.word	0x00000000


	//----- nvinfo : EIATTR_REGCOUNT
	.align		4
.L_67:
        /*00f0*/ 	.byte	0x04, 0x2f
        /*00f2*/ 	.short	(.L_69 - .L_68)
	.align		4
.L_68:
        /*00f4*/ 	.word	index@(_ZN2at6native40_GLOBAL__N__2351210d_8_Shape_cu_49f7391c30CatArrayBatchedCopy_vectorizedINS1_10OpaqueTypeILj1EEEjLi3ELi128ELi1ELi16ELi16EEEvPcNS1_25CatArrInputTensorMetadataIT_T0_XT2_EXT3_EEENS1_16TensorSizeStrideIS8_Lj4EEEiS8_)
        /*00f8*/ 	.word	0x0000001a


	//----- nvinfo : EIATTR_FRAME_SIZE
	.align		4
.L_69:
        /*00fc*/ 	.byte	0x04, 0x11
        /*00fe*/ 	.short	(.L_71 - .L_70)
	.align		4
.L_70:
        /*0100*/ 	.word	index@(_ZN2at6native40_GLOBAL__N__2351210d_8_Shape_cu_49f7391c30CatArrayBatchedCopy_vectorizedINS1_10OpaqueTypeILj1EEEjLi3ELi128ELi1ELi16ELi16EEEvPcNS1_25CatArrInputTensorMetadataIT_T0_XT2_EXT3_EEENS1_16TensorSizeStrideIS8_Lj4EEEiS8_)
        /*0104*/ 	.word	0x00000000


	//----- nvinfo : EIATTR_REGCOUNT
	.align		4
.L_71:
        /*0108*/ 	.byte	0x04, 0x2f
        /*010a*/ 	.short	(.L_73 - .L_72)
	.align		4
.L_72:
        /*010c*/ 	.word	index@(_ZN2at6native40_GLOBAL__N__2351210d_8_Shape_cu_49f7391c35CatArrayBatchedCopy_alignedK_contigINS1_10OpaqueTypeILj1EEEjLi3ELi128ELi1ELi16EEEvPT_NS1_25CatArrInputTensorMetadataIS5_T0_XT2_EXT3_EEENS1_16TensorSizeStrideIS8_Lj4EEEiS8_)
        /*0110*/ 	.word	0x00000028


	//----- nvinfo : EIATTR_FRAME_SIZE
	.align		4
.L_73:
        /*0114*/ 	.byte	0x04, 0x11
        /*0116*/ 	.short	(.L_75 - .L_74)
	.align		4
.L_74:
        /*0118*/ 	.word	index@(_ZN2at6native40_GLOBAL__N__2351210d_8_Shape_cu_49f7391c35CatArrayBatchedCopy_alignedK_contigINS1_10OpaqueTypeILj1EEEjLi3ELi128ELi1ELi16EEEvPT_NS1_25CatArrInputTensorMetadataIS5_T0_XT2_EXT3_EEENS1_16TensorSizeStrideIS8_Lj4EEEiS8_)
        /*011c*/ 	.word	0x00000000


	//----- nvinfo : EIATTR_REGCOUNT
	.align		4
.L_75:
        /*0120*/ 	.byte	0x04, 0x2f
        /*0122*/ 	.short	(.L_77 - .L_76)
	.align		4
.L_76:
        /*0124*/ 	.word	index@(_ZN2at6native40_GLOBAL__N__2351210d_8_Shape_cu_49f7391c35CatArrayBatchedCopy_alignedK_contigINS1_10OpaqueTypeILj1EEEjLi3ELi128ELi1ELi8EEEvPT_NS1_25CatArrInputTensorMetadataIS5_T0_XT2_EXT3_EEENS1_16TensorSizeStrideIS8_Lj4EEEiS8_)
        /*0128*/ 	.word	0x00000020


	//----- nvinfo : EIATTR_FRAME_SIZE
	.align		4
.L_77:
        /*012c*/ 	.byte	0x04, 0x11
        /*012e*/ 	.short	(.L_79 - .L_78)
	.align		4
.L_78:
        /*0130*/ 	.word	index@(_ZN2at6native40_GLOBAL__N__2351210d_8_Shape_cu_49f7391c35CatArrayBatchedCopy_alignedK_contigINS1_10OpaqueTypeILj1EEEjLi3ELi128ELi1ELi8EEEvPT_NS1_25CatArrInputTensorMetadataIS5_T0_XT2_EXT3_EEENS1_16TensorSizeStrideIS8_Lj4EEEiS8_)
        /*0134*/ 	.word	0x00000000


	//----- nvinfo : EIATTR_REGCOUNT
	.align		4
.L_79:
        /*0138*/ 	.byte	0x04, 0x2f
        /*013a*/ 	.short	(.L_81 - .L_80)
	.align		4
.L_80:
        /*013c*/ 	.word	index@(_ZN2at6native40_GLOBAL__N__2351210d_8_Shape_cu_49f7391c26CatArrayBatchedCopy_contigINS1_10OpaqueTypeILj1EEEjLi3ELi128ELi1EEEvPT_NS1_25CatArrInputTensorMetadataIS5_T0_XT2_EXT3_EEENS1_16TensorSizeStrideIS8_Lj4EEEiS8_)
        /*0140*/ 	.word	0x00000010


	//----- nvinfo : EIATTR_FRAME_SIZE
	.align		4
.L_81:
        /*0144*/ 	.byte	0x04, 0x11
        /*0146*/ 	.short	(.L_83 - .L_82)
	.align		4
.L_82:
        /*0148*/ 	.word	index@(_ZN2at6native40_GLOBAL__N__2351210d_8_Shape_cu_49f7391c26CatArrayBatchedCopy_contigINS1_10OpaqueTypeILj1EEEjLi3ELi128ELi1EEEvPT_NS1_25CatArrInputTensorMetadataIS5_T0_XT2_EXT3_EEENS1_16TensorSizeStrideIS8_Lj4EEEiS8_)
        /*014c*/ 	.word	0x00000000


	//----- nvinfo : EIATTR_REGCOUNT
	.align		4
.L_83:
        /*0150*/ 	.byte	0x04, 0x2f
        /*0152*/ 	.short	(.L_85 - .L_84)
	.align		4
.L_84:
        /*0154*/ 	.word	index@(_ZN2at6native40_GLOBAL__N__2351210d_8_Shape_cu_49f7391c19CatArrayBatchedCopyINS1_10OpaqueTypeILj1EEEjLi3ELi128ELi1EEEvPT_NS1_25CatArrInputTensorMetadataIS5_T0_XT2_EXT3_EEENS1_16TensorSizeStrideIS8_Lj4EEEiS8_)
        /*0158*/ 	.word	0x00000013


	//----- nvinfo : EIATTR_FRAME_SIZE
	.align		4
.L_85:
        /*015c*/ 	.byte	0x04, 0x11
        /*015e*/ 	.short	(.L_87 - .L_86)
	.align		4
.L_86:
        /*0160*/ 	.word	index@(_ZN2at6native40_GLOBAL__N__2351210d_8_Shape_cu_49f7391c19CatArrayBatchedCopyINS1_10OpaqueTypeILj1EEEjLi3ELi128ELi1EEEvPT_NS1_25CatArrInputTensorMetadataIS5_T0_XT2_EXT3_EEENS1_16TensorSizeStrideIS8_Lj4EEEiS8_)
        /*0164*/ 	.word	0x00000000


	//----- nvinfo : EIATTR_REGCOUNT
	.align		4
.L_87:
        /*0168*/ 	.byte	0x04, 0x2f
        /*016a*/ 	.short	(.L_89 - .L_88)
	.align		4
.L_88:
        /*016c*/ 	.word	index@(_ZN2at6native40_GLOBAL__N__2351210d_8_Shape_cu_49f7391c30CatArrayBatchedCopy_vectorizedINS1_10OpaqueTypeILj1EEEjLi4ELi128ELi1ELi16ELi16EEEvPcNS1_25CatArrInputTensorMetadataIT_T0_XT2_EXT3_EEENS1_16TensorSizeStrideIS8_Lj4EEEiS8_)
        /*0170*/ 	.word	0x0000001e


	//----- nvinfo : EIATTR_FRAME_SIZE
	.align		4
.L_89:
        /*0174*/ 	.byte	0x04, 0x11
        /*0176*/ 	.short	(.L_91 - .L_90)
	.align		4
.L_90:
        /*0178*/ 	.word	index@(_ZN2at6native40_GLOBAL__N__2351210d_8_Shape_cu_49f7391c30CatArrayBatchedCopy_vectorizedINS1_10OpaqueTypeILj1EEEjLi4ELi128ELi1ELi16ELi16EEEvPcNS1_25CatArrInputTensorMetadataIT_T0_XT2_EXT3_EEENS1_16TensorSizeStrideIS8_Lj4EEEiS8_)
        /*017c*/ 	.word	0x00000000


	//----- nvinfo : EIATTR_REGCOUNT
	.align		4
.L_91:
        /*0180*/ 	.byte	0x04, 0x2f
        /*0182*/ 	.short	(.L_93 - .L_92)
	.align		4
.L_92:
        /*0184*/ 	.word	index@(_ZN2at6native40_GLOBAL__N__2351210d_8_Shape_cu_49f7391c35CatArrayBatchedCopy_alignedK_contigINS1_10OpaqueTypeILj1EEEjLi4ELi128ELi1ELi16EEEvPT_NS1_25CatArrInputTensorMetadataIS5_T0_XT2_EXT3_EEENS1_16TensorSizeStrideIS8_Lj4EEEiS8_)
        /*0188*/ 	.word	0x00000028


	//----- nvinfo : EIATTR_FRAME_SIZE
	.align		4
.L_93:
        /*018c*/ 	.byte	0x04, 0x11
        /*018e*/ 	.short	(.L_95 - .L_94)
	.align		4
.L_94:
        /*0190*/ 	.word	index@(_ZN2at6native40_GLOBAL__N__2351210d_8_Shape_cu_49f7391c35CatArrayBatchedCopy_alignedK_contigINS1_10OpaqueTypeILj1EEEjLi4ELi128ELi1ELi16EEEvPT_NS1_25CatArrInputTensorMetadataIS5_T0_XT2_EXT3_EEENS1_16TensorSizeStrideIS8_Lj4EEEiS8_)
        /*0194*/ 	.word	0x00000000


	//----- nvinfo : EIATTR_REGCOUNT
	.align		4
.L_95:
        /*0198*/ 	.byte	0x04, 0x2f
        /*019a*/ 	.short	(.L_97 - .L_96)
	.align		4
.L_96:
        /*019c*/ 	.word	index@(_ZN2at6native40_GLOBAL__N__2351210d_8_Shape_cu_49f7391c35CatArrayBatchedCopy_alignedK_contigINS1_10OpaqueTypeILj1EEEjLi4ELi128ELi1ELi8EEEvPT_NS1_25CatArrInputTensorMetadataIS5_T0_XT2_EXT3_EEENS1_16TensorSizeStrideIS8_Lj4EEEiS8_)
        /*01a0*/ 	.word	0x00000020


	//----- nvinfo : EIATTR_FRAME_SIZE
	.align		4
.L_97:
        /*01a4*/ 	.byte	0x04, 0x11
        /*01a6*/ 	.short	(.L_99 - .L_98)
	.align		4
.L_98:
        /*01a8*/ 	.word	index@(_ZN2at6native40_GLOBAL__N__2351210d_8_Shape_cu_49f7391c35CatArrayBatchedCopy_alignedK_contigINS1_10OpaqueTypeILj1EEEjLi4ELi128ELi1ELi8EEEvPT_NS1_25CatArrInputTensorMetadataIS5_T0_XT2_EXT3_EEENS1_16TensorSizeStrideIS8_Lj4EEEiS8_)
        /*01ac*/ 	.word	0x00000000


	//----- nvinfo : EIATTR_REGCOUNT
	.align		4
.L_99:
        /*01b0*/ 	.byte	0x04, 0x2f
        /*01b2*/ 	.short	(.L_101 - .L_100)
	.align		4
.L_100:
        /*01b4*/ 	.word	index@(_ZN2at6native40_GLOBAL__N__2351210d_8_Shape_cu_49f7391c26CatArrayBatchedCopy_contigINS1_10OpaqueTypeILj1EEEjLi4ELi128ELi1EEEvPT_NS1_25CatArrInputTensorMetadataIS5_T0_XT2_EXT3_EEENS1_16TensorSizeStrideIS8_Lj4EEEiS8_)
        /*01b8*/ 	.word	0x00000014


	//----- nvinfo : EIATTR_FRAME_SIZE
	.align		4
.L_101:
        /*01bc*/ 	.byte	0x04, 0x11
        /*01be*/ 	.short	(.L_103 - .L_102)
	.align		4
.L_102:
        /*01c0*/ 	.word	index@(_ZN2at6native40_GLOBAL__N__2351210d_8_Shape_cu_49f7391c26CatArrayBatchedCopy_contigINS1_10OpaqueTypeILj1EEEjLi4ELi128ELi1EEEvPT_NS1_25CatArrInputTensorMetadataIS5_T0_XT2_EXT3_EEENS1_16TensorSizeStrideIS8_Lj4EEEiS8_)
        /*01c4*/ 	.word	0x00000000


	//----- nvinfo : EIATTR_REGCOUNT
	.align		4
.L_103:
        /*01c8*/ 	.byte	0x04, 0x2f
        /*01ca*/ 	.short	(.L_105 - .L_104)
	.align		4
.L_104:
        /*01cc*/ 	.word	index@(_ZN2at6native40_GLOBAL__N__2351210d_8_Shape_cu_49f7391c19CatArrayBatchedCopyINS1_10OpaqueTypeILj1EEEjLi4ELi128ELi1EEEvPT_NS1_25CatArrInputTensorMetadataIS5_T0_XT2_EXT3_EEENS1_16TensorSizeStrideIS8_Lj4EEEiS8_)
        /*01d0*/ 	.word	0x00000017


	//----- nvinfo : EIATTR_FRAME_SIZE
	.align		4
.L_105:
        /*01d4*/ 	.byte	0x04, 0x11
        /*01d6*/ 	.short	(.L_107 - .L_106)
	.align		4
.L_106:
        /*01d8*/ 	.word	index@(_ZN2at6native40_GLOBAL__N__2351210d_8_Shape_cu_49f7391c19CatArrayBatchedCopyINS1_10OpaqueTypeILj1EEEjLi4ELi128ELi1EEEvPT_NS1_25CatArrInputTensorMetadataIS5_T0_XT2_EXT3_EEENS1_16TensorSizeStrideIS8_Lj4EEEiS8_)
        /*01dc*/ 	.word	0x00000000


	//----- nvinfo : EIATTR_REGCOUNT
	.align		4
.L_107:
        /*01e0*/ 	.byte	0x04, 0x2f
        /*01e2*/ 	.short	(.L_109 - .L_108)
	.align		4
.L_108:
        /*01e4*/ 	.word	index@(_ZN2at6native40_GLOBAL__N__2351210d_8_Shape_cu_49f7391c30CatArrayBatchedCopy_vectorizedINS1_10OpaqueTypeILj2EEEjLi1ELi128ELi1ELi16ELi8EEEvPcNS1_25CatArrInputTensorMetadataIT_T0_XT2_EXT3_EEENS1_16TensorSizeStrideIS8_Lj4EEEiS8_)
        /*01e8*/ 	.word	0x00000012


	//----- nvinfo : EIATTR_FRAME_SIZE
	.align		4
.L_109:
        /*01ec*/ 	.byte	0x04, 0x11
        /*01ee*/ 	.short	(.L_111 - .L_110)
	.align		4
.L_110:
        /*01f0*/ 	.word	index@(_ZN2at6native40_GLOBAL__N__2351210d_8_Shape_cu_49f7391c30CatArrayBatchedCopy_vectorizedINS1_10OpaqueTypeILj2EEEjLi1ELi128ELi1ELi16ELi8EEEvPcNS1_25CatArrInputTensorMetadataIT_T0_XT2_EXT3_EEENS1_16TensorSizeStrideIS8_Lj4EEEiS8_)
        /*01f4*/ 	.word	0x00000000


	//----- nvinfo : EIATTR_REGCOUNT
	.align		4
.L_111:
        /*01f8*/ 	.byte	0x04, 0x2f
        /*01fa*/ 	.short	(.L_113 - .L_112)
	.align		4
.L_112:
        /*01fc*/ 	.word	index@(_ZN2at6native40_GLOBAL__N__2351210d_8_Shape_cu_49f7391c35CatArrayBatchedCopy_alignedK_contigINS1_10OpaqueTypeILj2EEEjLi1ELi128ELi1ELi16EEEvPT_NS1_25CatArrInputTensorMetadataIS5_T0_XT2_EXT3_EEENS1_16TensorSizeStrideIS8_Lj4EEEiS8_)
        /*0200*/ 	.word	0x00000020


	//----- nvinfo : EIATTR_FRAME_SIZE
	.align		4
.L_113:
        /*0204*/ 	.byte	0x04, 0x11
        /*0206*/ 	.short	(.L_115 - .L_114)
	.align		4
.L_114:
        /*0208*/ 	.word	index@(_ZN2at6native40_GLOBAL__N__2351210d_8_Shape_cu_49f7391c35CatArrayBatchedCopy_alignedK_contigINS1_10OpaqueTypeILj2EEEjLi1ELi128ELi1ELi16EEEvPT_NS1_25CatArrInputTensorMetadataIS5_T0_XT2_EXT3_EEENS1_16TensorSizeStrideIS8_Lj4EEEiS8_)
        /*020c*/ 	.word	0x00000000


	//----- nvinfo : EIATTR_REGCOUNT
	.align		4
.L_115:
        /*0210*/ 	.byte	0x04, 0x2f
        /*0212*/ 	.short	(.L_117 - .L_116)
	.align		4
.L_116:
        /*0214*/ 	.word	index@(_ZN2at6native40_GLOBAL__N__2351210d_8_Shape_cu_49f7391c35CatArrayBatchedCopy_alignedK_contigINS1_10OpaqueTypeILj2EEEjLi1ELi128ELi1ELi8EEEvPT_NS1_25CatArrInputTensorMetadataIS5_T0_XT2_EXT3_EEENS1_16TensorSizeStrideIS8_Lj4EEEiS8_)
        /*0218*/ 	.word	0x0000001e


	//----- nvinfo : EIATTR_FRAME_SIZE
	.align		4
.L_117:
        /*021c*/ 	.byte	0x04, 0x11
        /*021e*/ 	.short	(.L_119 - .L_118)
	.align		4
.L_118:
        /*0220*/ 	.word	index@(_ZN2at6native40_GLOBAL__N__2351210d_8_Shape_cu_49f7391c35CatArrayBatchedCopy_alignedK_contigINS1_10OpaqueTypeILj2EEEjLi1ELi128ELi1ELi8EEEvPT_NS1_25CatArrInputTensorMetadataIS5_T0_XT2_EXT3_EEENS1_16TensorSizeStrideIS8_Lj4EEEiS8_)
        /*0224*/ 	.word	0x00000000


	//----- nvinfo : EIATTR_REGCOUNT
	.align		4
.L_119:
        /*0228*/ 	.byte	0x04, 0x2f
        /*022a*/ 	.short	(.L_121 - .L_120)
	.align		4
.L_120:
        /*022c*/ 	.word	index@(_ZN2at6native40_GLOBAL__N__2351210d_8_Shape_cu_49f7391c26CatArrayBatchedCopy_contigINS1_10OpaqueTypeILj2EEEjLi1ELi128ELi1EEEvPT_NS1_25CatArrInputTensorMetadataIS5_T0_XT2_EXT3_EEENS1_16TensorSizeStrideIS8_Lj4EEEiS8_)
        /*0230*/ 	.word	0x00000014


	//----- nvinfo : EIATTR_FRAME_SIZE
	.align		4
.L_121:
        /*0234*/ 	.byte	0x04, 0x11
        /*0236*/ 	.short	(.L_123 - .L_122)
	.align		4
.L_122:
        /*0238*/ 	.word	index@(_ZN2at6native40_GLOBAL__N__2351210d_8_Shape_cu_49f7391c26CatArrayBatchedCopy_contigINS1_10OpaqueTypeILj2EEEjLi1ELi128ELi1EEEvPT_NS1_25CatArrInputTensorMetadataIS5_T0_XT2_EXT3_EEENS1_16TensorSizeStrideIS8_Lj4EEEiS8_)
        /*023c*/ 	.word	0x00000000


	//----- nvinfo : EIATTR_REGCOUNT
	.align		4
.L_123:
        /*0240*/ 	.byte	0x04, 0x2f
        /*0242*/ 	.short	(.L_125 - .L_124)
	.align		4
.L_124:
        /*0244*/ 	.word	index@(_ZN2at6native40_GLOBAL__N__2351210d_8_Shape_cu_49f7391c19CatArrayBatchedCopyINS1_10OpaqueTypeILj2EEEjLi1ELi128ELi1EEEvPT_NS1_25CatArrInputTensorMetadataIS5_T0_XT2_EXT3_EEENS1_16TensorSizeStrideIS8_Lj4EEEiS8_)
        /*0248*/ 	.word	0x00000014


	//----- nvinfo : EIATTR_FRAME_SIZE
	.align		4
.L_125:
        /*024c*/ 	.byte	0x04, 0x11
        /*024e*/ 	.short	(.L_127 - .L_126)
	.align		4
.L_126:
        /*0250*/ 	.word	index@(_ZN2at6native40_GLOBAL__N__2351210d_8_Shape_cu_49f7391c19CatArrayBatchedCopyINS1_10OpaqueTypeILj2EEEjLi1ELi128ELi1EEEvPT_NS1_25CatArrInputTensorMetadataIS5_T0_XT2_EXT3_EEENS1_16TensorSizeStrideIS8_Lj4EEEiS8_)
        /*0254*/ 	.word	0x00000000


	//----- nvinfo : EIATTR_REGCOUNT
	.align		4
.L_127:
        /*0258*/ 	.byte	0x04, 0x2f
        /*025a*/ 	.short	(.L_129 - .L_128)
	.align		4
.L_128:
        /*025c*/ 	.word	index@(_ZN2at6native40_GLOBAL__N__2351210d_8_Shape_cu_49f7391c30CatArrayBatchedCopy_vectorizedINS1_10OpaqueTypeILj2EEEjLi2ELi128ELi1ELi16ELi8EEEvPcNS1_25CatArrInputTensorMetadataIT_T0_XT2_EXT3_EEENS1_16TensorSizeStrideIS8_Lj4EEEiS8_)
        /*0260*/ 	.word	0x00000014


	//----- nvinfo : EIATTR_FRAME_SIZE
	.align		4
.L_129:
        /*0264*/ 	.byte	0x04, 0x11
        /*0266*/ 	.short	(.L_131 - .L_130)
	.align		4
.L_130:
        /*0268*/ 	.word	index@(_ZN2at6native40_GLOBAL__N__2351210d_8_Shape_cu_49f7391c30CatArrayBatchedCopy_vectorizedINS1_10OpaqueTypeILj2EEEjLi2ELi128ELi1ELi16ELi8EEEvPcNS1_25CatArrInputTensorMetadataIT_T0_XT2_EXT3_EEENS1_16TensorSizeStrideIS8_Lj4EEEiS8_)
        /*026c*/ 	.word	0x00000000


	//----- nvinfo : EIATTR_REGCOUNT
	.align		4
.L_131:
        /*0270*/ 	.byte	0x04, 0x2f
        /*0272*/ 	.short	(.L_133 - .L_132)
	.align		4
.L_132:
        /*0274*/ 	.word	index@(_ZN2at6native40_GLOBAL__N__2351210d_8_Shape_cu_49f7391c35CatArrayBatchedCopy_alignedK_contigINS1_10OpaqueTypeILj2EEEjLi2ELi128ELi1ELi16EEEvPT_NS1_25CatArrInputTensorMetadataIS5_T0_XT2_EXT3_EEENS1_16TensorSizeStrideIS8_Lj4EEEiS8_)
        /*0278*/ 	.word	0x00000020


	//----- nvinfo : EIATTR_FRAME_SIZE
	.align		4
.L_133:
        /*027c*/ 	.byte	0x04, 0x11
        /*027e*/ 	.short	(.L_135 - .L_134)
	.align		4
.L_134:
        /*0280*/ 	.word	index@(_ZN2at6native40_GLOBAL__N__2351210d_8_Shape_cu_49f7391c35CatArrayBatchedCopy_alignedK_contigINS1_10OpaqueTypeILj2EEEjLi2ELi128ELi1ELi16EEEvPT_NS1_25CatArrInputTensorMetadataIS5_T0_XT2_EXT3_EEENS1_16TensorSizeStrideIS8_Lj4EEEiS8_)
        /*0284*/ 	.word	0x00000000


	//----- nvinfo : EIATTR_REGCOUNT
	.align		4
.L_135:
        /*0288*/ 	.byte	0x04, 0x2f
        /*028a*/ 	.short	(.L_137 - .L_136)
	.align		4
.L_136:
        /*028c*/ 	.word	index@(_ZN2at6native40_GLOBAL__N__2351210d_8_Shape_cu_49f7391c35CatArrayBatchedCopy_alignedK_contigINS1_10OpaqueTypeILj2EEEjLi2ELi128ELi1ELi8EEEvPT_NS1_25CatArrInputTensorMetadataIS5_T0_XT2_EXT3_EEENS1_16TensorSizeStrideIS8_Lj4EEEiS8_)
        /*0290*/ 	.word	0x0000001e


	//----- nvinfo : EIATTR_FRAME_SIZE
	.align		4
.L_137:
        /*0294*/ 	.byte	0x04, 0x11
        /*0296*/ 	.short	(.L_139 - .L_138)
	.align		4
.L_138:
        /*0298*/ 	.word	index@(_ZN2at6native40_GLOBAL__N__2351210d_8_Shape_cu_49f7391c35CatArrayBatchedCopy_alignedK_contigINS1_10OpaqueTypeILj2EEEjLi2ELi128ELi1ELi8EEEvPT_NS1_25CatArrInputTensorMetadataIS5_T0_XT2_EXT3_EEENS1_16TensorSizeStrideIS8_Lj4EEEiS8_)
        /*029c*/ 	.word	0x00000000


	//----- nvinfo : EIATTR_REGCOUNT
	.align		4
.L_139:
        /*02a0*/ 	.byte	0x04, 0x2f
        /*02a2*/ 	.short	(.L_141 - .L_140)
	.align		4
.L_140:
        /*02a4*/ 	.word	index@(_ZN2at6native40_GLOBAL__N__2351210d_8_Shape_cu_49f7391c26CatArrayBatchedCopy_contigINS1_10OpaqueTypeILj2EEEjLi2ELi128ELi1EEEvPT_NS1_25CatArrInputTensorMetadataIS5_T0_XT2_EXT3_EEENS1_16TensorSizeStrideIS8_Lj4EEEiS8_)
        /*02a8*/ 	.word	0x00000014


	//----- nvinfo : EIATTR_FRAME_SIZE
	.align		4
.L_141:
        /*02ac*/ 	.byte	0x04, 0x11
        /*02ae*/ 	.short	(.L_143 - .L_142)
	.align		4
.L_142:
        /*02b0*/ 	.word	index@(_ZN2at6native40_GLOBAL__N__2351210d_8_Shape_cu_49f7391c26CatArrayBatchedCopy_contigINS1_10OpaqueTypeILj2EEEjLi2ELi128ELi1EEEvPT_NS1_25CatArrInputTensorMetadataIS5_T0_XT2_EXT3_EEENS1_16TensorSizeStrideIS8_Lj4EEEiS8_)
        /*02b4*/ 	.word	0x00000000


	//----- nvinfo : EIATTR_REGCOUNT
	.align		4
.L_143:
        /*02b8*/ 	.byte	0x04, 0x2f
        /*02ba*/ 	.short	(.L_145 - .L_144)
	.align		4
.L_144:
        /*02bc*/ 	.word	index@(_ZN2at6native40_GLOBAL__N__2351210d_8_Shape_cu_49f7391c19CatArrayBatchedCopyINS1_10OpaqueTypeILj2EEEjLi2ELi128ELi1EEEvPT_NS1_25CatArrInputTensorMetadataIS5_T0_XT2_EXT3_EEENS1_16TensorSizeStrideIS8_Lj4EEEiS8_)
        /*02c0*/ 	.word	0x00000017


	//----- nvinfo : EIATTR_FRAME_SIZE
	.align		4
.L_145:
        /*02c4*/ 	.byte	0x04, 0x11
        /*02c6*/ 	.short	(.L_147 - .L_146)
	.align		4
.L_146:
        /*02c8*/ 	.word	index@(_ZN2at6native40_GLOBAL__N__2351210d_8_Shape_cu_49f7391c19CatArrayBatchedCopyINS1_10OpaqueTypeILj2EEEjLi2ELi128ELi1EEEvPT_NS1_25CatArrInputTensorMetadataIS5_T0_XT2_EXT3_EEENS1_16TensorSizeStrideIS8_Lj4EEEiS8_)
        /*02cc*/ 	.word	0x00000000


	//----- nvinfo : EIATTR_REGCOUNT
	.align		4
.L_147:
        /*02d0*/ 	.byte	0x04, 0x2f
        /*02d2*/ 	.short	(.L_149 - .L_148)
	.align		4
.L_148:
        /*02d4*/ 	.word	index@(_ZN2at6native40_GLOBAL__N__2351210d_8_Shape_cu_49f7391c30CatArrayBatchedCopy_vectorizedINS1_10OpaqueTypeILj2EEEjLi3ELi128ELi1ELi16ELi8EEEvPcNS1_25CatArrInputTensorMetadataIT_T0_XT2_EXT3_EEENS1_16TensorSizeStrideIS8_Lj4EEEiS8_)
        /*02d8*/ 	.word	0x00000018


	//----- nvinfo : EIATTR_FRAME_SIZE
	.align		4
.L_149:
        /*02dc*/ 	.byte	0x04, 0x11
        /*02de*/ 	.short	(.L_151 - .L_150)
	.align		4
.L_150:
        /*02e0*/ 	.word	index@(_ZN2at6native40_GLOBAL__N__2351210d_8_Shape_cu_49f7391c30CatArrayBatchedCopy_vectorizedINS1_10OpaqueTypeILj2EEEjLi3ELi128ELi1ELi16ELi8EEEvPcNS1_25CatArrInputTensorMetadataIT_T0_XT2_EXT3_EEENS1_16TensorSizeStrideIS8_Lj4EEEiS8_)
        /*02e4*/ 	.word	0x00000000


	//----- nvinfo : EIATTR_REGCOUNT
	.align		4
.L_151:
        /*02e8*/ 	.byte	0x04, 0x2f
        /*02ea*/ 	.short	(.L_153 - .L_152)
	.align		4
.L_152:
        /*02ec*/ 	.word	index@(_ZN2at6native40_GLOBAL__N__2351210d_8_Shape_cu_49f7391c35CatArrayBatchedCopy_alignedK_contigINS1_10OpaqueTypeILj2EEEjLi3ELi128ELi1ELi16EEEvPT_NS1_25CatArrInputTensorMetadataIS5_T0_XT2_EXT3_EEENS1_16TensorSizeStrideIS8_Lj4EEEiS8_)
        /*02f0*/ 	.word	0x00000020


	//----- nvinfo : EIATTR_FRAME_SIZE
	.align		4
.L_153:
        /*02f4*/ 	.byte	0x04, 0x11
        /*02f6*/ 	.short	(.L_155 - .L_154)
	.align		4
.L_154:
        /*02f8*/ 	.word	index@(_ZN2at6native40_GLOBAL__N__2351210d_8_Shape_cu_49f7391c35CatArrayBatchedCopy_alignedK_contigINS1_10OpaqueTypeILj2EEEjLi3ELi128ELi1ELi16EEEvPT_NS1_25CatArrInputTensorMetadataIS5_T0_XT2_EXT3_EEENS1_16TensorSizeStrideIS8_Lj4EEEiS8_)
        /*02fc*/ 	.word	0x00000000


	//----- nvinfo : EIATTR_REGCOUNT
	.align		4
.L_155:
        /*0300*/ 	.byte	0x04, 0x2f
        /*0302*/ 	.short	(.L_157 - .L_156)
	.align		4
.L_156:
        /*0304*/ 	.word	index@(_ZN2at6native40_GLOBAL__N__2351210d_8_Shape_cu_49f7391c35CatArrayBatchedCopy_alignedK_contigINS1_10OpaqueTypeILj2EEEjLi3ELi128ELi1ELi8EEEvPT_NS1_25CatArrInputTensorMetadataIS5_T0_XT2_EXT3_EEENS1_16TensorSizeStrideIS8_Lj4EEEiS8_)
        /*0308*/ 	.word	0x00000020


	//----- nvinfo : EIATTR_FRAME_SIZE
	.align		4
.L_157:
        /*030c*/ 	.byte	0x04, 0x11
        /*030e*/ 	.short	(.L_159 - .L_158)
	.align		4
.L_158:
        /*0310*/ 	.word	index@(_ZN2at6native40_GLOBAL__N__2351210d_8_Shape_cu_49f7391c35CatArrayBatchedCopy_alignedK_contigINS1_10OpaqueTypeILj2EEEjLi3ELi128ELi1ELi8EEEvPT_NS1_25CatArrInputTensorMetadataIS5_T0_XT2_EXT3_EEENS1_16TensorSizeStrideIS8_Lj4EEEiS8_)
        /*0314*/ 	.word	0x00000000


	//----- nvinfo : EIATTR_REGCOUNT
	.align		4
.L_159:
        /*0318*/ 	.byte	0x04, 0x2f
        /*031a*/ 	.short	(.L_161 - .L_160)
	.align		4
.L_160:
        /*031c*/ 	.word	index@(_ZN2at6native40_GLOBAL__N__2351210d_8_Shape_cu_49f7391c26CatArrayBatchedCopy_contigINS1_10OpaqueTypeILj2EEEjLi3ELi128ELi1EEEvPT_NS1_25CatArrInputTensorMetadataIS5_T0_XT2_EXT3_EEENS1_16TensorSizeStrideIS8_Lj4EEEiS8_)
        /*0320*/ 	.word	0x00000016


	//----- nvinfo : EIATTR_FRAME_SIZE
	.align		4
.L_161:
        /*0324*/ 	.byte	0x04, 0x11
        /*0326*/ 	.short	(.L_163 - .L_162)
	.align		4
.L_162:
        /*0328*/ 	.word	index@(_ZN2at6native40_GLOBAL__N__2351210d_8_Shape_cu_49f7391c26CatArrayBatchedCopy_contigINS1_10OpaqueTypeILj2EEEjLi3ELi128ELi1EEEvPT_NS1_25CatArrInputTensorMetadataIS5_T0_XT2_EXT3_EEENS1_16TensorSizeStrideIS8_Lj4EEEiS8_)
        /*032c*/ 	.word	0x00000000


	//----- nvinfo : EIATTR_REGCOUNT
	.align		4
.L_163:
        /*0330*/ 	.byte	0x04, 0x2f
        /*0332*/ 	.short	(.L_165 - .L_164)
	.align		4
.L_164:
        /*0334*/ 	.word	index@(_ZN2at6native40_GLOBAL__N__2351210d_8_Shape_cu_49f7391c19CatArrayBatchedCopyINS1_10OpaqueTypeILj2EEEjLi3ELi128ELi1EEEvPT_NS1_25CatArrInputTensorMetadataIS5_T0_XT2_EXT3_EEENS1_16TensorSizeStrideIS8_Lj4EEEiS8_)
        /*0338*/ 	.word	0x0000001c


	//----- nvinfo : EIATTR_FRAME_SIZE
	.align		4
.L_165:
        /*033c*/ 	.byte	0x04, 0x11
        /*033e*/ 	.short	(.L_167 - .L_166)
	.align		4
.L_166:
        /*0340*/ 	.word	index@(_ZN2at6native40_GLOBAL__N__2351210d_8_Shape_cu_49f7391c19CatArrayBatchedCopyINS1_10OpaqueTypeILj2EEEjLi3ELi128ELi1EEEvPT_NS1_25CatArrInputTensorMetadataIS5_T0_XT2_EXT3_EEENS1_16TensorSizeStrideIS8_Lj4EEEiS8_)
        /*0344*/ 	.word	0x00000000


	//----- nvinfo : EIATTR_REGCOUNT
	.align		4
.L_167:
        /*0348*/ 	.byte	0x04, 0x2f
        /*034a*/ 	.short	(.L_169 - .L_168)
	.align		4
.L_168:
        /*034c*/ 	.word	index@(_ZN2at6native40_GLOBAL__N__2351210d_8_Shape_cu_49f7391c30CatArrayBatchedCopy_vectorizedINS1_10OpaqueTypeILj2EEEjLi4ELi128ELi1ELi16ELi8EEEvPcNS1_25CatArrInputTensorMetadataIT_T0_XT2_EXT3_EEENS1_16TensorSizeStrideIS8_Lj4EEEiS8_)
        /*0350*/ 	.word	0x0000001c


	//----- nvinfo : EIATTR_FRAME_SIZE
	.align		4
.L_169:
        /*0354*/ 	.byte	0x04, 0x11
        /*0356*/ 	.short	(.L_171 - .L_170)
	.align		4
.L_170:
        /*0358*/ 	.word	index@(_ZN2at6native40_GLOBAL__N__2351210d_8_Shape_cu_49f7391c30CatArrayBatchedCopy_vectorizedINS1_10OpaqueTypeILj2EEEjLi4ELi128ELi1ELi16ELi8EEEvPcNS1_25CatArrInputTensorMetadataIT_T0_XT2_EXT3_EEENS1_16TensorSizeStrideIS8_Lj4EEEiS8_)
        /*035c*/ 	.word	0x00000000


	//----- nvinfo : EIATTR_REGCOUNT
	.align		4
.L_171:
        /*0360*/ 	.byte	0x04, 0x2f
        /*0362*/ 	.short	(.L_173 - .L_172)
	.align		4
.L_172:
        /*0364*/ 	.word	index@(_ZN2at6native40_GLOBAL__N__2351210d_8_Shape_cu_49f7391c35CatArrayBatchedCopy_alignedK_contigINS1_10OpaqueTypeILj2EEEjLi4ELi128ELi1ELi16EEEvPT_NS1_25CatArrInputTensorMetadataIS5_T0_XT2_EXT3_EEENS1_16TensorSizeStrideIS8_Lj4EEEiS8_)
        /*0368*/ 	.word	0x00000028


	//----- nvinfo : EIATTR_FRAME_SIZE
	.align		4
.L_173:
        /*036c*/ 	.byte	0x04, 0x11
        /*036e*/ 	.short	(.L_175 - .L_174)
	.align		4
.L_174:
        /*0370*/ 	.word	index@(_ZN2at6native40_GLOBAL__N__2351210d_8_Shape_cu_49f7391c35CatArrayBatchedCopy_alignedK_contigINS1_10OpaqueTypeILj2EEEjLi4ELi128ELi1ELi16EEEvPT_NS1_25CatArrInputTensorMetadataIS5_T0_XT2_EXT3_EEENS1_16TensorSizeStrideIS8_Lj4EEEiS8_)
        /*0374*/ 	.word	0x00000000


	//----- nvinfo : EIATTR_REGCOUNT
	.align		4
.L_175:
        /*0378*/ 	.byte	0x04, 0x2f
        /*037a*/ 	.short	(.L_177 - .L_176)
	.align		4
.L_176:
        /*037c*/ 	.word	index@(_ZN2at6native40_GLOBAL__N__2351210d_8_Shape_cu_49f7391c35CatArrayBatchedCopy_alignedK_contigINS1_10OpaqueTypeILj2EEEjLi4ELi128ELi1ELi8EEEvPT_NS1_25CatArrInputTensorMetadataIS5_T0_XT2_EXT3_EEENS1_16TensorSizeStrideIS8_Lj4EEEiS8_)
        /*0380*/ 	.word	0x00000020


	//----- nvinfo : EIATTR_FRAME_SIZE
	.align		4
.L_177:
        /*0384*/ 	.byte	0x04, 0x11
        /*0386*/ 	.short	(.L_179 - .L_178)
	.align		4
.L_178:
        /*0388*/ 	.word	index@(_ZN2at6native40_GLOBAL__N__2351210d_8_Shape_cu_49f7391c35CatArrayBatchedCopy_alignedK_contigINS1_10OpaqueTypeILj2EEEjLi4ELi128ELi1ELi8EEEvPT_NS1_25CatArrInputTensorMetadataIS5_T0_XT2_EXT3_EEENS1_16TensorSizeStrideIS8_Lj4EEEiS8_)
        /*038c*/ 	.word	0x00000000


	//----- nvinfo : EIATTR_REGCOUNT
	.align		4
.L_179:
        /*0390*/ 	.byte	0x04, 0x2f
        /*0392*/ 	.short	(.L_181 - .L_180)
	.align		4
.L_180:
        /*0394*/ 	.word	index@(_ZN2at6native40_GLOBAL__N__2351210d_8_Shape_cu_49f7391c26CatArrayBatchedCopy_contigINS1_10OpaqueTypeILj2EEEjLi4ELi128ELi1EEEvPT_NS1_25CatArrInputTensorMetadataIS5_T0_XT2_EXT3_EEENS1_16TensorSizeStrideIS8_Lj4EEEiS8_)
        /*0398*/ 	.word	0x0000001a


	//----- nvinfo : EIATTR_FRAME_SIZE
	.align		4
.L_181:
        /*039c*/ 	.byte	0x04, 0x11
        /*039e*/ 	.short	(.L_183 - .L_182)
	.align		4
.L_182:
        /*03a0*/ 	.word	index@(_ZN2at6native40_GLOBAL__N__2351210d_8_Shape_cu_49f7391c26CatArrayBatchedCopy_contigINS1_10OpaqueTypeILj2EEEjLi4ELi128ELi1EEEvPT_NS1_25CatArrInputTensorMetadataIS5_T0_XT2_EXT3_EEENS1_16TensorSizeStrideIS8_Lj4EEEiS8_)
        /*03a4*/ 	.word	0x00000000


	//----- nvinfo : EIATTR_REGCOUNT
	.align		4
.L_183:
        /*03a8*/ 	.byte	0x04, 0x2f
        /*03aa*/ 	.short	(.L_185 - .L_184)
	.align		4
.L_184:
        /*03ac*/ 	.word	index@(_ZN2at6native40_GLOBAL__N__2351210d_8_Shape_cu_49f7391c19CatArrayBatchedCopyINS1_10OpaqueTypeILj2EEEjLi4ELi128ELi1EEEvPT_NS1_25CatArrInputTensorMetadataIS5_T0_XT2_EXT3_EEENS1_16TensorSizeStrideIS8_Lj4EEEiS8_)
        /*03b0*/ 	.word	0x0000001d


	//----- nvinfo : EIATTR_FRAME_SIZE
	.align		4
.L_185:
        /*03b4*/ 	.byte	0x04, 0x11
        /*03b6*/ 	.short	(.L_187 - .L_186)
	.align		4
.L_186:
        /*03b8*/ 	.word	index@(_ZN2at6native40_GLOBAL__N__2351210d_8_Shape_cu_49f7391c19CatArrayBatchedCopyINS1_10OpaqueTypeILj2EEEjLi4ELi128ELi1EEEvPT_NS1_25CatArrInputTensorMetadataIS5_T0_XT2_EXT3_EEENS1_16TensorSizeStrideIS8_Lj4EEEiS8_)
        /*03bc*/ 	.word	0x00000000


	//----- nvinfo : EIATTR_REGCOUNT
	.align		4
.L_187:
        /*03c0*/ 	.byte	0x04, 0x2f
        /*03c2*/ 	.short	(.L_189 - .L_188)
	.align		4
.L_188:
        /*03c4*/ 	.word	index@(_ZN2at6native40_GLOBAL__N__2351210d_8_Shape_cu_49f7391c30CatArrayBatchedCopy_vectorizedINS1_10OpaqueTypeILj4EEEjLi1ELi128ELi1ELi16ELi4EEEvPcNS1_25CatArrInputTensorMetadataIT_T0_XT2_EXT3_EEENS1_16TensorSizeStrideIS8_Lj4EEEiS8_)
        /*03c8*/ 	.word	0x00000012


	//----- nvinfo : EIATTR_FRAME_SIZE
	.align		4
.L_189:
        /*03cc*/ 	.byte	0x04, 0x11
        /*03ce*/ 	.short	(.L_191 - .L_190)
	.align		4
.L_190:
        /*03d0*/ 	.word	index@(_ZN2at6native40_GLOBAL__N__2351210d_8_Shape_cu_49f7391c30CatArrayBatchedCopy_vectorizedINS1_10OpaqueTypeILj4EEEjLi1ELi128ELi1ELi16ELi4EEEvPcNS1_25CatArrInputTensorMetadataIT_T0_XT2_EXT3_EEENS1_16TensorSizeStrideIS8_Lj4EEEiS8_)
        /*03d4*/ 	.word	0x00000000


	//----- nvinfo : EIATTR_REGCOUNT
	.align		4
.L_191:
        /*03d8*/ 	.byte	0x04, 0x2f
        /*03da*/ 	.short	(.L_193 - .L_192)
	.align		4
.L_192:
        /*03dc*/ 	.word	index@(_ZN2at6native40_GLOBAL__N__2351210d_8_Shape_cu_49f7391c35CatArrayBatchedCopy_alignedK_contigINS1_10OpaqueTypeILj4EEEjLi1ELi128ELi1ELi16EEEvPT_NS1_25CatArrInputTensorMetadataIS5_T0_XT2_EXT3_EEENS1_16TensorSizeStrideIS8_Lj4EEEiS8_)
        /*03e0*/ 	.word	0x00000020


	//----- nvinfo : EIATTR_FRAME_SIZE
	.align		4
.L_193:
        /*03e4*/ 	.byte	0x04, 0x11
        /*03e6*/ 	.short	(.L_195 - .L_194)
	.align		4
.L_194:
        /*03e8*/ 	.word	index@(_ZN2at6native40_GLOBAL__N__2351210d_8_Shape_cu_49f7391c35CatArrayBatchedCopy_alignedK_contigINS1_10OpaqueTypeILj4EEEjLi1ELi128ELi1ELi16EEEvPT_NS1_25CatArrInputTensorMetadataIS5_T0_XT2_EXT3_EEENS1_16TensorSizeStrideIS8_Lj4EEEiS8_)
        /*03ec*/ 	.word	0x00000000


	//----- nvinfo : EIATTR_REGCOUNT
	.align		4
.L_195:
        /*03f0*/ 	.byte	0x04, 0x2f
        /*03f2*/ 	.short	(.L_197 - .L_196)
	.align		4
.L_196:
        /*03f4*/ 	.word	index@(_ZN2at6native40_GLOBAL__N__2351210d_8_Shape_cu_49f7391c35CatArrayBatchedCopy_alignedK_contigINS1_10OpaqueTypeILj4EEEjLi1ELi128ELi1ELi8EEEvPT_NS1_25CatArrInputTensorMetadataIS5_T0_XT2_EXT3_EEENS1_16TensorSizeStrideIS8_Lj4EEEiS8_)
        /*03f8*/ 	.word	0x00000020


	//----- nvinfo : EIATTR_FRAME_SIZE
	.align		4
.L_197:
        /*03fc*/ 	.byte	0x04, 0x11
        /*03fe*/ 	.short	(.L_199 - .L_198)
	.align		4
.L_198:
        /*0400*/ 	.word	index@(_ZN2at6native40_GLOBAL__N__2351210d_8_Shape_cu_49f7391c35CatArrayBatchedCopy_alignedK_contigINS1_10OpaqueTypeILj4EEEjLi1ELi128ELi1ELi8EEEvPT_NS1_25CatArrInputTensorMetadataIS5_T0_XT2_EXT3_EEENS1_16TensorSizeStrideIS8_Lj4EEEiS8_)
        /*0404*/ 	.word	0x00000000


	//----- nvinfo : EIATTR_REGCOUNT
	.align		4
.L_199:
        /*0408*/ 	.byte	0x04, 0x2f
        /*040a*/ 	.short	(.L_201 - .L_200)
	.align		4
.L_200:
        /*040c*/ 	.word	index@(_ZN2at6native40_GLOBAL__N__2351210d_8_Shape_cu_49f7391c26CatArrayBatchedCopy_contigINS1_10OpaqueTypeILj4EEEjLi1ELi128ELi1EEEvPT_NS1_25CatArrInputTensorMetadataIS5_T0_XT2_EXT3_EEENS1_16TensorSizeStrideIS8_Lj4EEEiS8_)
        /*0410*/ 	.word	0x00000012


	//----- nvinfo : EIATTR_FRAME_SIZE
	.align		4
.L_201:
        /*0414*/ 	.byte	0x04, 0x11
        /*0416*/ 	.short	(.L_203 - .L_202)
	.align		4
.L_202:
        /*0418*/ 	.word	index@(_ZN2at6native40_GLOBAL__N__2351210d_8_Shape_cu_49f7391c26CatArrayBatchedCopy_contigINS1_10OpaqueTypeILj4EEEjLi1ELi128ELi1EEEvPT_NS1_25CatArrInputTensorMetadataIS5_T0_XT2_EXT3_EEENS1_16TensorSizeStrideIS8_Lj4EEEiS8_)
        /*041c*/ 	.word	0x00000000


	//----- nvinfo : EIATTR_REGCOUNT
	.align		4
.L_203:
        /*0420*/ 	.byte	0x04, 0x2f
        /*0422*/ 	.short	(.L_205 - .L_204)
	.align		4
.L_204:
        /*0424*/ 	.word	index@(_ZN2at6native40_GLOBAL__N__2351210d_8_Shape_cu_49f7391c19CatArrayBatchedCopyINS1_10OpaqueTypeILj4EEEjLi1ELi128ELi1EEEvPT_NS1_25CatArrInputTensorMetadataIS5_T0_XT2_EXT3_EEENS1_16TensorSizeStrideIS8_Lj4EEEiS8_)
        /*0428*/ 	.word	0x00000014


	//----- nvinfo : EIATTR_FRAME_SIZE
	.align		4
.L_205:
        /*042c*/ 	.byte	0x04, 0x11
        /*042e*/ 	.short	(.L_207 - .L_206)
	.align		4
.L_206:
        /*0430*/ 	.word	index@(_ZN2at6native40_GLOBAL__N__2351210d_8_Shape_cu_49f7391c19CatArrayBatchedCopyINS1_10OpaqueTypeILj4EEEjLi1ELi128ELi1EEEvPT_NS1_25CatArrInputTensorMetadataIS5_T0_XT2_EXT3_EEENS1_16TensorSizeStrideIS8_Lj4EEEiS8_)
        /*0434*/ 	.word	0x00000000


	//----- nvinfo : EIATTR_REGCOUNT
	.align		4
.L_207:
        /*0438*/ 	.byte	0x04, 0x2f
        /*043a*/ 	.short	(.L_209 - .L_208)
	.align		4
.L_208:
        /*043c*/ 	.word	index@(_ZN2at6native40_GLOBAL__N__2351210d_8_Shape_cu_49f7391c30CatArrayBatchedCopy_vectorizedINS1_10OpaqueTypeILj4EEEjLi2ELi128ELi1ELi16ELi4EEEvPcNS1_25CatArrInputTensorMetadataIT_T0_XT2_EXT3_EEENS1_16TensorSizeStrideIS8_Lj4EEEiS8_)
        /*0440*/ 	.word	0x00000014


	//----- nvinfo : EIATTR_FRAME_SIZE
	.align		4
.L_209:
        /*0444*/ 	.byte	0x04, 0x11
        /*0446*/ 	.short	(.L_211 - .L_210)
	.align		4
.L_210:
        /*0448*/ 	.word	index@(_ZN2at6native40_GLOBAL__N__2351210d_8_Shape_cu_49f7391c30CatArrayBatchedCopy_vectorizedINS1_10OpaqueTypeILj4EEEjLi2ELi128ELi1ELi16ELi4EEEvPcNS1_25CatArrInputTensorMetadataIT_T0_XT2_EXT3_EEENS1_16TensorSizeStrideIS8_Lj4EEEiS8_)
        /*044c*/ 	.word	0x00000000


	//----- nvinfo : EIATTR_REGCOUNT
	.align		4
.L_211:
        /*0450*/ 	.byte	0x04, 0x2f
        /*0452*/ 	.short	(.L_213 - .L_212)
	.align		4
.L_212:
        /*0454*/ 	.word	index@(_ZN2at6native40_GLOBAL__N__2351210d_8_Shape_cu_49f7391c35CatArrayBatchedCopy_alignedK_contigINS1_10OpaqueTypeILj4EEEjLi2ELi128ELi1ELi16EEEvPT_NS1_25CatArrInputTensorMetadataIS5_T0_XT2_EXT3_EEENS1_16TensorSizeStrideIS8_Lj4EEEiS8_)
        /*0458*/ 	.word	0x00000020


	//----- nvinfo : EIATTR_FRAME_SIZE
	.align		4
.L_213:
        /*045c*/ 	.byte	0x04, 0x11
        /*045e*/ 	.short	(.L_215 - .L_214)
	.align		4
.L_214:
        /*0460*/ 	.word	index@(_ZN2at6native40_GLOBAL__N__2351210d_8_Shape_cu_49f7391c35CatArrayBatchedCopy_alignedK_contigINS1_10OpaqueTypeILj4EEEjLi2ELi128ELi1ELi16EEEvPT_NS1_25CatArrInputTensorMetadataIS5_T0_XT2_EXT3_EEENS1_16TensorSizeStrideIS8_Lj4EEEiS8_)
        /*0464*/ 	.word	0x00000000


	//----- nvinfo : EIATTR_REGCOUNT
	.align		4
.L_215:
        /*0468*/ 	.byte	0x04, 0x2f
        /*046a*/ 	.short	(.L_217 - .L_216)
	.align		4
.L_216:
        /*046c*/ 	.word	index@(_ZN2at6native40_GLOBAL__N__2351210d_8_Shape_cu_49f7391c35CatArrayBatchedCopy_alignedK_contigINS1_10OpaqueTypeILj4EEEjLi2ELi128ELi1ELi8EEEvPT_NS1_25CatArrInputTensorMetadataIS5_T0_XT2_EXT3_EEENS1_16TensorSizeStrideIS8_Lj4EEEiS8_)
        /*0470*/ 	.word	0x0000001a


	//----- nvinfo : EIATTR_FRAME_SIZE
	.align		4
.L_217:
        /*0474*/ 	.byte	0x04, 0x11
        /*0476*/ 	.short	(.L_219 - .L_218)
	.align		4
.L_218:
        /*0478*/ 	.word	index@(_ZN2at6native40_GLOBAL__N__2351210d_8_Shape_cu_49f7391c35CatArrayBatchedCopy_alignedK_contigINS1_10OpaqueTypeILj4EEEjLi2ELi128ELi1ELi8EEEvPT_NS1_25CatArrInputTensorMetadataIS5_T0_XT2_EXT3_EEENS1_16TensorSizeStrideIS8_Lj4EEEiS8_)
        /*047c*/ 	.word	0x00000000


	//----- nvinfo : EIATTR_REGCOUNT
	.align		4
.L_219:
        /*0480*/ 	.byte	0x04, 0x2f
        /*0482*/ 	.short	(.L_221 - .L_220)
	.align		4
.L_220:
        /*0484*/ 	.word	index@(_ZN2at6native40_GLOBAL__N__2351210d_8_Shape_cu_49f7391c26CatArrayBatchedCopy_contigINS1_10OpaqueTypeILj4EEEjLi2ELi128ELi1EEEvPT_NS1_25CatArrInputTensorMetadataIS5_T0_XT2_EXT3_EEENS1_16TensorSizeStrideIS8_Lj4EEEiS8_)
        /*0488*/ 	.word	0x00000013


	//----- nvinfo : EIATTR_FRAME_SIZE
	.align		4
.L_221:
        /*048c*/ 	.byte	0x04, 0x11
        /*048e*/ 	.short	(.L_223 - .L_222)
	.align		4
.L_222:
        /*0490*/ 	.word	index@(_ZN2at6native40_GLOBAL__N__2351210d_8_Shape_cu_49f7391c26CatArrayBatchedCopy_contigINS1_10OpaqueTypeILj4EEEjLi2ELi128ELi1EEEvPT_NS1_25CatArrInputTensorMetadataIS5_T0_XT2_EXT3_EEENS1_16TensorSizeStrideIS8_Lj4EEEiS8_)
        /*0494*/ 	.word	0x00000000


	//----- nvinfo : EIATTR_REGCOUNT
	.align		4
.L_223:
        /*0498*/ 	.byte	0x04, 0x2f
        /*049a*/ 	.short	(.L_225 - .L_224)
	.align		4
.L_224:
        /*049c*/ 	.word	index@(_ZN2at6native40_GLOBAL__N__2351210d_8_Shape_cu_49f7391c19CatArrayBatchedCopyINS1_10OpaqueTypeILj4EEEjLi2ELi128ELi1EEEvPT_NS1_25CatArrInputTensorMetadataIS5_T0_XT2_EXT3_EEENS1_16TensorSizeStrideIS8_Lj4EEEiS8_)
        /*04a0*/ 	.word	0x00000017


	//----- nvinfo : EIATTR_FRAME_SIZE
	.align		4
.L_225:
        /*04a4*/ 	.byte	0x04, 0x11
        /*04a6*/ 	.short	(.L_227 - .L_226)
	.align		4
.L_226:
        /*04a8*/ 	.word	index@(_ZN2at6native40_GLOBAL__N__2351210d_8_Shape_cu_49f7391c19CatArrayBatchedCopyINS1_10OpaqueTypeILj4EEEjLi2ELi128ELi1EEEvPT_NS1_25CatArrInputTensorMetadataIS5_T0_XT2_EXT3_EEENS1_16TensorSizeStrideIS8_Lj4EEEiS8_)
        /*04ac*/ 	.word	0x00000000


	//----- nvinfo : EIATTR_REGCOUNT
	.align		4
.L_227:
        /*04b0*/ 	.byte	0x04, 0x2f
        /*04b2*/ 	.short	(.L_229 - .L_228)
	.align		4
.L_228:
        /*04b4*/ 	.word	index@(_ZN2at6native40_GLOBAL__N__2351210d_8_Shape_cu_49f7391c30CatArrayBatchedCopy_vectorizedINS1_10OpaqueTypeILj4EEEjLi3ELi128ELi1ELi16ELi4EEEvPcNS1_25CatArrInputTensorMetadataIT_T0_XT2_EXT3_EEENS1_16TensorSizeStrideIS8_Lj4EEEiS8_)
        /*04b8*/ 	.word	0x00000018


	//----- nvinfo : EIATTR_FRAME_SIZE
	.align		4
.L_229:
        /*04bc*/ 	.byte	0x04, 0x11
        /*04be*/ 	.short	(.L_231 - .L_230)
	.align		4
.L_230:
        /*04c0*/ 	.word	index@(_ZN2at6native40_GLOBAL__N__2351210d_8_Shape_cu_49f7391c30CatArrayBatchedCopy_vectorizedINS1_10OpaqueTypeILj4EEEjLi3ELi128ELi1ELi16ELi4EEEvPcNS1_25CatArrInputTensorMetadataIT_T0_XT2_EXT3_EEENS1_16TensorSizeStrideIS8_Lj4EEEiS8_)
        /*04c4*/ 	.word	0x00000000


	//----- nvinfo : EIATTR_REGCOUNT
	.align		4
.L_231:
        /*04c8*/ 	.byte	0x04, 0x2f
        /*04ca*/ 	.short	(.L_233 - .L_232)
	.align		4
.L_232:
        /*04cc*/ 	.word	index@(_ZN2at6native40_GLOBAL__N__2351210d_8_Shape_cu_49f7391c35CatArrayBatchedCopy_alignedK_contigINS1_10OpaqueTypeILj4EEEjLi3ELi128ELi1ELi16EEEvPT_NS1_25CatArrInputTensorMetadataIS5_T0_XT2_EXT3_EEENS1_16TensorSizeStrideIS8_Lj4EEEiS8_)
        /*04d0*/ 	.word	0x00000020


	//----- nvinfo : EIATTR_FRAME_SIZE
	.align		4
.L_233:
        /*04d4*/ 	.byte	0x04, 0x11
        /*04d6*/ 	.short	(.L_235 - .L_234)
	.align		4
.L_234:
        /*04d8*/ 	.word	index@(_ZN2at6native40_GLOBAL__N__2351210d_8_Shape_cu_49f7391c35CatArrayBatchedCopy_alignedK_contigINS1_10OpaqueTypeILj4EEEjLi3ELi128ELi1ELi16EEEvPT_NS1_25CatArrInputTensorMetadataIS5_T0_XT2_EXT3_EEENS1_16TensorSizeStrideIS8_Lj4EEEiS8_)
        /*04dc*/ 	.word	0x00000000


	//----- nvinfo : EIATTR_REGCOUNT
	.align		4
.L_235:
        /*04e0*/ 	.byte	0x04, 0x2f
        /*04e2*/ 	.short	(.L_237 - .L_236)
	.align		4
.L_236:
        /*04e4*/ 	.word	index@(_ZN2at6native40_GLOBAL__N__2351210d_8_Shape_cu_49f7391c35CatArrayBatchedCopy_alignedK_contigINS1_10OpaqueTypeILj4EEEjLi3ELi128ELi1ELi8EEEvPT_NS1_25CatArrInputTensorMetadataIS5_T0_XT2_EXT3_EEENS1_16TensorSizeStrideIS8_Lj4EEEiS8_)
        /*04e8*/ 	.word	0x0000001f


	//----- nvinfo : EIATTR_FRAME_SIZE
	.align		4
.L_237:
        /*04ec*/ 	.byte	0x04, 0x11
        /*04ee*/ 	.short	(.L_239 - .L_238)
	.align		4
.L_238:
        /*04f0*/ 	.word	index@(_ZN2at6native40_GLOBAL__N__2351210d_8_Shape_cu_49f7391c35CatArrayBatchedCopy_alignedK_contigINS1_10OpaqueTypeILj4EEEjLi3ELi128ELi1ELi8EEEvPT_NS1_25CatArrInputTensorMetadataIS5_T0_XT2_EXT3_EEENS1_16TensorSizeStrideIS8_Lj4EEEiS8_)
        /*04f4*/ 	.word	0x00000000


	//----- nvinfo : EIATTR_REGCOUNT
	.align		4
.L_239:
        /*04f8*/ 	.byte	0x04, 0x2f
        /*04fa*/ 	.short	(.L_241 - .L_240)
	.align		4
.L_240:
        /*04fc*/ 	.word	index@(_ZN2at6native40_GLOBAL__N__2351210d_8_Shape_cu_49f7391c26CatArrayBatchedCopy_contigINS1_10OpaqueTypeILj4EEEjLi3ELi128ELi1EEEvPT_NS1_25CatArrInputTensorMetadataIS5_T0_XT2_EXT3_EEENS1_16TensorSizeStrideIS8_Lj4EEEiS8_)
        /*0500*/ 	.word	0x00000016


	//----- nvinfo : EIATTR_FRAME_SIZE
	.align		4
.L_241:
        /*0504*/ 	.byte	0x04, 0x11
        /*0506*/ 	.short	(.L_243 - .L_242)
	.align		4
.L_242:
        /*0508*/ 	.word	index@(_ZN2at6native40_GLOBAL__N__2351210d_8_Shape_cu_49f7391c26CatArrayBatchedCopy_contigINS1_10OpaqueTypeILj4EEEjLi3ELi128ELi1EEEvPT_NS1_25CatArrInputTensorMetadataIS5_T0_XT2_EXT3_EEENS1_16TensorSizeStrideIS8_Lj4EEEiS8_)
        /*050c*/ 	.word	0x00000000


	//----- nvinfo : EIATTR_REGCOUNT
	.align		4
.L_243:
        /*0510*/ 	.byte	0x04, 0x2f
        /*0512*/ 	.short	(.L_245 - .L_244)
	.align		4
.L_244:
        /*0514*/ 	.word	index@(_ZN2at6native40_GLOBAL__N__2351210d_8_Shape_cu_49f7391c19CatArrayBatchedCopyINS1_10OpaqueTypeILj4EEEjLi3ELi128ELi1EEEvPT_NS1_25CatArrInputTensorMetadataIS5_T0_XT2_EXT3_EEENS1_16TensorSizeStrideIS8_Lj4EEEiS8_)
        /*0518*/ 	.word	0x0000001c


	//----- nvinfo : EIATTR_FRAME_SIZE
	.align		4
.L_245:
        /*051c*/ 	.byte	0x04, 0x11
        /*051e*/ 	.short	(.L_247 - .L_246)
	.align		4
.L_246:
        /*0520*/ 	.word	index@(_ZN2at6native40_GLOBAL__N__2351210d_8_Shape_cu_49f7391c19CatArrayBatchedCopyINS1_10OpaqueTypeILj4EEEjLi3ELi128ELi1EEEvPT_NS1_25CatArrInputTensorMetadataIS5_T0_XT2_EXT3_EEENS1_16TensorSizeStrideIS8_Lj4EEEiS8_)
        /*0524*/ 	.word	0x00000000


	//----- nvinfo : EIATTR_REGCOUNT
	.align		4
.L_247:
        /*0528*/ 	.byte	0x04, 0x2f
        /*052a*/ 	.short	(.L_249 - .L_248)
	.align		4
.L_248:
        /*052c*/ 	.word	index@(_ZN2at6native40_GLOBAL__N__2351210d_8_Shape_cu_49f7391c30CatArrayBatchedCopy_vectorizedINS1_10OpaqueTypeILj4EEEjLi4ELi128ELi1ELi16ELi4EEEvPcNS1_25CatArrInputTensorMetadataIT_T0_XT2_EXT3_EEENS1_16TensorSizeStrideIS8_Lj4EEEiS8_)
        /*0530*/ 	.word	0x0000001c


	//----- nvinfo : EIATTR_FRAME_SIZE
	.align		4
.L_249:
        /*0534*/ 	.byte	0x04, 0x11
        /*0536*/ 	.short	(.L_251 - .L_250)
	.align		4
.L_250:
        /*0538*/ 	.word	index@(_ZN2at6native40_GLOBAL__N__2351210d_8_Shape_cu_49f7391c30CatArrayBatchedCopy_vectorizedINS1_10OpaqueTypeILj4EEEjLi4ELi128ELi1ELi16ELi4EEEvPcNS1_25CatArrInputTensorMetadataIT_T0_XT2_EXT3_EEENS1_16TensorSizeStrideIS8_Lj4EEEiS8_)
        /*053c*/ 	.word	0x00000000


	//----- nvinfo : EIATTR_REGCOUNT
	.align		4
.L_251:
        /*0540*/ 	.byte	0x04, 0x2f
        /*0542*/ 	.short	(.L_253 - .L_252)
	.align		4
.L_252:
        /*0544*/ 	.word	index@(_ZN2at6native40_GLOBAL__N__2351210d_8_Shape_cu_49f7391c35CatArrayBatchedCopy_alignedK_contigINS1_10OpaqueTypeILj4EEEjLi4ELi128ELi1ELi16EEEvPT_NS1_25CatArrInputTensorMetadataIS5_T0_XT2_EXT3_EEENS1_16TensorSizeStrideIS8_Lj4EEEiS8_)
        /*0548*/ 	.word	0x00000020


	//----- nvinfo : EIATTR_FRAME_SIZE
	.align		4
.L_253:
        /*054c*/ 	.byte	0x04, 0x11
        /*054e*/ 	.short	(.L_255 - .L_254)
	.align		4
.L_254:
        /*0550*/ 	.word	index@(_ZN2at6native40_GLOBAL__N__2351210d_8_Shape_cu_49f7391c35CatArrayBatchedCopy_alignedK_contigINS1_10OpaqueTypeILj4EEEjLi4ELi128ELi1ELi16EEEvPT_NS1_25CatArrInputTensorMetadataIS5_T0_XT2_EXT3_EEENS1_16TensorSizeStrideIS8_Lj4EEEiS8_)
        /*0554*/ 	.word	0x00000000


	//----- nvinfo : EIATTR_REGCOUNT
	.align		4
.L_255:
        /*0558*/ 	.byte	0x04, 0x2f
        /*055a*/ 	.short	(.L_257 - .L_256)
	.align		4
.L_256:
        /*055c*/ 	.word	index@(_ZN2at6native40_GLOBAL__N__2351210d_8_Shape_cu_49f7391c35CatArrayBatchedCopy_alignedK_contigINS1_10OpaqueTypeILj4EEEjLi4ELi128ELi1ELi8EEEvPT_NS1_25CatArrInputTensorMetadataIS5_T0_XT2_EXT3_EEENS1_16TensorSizeStrideIS8_Lj4EEEiS8_)
        /*0560*/ 	.word	0x00000020


	//----- nvinfo : EIATTR_FRAME_SIZE
	.align		4
.L_257:
        /*0564*/ 	.byte	0x04, 0x11
        /*0566*/ 	.short	(.L_259 - .L_258)
	.align		4
.L_258:
        /*0568*/ 	.word	index@(_ZN2at6native40_GLOBAL__N__2351210d_8_Shape_cu_49f7391c35CatArrayBatchedCopy_alignedK_contigINS1_10OpaqueTypeILj4EEEjLi4ELi128ELi1ELi8EEEvPT_NS1_25CatArrInputTensorMetadataIS5_T0_XT2_EXT3_EEENS1_16TensorSizeStrideIS8_Lj4EEEiS8_)
        /*056c*/ 	.word	0x00000000


	//----- nvinfo : EIATTR_REGCOUNT
	.align		4
.L_259:
        /*0570*/ 	.byte	0x04, 0x2f
        /*0572*/ 	.short	(.L_261 - .L_260)
	.align		4
.L_260:
        /*0574*/ 	.word	index@(_ZN2at6native40_GLOBAL__N__2351210d_8_Shape_cu_49f7391c26CatArrayBatchedCopy_contigINS1_10OpaqueTypeILj4EEEjLi4ELi128ELi1EEEvPT_NS1_25CatArrInputTensorMetadataIS5_T0_XT2_EXT3_EEENS1_16TensorSizeStrideIS8_Lj4EEEiS8_)
        /*0578*/ 	.word	0x0000001c


	//----- nvinfo : EIATTR_FRAME_SIZE
	.align		4
.L_261:
        /*057c*/ 	.byte	0x04, 0x11
        /*057e*/ 	.short	(.L_263 - .L_262)
	.align		4
.L_262:
        /*0580*/ 	.word	index@(_ZN2at6native40_GLOBAL__N__2351210d_8_Shape_cu_49f7391c26CatArrayBatchedCopy_contigINS1_10OpaqueTypeILj4EEEjLi4ELi128ELi1EEEvPT_NS1_25CatArrInputTensorMetadataIS5_T0_XT2_EXT3_EEENS1_16TensorSizeStrideIS8_Lj4EEEiS8_)
        /*0584*/ 	.word	0x00000000


	//----- nvinfo : EIATTR_REGCOUNT
	.align		4
.L_263:
        /*0588*/ 	.byte	0x04, 0x2f
        /*058a*/ 	.short	(.L_265 - .L_264)
	.align		4
.L_264:
        /*058c*/ 	.word	index@(_ZN2at6native40_GLOBAL__N__2351210d_8_Shape_cu_49f7391c19CatArrayBatchedCopyINS1_10OpaqueTypeILj4EEEjLi4ELi128ELi1EEEvPT_NS1_25CatArrInputTensorMetadataIS5_T0_XT2_EXT3_EEENS1_16TensorSizeStrideIS8_Lj4EEEiS8_)
        /*0590*/ 	.word	0x0000001d


	//----- nvinfo : EIATTR_FRAME_SIZE
	.align		4
.L_265:
        /*0594*/ 	.byte	0x04, 0x11
        /*0596*/ 	.short	(.L_267 - .L_266)
	.align		4
.L_266:
        /*0598*/ 	.word	index@(_ZN2at6native40_GLOBAL__N__2351210d_8_Shape_cu_49f7391c19CatArrayBatchedCopyINS1_10OpaqueTypeILj4EEEjLi4ELi128ELi1EEEvPT_NS1_25CatArrInputTensorMetadataIS5_T0_XT2_EXT3_EEENS1_16TensorSizeStrideIS8_Lj4EEEiS8_)
        /*059c*/ 	.word	0x00000000


	//----- nvinfo : EIATTR_REGCOUNT
	.align		4
.L_267:
        /*05a0*/ 	.byte	0x04, 0x2f
        /*05a2*/ 	.short	(.L_269 - .L_268)
	.align		4
.L_268:
        /*05a4*/ 	.word	index@(_ZN2at6native40_GLOBAL__N__2351210d_8_Shape_cu_49f7391c30CatArrayBatchedCopy_vectorizedINS1_10OpaqueTypeILj8EEEjLi1ELi128ELi1ELi16ELi2EEEvPcNS1_25CatArrInputTensorMetadataIT_T0_XT2_EXT3_EEENS1_16TensorSizeStrideIS8_Lj4EEEiS8_)
        /*05a8*/ 	.word	0x00000012


	//----- nvinfo : EIATTR_FRAME_SIZE
	.align		4
.L_269:
        /*05ac*/ 	.byte	0x04, 0x11
        /*05ae*/ 	.short	(.L_271 - .L_270)
	.align		4
.L_270:
        /*05b0*/ 	.word	index@(_ZN2at6native40_GLOBAL__N__2351210d_8_Shape_cu_49f7391c30CatArrayBatchedCopy_vectorizedINS1_10OpaqueTypeILj8EEEjLi1ELi128ELi1ELi16ELi2EEEvPcNS1_25CatArrInputTensorMetadataIT_T0_XT2_EXT3_EEENS1_16TensorSizeStrideIS8_Lj4EEEiS8_)
        /*05b4*/ 	.word	0x00000000


	//----- nvinfo : EIATTR_REGCOUNT
	.align		4
.L_271:
        /*05b8*/ 	.byte	0x04, 0x2f
        /*05ba*/ 	.short	(.L_273 - .L_272)
	.align		4
.L_272:
        /*05bc*/ 	.word	index@(_ZN2at6native40_GLOBAL__N__2351210d_8_Shape_cu_49f7391c35CatArrayBatchedCopy_alignedK_contigINS1_10OpaqueTypeILj8EEEjLi1ELi128ELi1ELi16EEEvPT_NS1_25CatArrInputTensorMetadataIS5_T0_XT2_EXT3_EEENS1_16TensorSizeStrideIS8_Lj4EEEiS8_)
        /*05c0*/ 	.word	0x00000020


	//----- nvinfo : EIATTR_FRAME_SIZE
	.align		4
.L_273:
        /*05c4*/ 	.byte	0x04, 0x11
        /*05c6*/ 	.short	(.L_275 - .L_274)
	.align		4
.L_274:
        /*05c8*/ 	.word	index@(_ZN2at6native40_GLOBAL__N__2351210d_8_Shape_cu_49f7391c35CatArrayBatchedCopy_alignedK_contigINS1_10OpaqueTypeILj8EEEjLi1ELi128ELi1ELi16EEEvPT_NS1_25CatArrInputTensorMetadataIS5_T0_XT2_EXT3_EEENS1_16TensorSizeStrideIS8_Lj4EEEiS8_)
        /*05cc*/ 	.word	0x00000000


	//----- nvinfo : EIATTR_REGCOUNT
	.align		4
.L_275:
        /*05d0*/ 	.byte	0x04, 0x2f
        /*05d2*/ 	.short	(.L_277 - .L_276)
	.align		4
.L_276:
        /*05d4*/ 	.word	index@(_ZN2at6native40_GLOBAL__N__2351210d_8_Shape_cu_49f7391c35CatArrayBatchedCopy_alignedK_contigINS1_10OpaqueTypeILj8EEEjLi1ELi128ELi1ELi8EEEvPT_NS1_25CatArrInputTensorMetadataIS5_T0_XT2_EXT3_EEENS1_16TensorSizeStrideIS8_Lj4EEEiS8_)
        /*05d8*/ 	.word	0x00000020


	//----- nvinfo : EIATTR_FRAME_SIZE
	.align		4
.L_277:
        /*05dc*/ 	.byte	0x04, 0x11
        /*05de*/ 	.short	(.L_279 - .L_278)
	.align		4
.L_278:
        /*05e0*/ 	.word	index@(_ZN2at6native40_GLOBAL__N__2351210d_8_Shape_cu_49f7391c35CatArrayBatchedCopy_alignedK_contigINS1_10OpaqueTypeILj8EEEjLi1ELi128ELi1ELi8EEEvPT_NS1_25CatArrInputTensorMetadataIS5_T0_XT2_EXT3_EEENS1_16TensorSizeStrideIS8_Lj4EEEiS8_)
        /*05e4*/ 	.word	0x00000000


	//----- nvinfo : EIATTR_REGCOUNT
	.align		4
.L_279:
        /*05e8*/ 	.byte	0x04, 0x2f
        /*05ea*/ 	.short	(.L_281 - .L_280)
	.align		4
.L_280:
        /*05ec*/ 	.word	index@(_ZN2at6native40_GLOBAL__N__2351210d_8_Shape_cu_49f7391c26CatArrayBatchedCopy_contigINS1_10OpaqueTypeILj8EEEjLi1ELi128ELi1EEEvPT_NS1_25CatArrInputTensorMetadataIS5_T0_XT2_EXT3_EEENS1_16TensorSizeStrideIS8_Lj4EEEiS8_)
        /*05f0*/ 	.word	0x00000012


	//----- nvinfo : EIATTR_FRAME_SIZE
	.align		4
.L_281:
        /*05f4*/ 	.byte	0x04, 0x11
        /*05f6*/ 	.short	(.L_283 - .L_282)
	.align		4
.L_282:
        /*05f8*/ 	.word	index@(_ZN2at6native40_GLOBAL__N__2351210d_8_Shape_cu_49f7391c26CatArrayBatchedCopy_contigINS1_10OpaqueTypeILj8EEEjLi1ELi128ELi1EEEvPT_NS1_25CatArrInputTensorMetadataIS5_T0_XT2_EXT3_EEENS1_16TensorSizeStrideIS8_Lj4EEEiS8_)
        /*05fc*/ 	.word	0x00000000


	//----- nvinfo : EIATTR_REGCOUNT
	.align		4
.L_283:
        /*0600*/ 	.byte	0x04, 0x2f
        /*0602*/ 	.short	(.L_285 - .L_284)
	.align		4
.L_284:
        /*0604*/ 	.word	index@(_ZN2at6native40_GLOBAL__N__2351210d_8_Shape_cu_49f7391c19CatArrayBatchedCopyINS1_10OpaqueTypeILj8EEEjLi1ELi128ELi1EEEvPT_NS1_25CatArrInputTensorMetadataIS5_T0_XT2_EXT3_EEENS1_16TensorSizeStrideIS8_Lj4EEEiS8_)
        /*0608*/ 	.word	0x00000011


	//----- nvinfo : EIATTR_FRAME_SIZE
	.align		4
.L_285:
        /*060c*/ 	.byte	0x04, 0x11
        /*060e*/ 	.short	(.L_287 - .L_286)
	.align		4
.L_286:
        /*0610*/ 	.word	index@(_ZN2at6native40_GLOBAL__N__2351210d_8_Shape_cu_49f7391c19CatArrayBatchedCopyINS1_10OpaqueTypeILj8EEEjLi1ELi128ELi1EEEvPT_NS1_25CatArrInputTensorMetadataIS5_T0_XT2_EXT3_EEENS1_16TensorSizeStrideIS8_Lj4EEEiS8_)
        /*0614*/ 	.word	0x00000000


	//----- nvinfo : EIATTR_REGCOUNT
	.align		4
.L_287:
        /*0618*/ 	.byte	0x04, 0x2f
        /*061a*/ 	.short	(.L_289 - .L_288)
	.align		4
.L_288:
        /*061c*/ 	.word	index@(_ZN2at6native40_GLOBAL__N__2351210d_8_Shape_cu_49f7391c30CatArrayBatchedCopy_vectorizedINS1_10OpaqueTypeILj8EEEjLi2ELi128ELi1ELi16ELi2EEEvPcNS1_25CatArrInputTensorMetadataIT_T0_XT2_EXT3_EEENS1_16TensorSizeStrideIS8_Lj4EEEiS8_)
        /*0620*/ 	.word	0x00000014


	//----- nvinfo : EIATTR_FRAME_SIZE
	.align		4
.L_289:
        /*0624*/ 	.byte	0x04, 0x11
        /*0626*/ 	.short	(.L_291 - .L_290)
	.align		4
.L_290:
        /*0628*/ 	.word	index@(_ZN2at6native40_GLOBAL__N__2351210d_8_Shape_cu_49f7391c30CatArrayBatchedCopy_vectorizedINS1_10OpaqueTypeILj8EEEjLi2ELi128ELi1ELi16ELi2EEEvPcNS1_25CatArrInputTensorMetadataIT_T0_XT2_EXT3_EEENS1_16TensorSizeStrideIS8_Lj4EEEiS8_)
        /*062c*/ 	.word	0x00000000


	//----- nvinfo : EIATTR_REGCOUNT
	.align		4
.L_291:
        /*0630*/ 	.byte	0x04, 0x2f
        /*0632*/ 	.short	(.L_293 - .L_292)
	.align		4
.L_292:
        /*0634*/ 	.word	index@(_ZN2at6native40_GLOBAL__N__2351210d_8_Shape_cu_49f7391c35CatArrayBatchedCopy_alignedK_contigINS1_10OpaqueTypeILj8EEEjLi2ELi128ELi1ELi16EEEvPT_NS1_25CatArrInputTensorMetadataIS5_T0_XT2_EXT3_EEENS1_16TensorSizeStrideIS8_Lj4EEEiS8_)
        /*0638*/ 	.word	0x0000001b


	//----- nvinfo : EIATTR_FRAME_SIZE
	.align		4
.L_293:
        /*063c*/ 	.byte	0x04, 0x11
        /*063e*/ 	.short	(.L_295 - .L_294)
	.align		4
.L_294:
        /*0640*/ 	.word	index@(_ZN2at6native40_GLOBAL__N__2351210d_8_Shape_cu_49f7391c35CatArrayBatchedCopy_alignedK_contigINS1_10OpaqueTypeILj8EEEjLi2ELi128ELi1ELi16EEEvPT_NS1_25CatArrInputTensorMetadataIS5_T0_XT2_EXT3_EEENS1_16TensorSizeStrideIS8_Lj4EEEiS8_)
        /*0644*/ 	.word	0x00000000


	//----- nvinfo : EIATTR_REGCOUNT
	.align		4
.L_295:
        /*0648*/ 	.byte	0x04, 0x2f
        /*064a*/ 	.short	(.L_297 - .L_296)
	.align		4
.L_296:
        /*064c*/ 	.word	index@(_ZN2at6native40_GLOBAL__N__2351210d_8_Shape_cu_49f7391c35CatArrayBatchedCopy_alignedK_contigINS1_10OpaqueTypeILj8EEEjLi2ELi128ELi1ELi8EEEvPT_NS1_25CatArrInputTensorMetadataIS5_T0_XT2_EXT3_EEENS1_16TensorSizeStrideIS8_Lj4EEEiS8_)
        /*0650*/ 	.word	0x0000001c


	//----- nvinfo : EIATTR_FRAME_SIZE
	.align		4
.L_297:
        /*0654*/ 	.byte	0x04, 0x11
        /*0656*/ 	.short	(.L_299 - .L_298)
	.align		4
.L_298:
        /*0658*/ 	.word	index@(_ZN2at6native40_GLOBAL__N__2351210d_8_Shape_cu_49f7391c35CatArrayBatchedCopy_alignedK_contigINS1_10OpaqueTypeILj8EEEjLi2ELi128ELi1ELi8EEEvPT_NS1_25CatArrInputTensorMetadataIS5_T0_XT2_EXT3_EEENS1_16TensorSizeStrideIS8_Lj4EEEiS8_)
        /*065c*/ 	.word	0x00000000


	//----- nvinfo : EIATTR_REGCOUNT
	.align		4
.L_299:
        /*0660*/ 	.byte	0x04, 0x2f
        /*0662*/ 	.short	(.L_301 - .L_300)
	.align		4
.L_300:
        /*0664*/ 	.word	index@(_ZN2at6native40_GLOBAL__N__2351210d_8_Shape_cu_49f7391c26CatArrayBatchedCopy_contigINS1_10OpaqueTypeILj8EEEjLi2ELi128ELi1EEEvPT_NS1_25CatArrInputTensorMetadataIS5_T0_XT2_EXT3_EEENS1_16TensorSizeStrideIS8_Lj4EEEiS8_)
        /*0668*/ 	.word	0x00000014


	//----- nvinfo : EIATTR_FRAME_SIZE
	.align		4
.L_301:
        /*066c*/ 	.byte	0x04, 0x11
        /*066e*/ 	.short	(.L_303 - .L_302)
	.align		4
.L_302:
        /*0670*/ 	.word	index@(_ZN2at6native40_GLOBAL__N__2351210d_8_Shape_cu_49f7391c26CatArrayBatchedCopy_contigINS1_10OpaqueTypeILj8EEEjLi2ELi128ELi1EEEvPT_NS1_25CatArrInputTensorMetadataIS5_T0_XT2_EXT3_EEENS1_16TensorSizeStrideIS8_Lj4EEEiS8_)
        /*0674*/ 	.word	0x00000000


	//----- nvinfo : EIATTR_REGCOUNT
	.align		4
.L_303:
        /*0678*/ 	.byte	0x04, 0x2f
        /*067a*/ 	.short	(.L_305 - .L_304)
	.align		4
.L_304:
        /*067c*/ 	.word	index@(_ZN2at6native40_GLOBAL__N__2351210d_8_Shape_cu_49f7391c19CatArrayBatchedCopyINS1_10OpaqueTypeILj8EEEjLi2ELi128ELi1EEEvPT_NS1_25CatArrInputTensorMetadataIS5_T0_XT2_EXT3_EEENS1_16TensorSizeStrideIS8_Lj4EEEiS8_)
        /*0680*/ 	.word	0x00000017


	//----- nvinfo : EIATTR_FRAME_SIZE
	.align		4
.L_305:
        /*0684*/ 	.byte	0x04, 0x11
        /*0686*/ 	.short	(.L_307 - .L_306)
	.align		4
.L_306:
        /*0688*/ 	.word	index@(_ZN2at6native40_GLOBAL__N__2351210d_8_Shape_cu_49f7391c19CatArrayBatchedCopyINS1_10OpaqueTypeILj8EEEjLi2ELi128ELi1EEEvPT_NS1_25CatArrInputTensorMetadataIS5_T0_XT2_EXT3_EEENS1_16TensorSizeStrideIS8_Lj4EEEiS8_)
        /*068c*/ 	.word	0x00000000


	//----- nvinfo : EIATTR_REGCOUNT
	.align		4
.L_307:
        /*0690*/ 	.byte	0x04, 0x2f
        /*0692*/ 	.short	(.L_309 - .L_308)
	.align		4
.L_308:
        /*0694*/ 	.word	index@(_ZN2at6native40_GLOBAL__N__2351210d_8_Shape_cu_49f7391c30CatArrayBatchedCopy_vectorizedINS1_10OpaqueTypeILj8EEEjLi3ELi128ELi1ELi16ELi2EEEvPcNS1_25CatArrInputTensorMetadataIT_T0_XT2_EXT3_EEENS1_16TensorSizeStrideIS8_Lj4EEEiS8_)
        /*0698*/ 	.word	0x00000018


	//----- nvinfo : EIATTR_FRAME_SIZE
	.align		4
.L_309:
        /*069c*/ 	.byte	0x04, 0x11
        /*069e*/ 	.short	(.L_311 - .L_310)
	.align		4
.L_310:
        /*06a0*/ 	.word	index@(_ZN2at6native40_GLOBAL__N__2351210d_8_Shape_cu_49f7391c30CatArrayBatchedCopy_vectorizedINS1_10OpaqueTypeILj8EEEjLi3ELi128ELi1ELi16ELi2EEEvPcNS1_25CatArrInputTensorMetadataIT_T0_XT2_EXT3_EEENS1_16TensorSizeStrideIS8_Lj4EEEiS8_)
        /*06a4*/ 	.word	0x00000000


	//----- nvinfo : EIATTR_REGCOUNT
	.align		4
.L_311:
        /*06a8*/ 	.byte	0x04, 0x2f
        /*06aa*/ 	.short	(.L_313 - .L_312)
	.align		4
.L_312:
        /*06ac*/ 	.word	index@(_ZN2at6native40_GLOBAL__N__2351210d_8_Shape_cu_49f7391c35CatArrayBatchedCopy_alignedK_contigINS1_10OpaqueTypeILj8EEEjLi3ELi128ELi1ELi16EEEvPT_NS1_25CatArrInputTensorMetadataIS5_T0_XT2_EXT3_EEENS1_16TensorSizeStrideIS8_Lj4EEEiS8_)
        /*06b0*/ 	.word	0x0000001f


	//----- nvinfo : EIATTR_FRAME_SIZE
	.align		4
.L_313:
        /*06b4*/ 	.byte	0x04, 0x11
        /*06b6*/ 	.short	(.L_315 - .L_314)
	.align		4
.L_314:
        /*06b8*/ 	.word	index@(_ZN2at6native40_GLOBAL__N__2351210d_8_Shape_cu_49f7391c35CatArrayBatchedCopy_alignedK_contigINS1_10OpaqueTypeILj8EEEjLi3ELi128ELi1ELi16EEEvPT_NS1_25CatArrInputTensorMetadataIS5_T0_XT2_EXT3_EEENS1_16TensorSizeStrideIS8_Lj4EEEiS8_)
        /*06bc*/ 	.word	0x00000000


	//----- nvinfo : EIATTR_REGCOUNT
	.align		4
.L_315:
        /*06c0*/ 	.byte	0x04, 0x2f
        /*06c2*/ 	.short	(.L_317 - .L_316)
	.align		4
.L_316:
        /*06c4*/ 	.word	index@(_ZN2at6native40_GLOBAL__N__2351210d_8_Shape_cu_49f7391c35CatArrayBatchedCopy_alignedK_contigINS1_10OpaqueTypeILj8EEEjLi3ELi128ELi1ELi8EEEvPT_NS1_25CatArrInputTensorMetadataIS5_T0_XT2_EXT3_EEENS1_16TensorSizeStrideIS8_Lj4EEEiS8_)
        /*06c8*/ 	.word	0x0000001c


	//----- nvinfo : EIATTR_FRAME_SIZE
	.align		4
.L_317:
        /*06cc*/ 	.byte	0x04, 0x11
        /*06ce*/ 	.short	(.L_319 - .L_318)
	.align		4
.L_318:
        /*06d0*/ 	.word	index@(_ZN2at6native40_GLOBAL__N__2351210d_8_Shape_cu_49f7391c35CatArrayBatchedCopy_alignedK_contigINS1_10OpaqueTypeILj8EEEjLi3ELi128ELi1ELi8EEEvPT_NS1_25CatArrInputTensorMetadataIS5_T0_XT2_EXT3_EEENS1_16TensorSizeStrideIS8_Lj4EEEiS8_)
        /*06d4*/ 	.word	0x00000000


	//----- nvinfo : EIATTR_REGCOUNT
	.align		4
.L_319:
        /*06d8*/ 	.byte	0x04, 0x2f
        /*06da*/ 	.short	(.L_321 - .L_320)
	.align		4
.L_320:
        /*06dc*/ 	.word	index@(_ZN2at6native40_GLOBAL__N__2351210d_8_Shape_cu_49f7391c26CatArrayBatchedCopy_contigINS1_10OpaqueTypeILj8EEEjLi3ELi128ELi1EEEvPT_NS1_25CatArrInputTensorMetadataIS5_T0_XT2_EXT3_EEENS1_16TensorSizeStrideIS8_Lj4EEEiS8_)
        /*06e0*/ 	.word	0x00000017


	//----- nvinfo : EIATTR_FRAME_SIZE
	.align		4
.L_321:
        /*06e4*/ 	.byte	0x04, 0x11
        /*06e6*/ 	.short	(.L_323 - .L_322)
	.align		4
.L_322:
        /*06e8*/ 	.word	index@(_ZN2at6native40_GLOBAL__N__2351210d_8_Shape_cu_49f7391c26CatArrayBatchedCopy_contigINS1_10OpaqueTypeILj8EEEjLi3ELi128ELi1EEEvPT_NS1_25CatArrInputTensorMetadataIS5_T0_XT2_EXT3_EEENS1_16TensorSizeStrideIS8_Lj4EEEiS8_)
        /*06ec*/ 	.word	0x00000000


	//----- nvinfo : EIATTR_REGCOUNT
	.align		4
.L_323:
        /*06f0*/ 	.byte	0x04, 0x2f
        /*06f2*/ 	.short	(.L_325 - .L_324)
	.align		4
.L_324:
        /*06f4*/ 	.word	index@(_ZN2at6native40_GLOBAL__N__2351210d_8_Shape_cu_49f7391c19CatArrayBatchedCopyINS1_10OpaqueTypeILj8EEEjLi3ELi128ELi1EEEvPT_NS1_25CatArrInputTensorMetadataIS5_T0_XT2_EXT3_EEENS1_16TensorSizeStrideIS8_Lj4EEEiS8_)
        /*06f8*/ 	.word	0x0000001c


	//----- nvinfo : EIATTR_FRAME_SIZE
	.align		4
.L_325:
        /*06fc*/ 	.byte	0x04, 0x11
        /*06fe*/ 	.short	(.L_327 - .L_326)
	.align		4
.L_326:
        /*0700*/ 	.word	index@(_ZN2at6native40_GLOBAL__N__2351210d_8_Shape_cu_49f7391c19CatArrayBatchedCopyINS1_10OpaqueTypeILj8EEEjLi3ELi128ELi1EEEvPT_NS1_25CatArrInputTensorMetadataIS5_T0_XT2_EXT3_EEENS1_16TensorSizeStrideIS8_Lj4EEEiS8_)
        /*0704*/ 	.word	0x00000000


	//----- nvinfo : EIATTR_REGCOUNT
	.align		4
.L_327:
        /*0708*/ 	.byte	0x04, 0x2f
        /*070a*/ 	.short	(.L_329 - .L_328)
	.align		4
.L_328:
        /*070c*/ 	.word	index@(_ZN2at6native40_GLOBAL__N__2351210d_8_Shape_cu_49f7391c30CatArrayBatchedCopy_vectorizedINS1_10OpaqueTypeILj8EEEjLi4ELi128ELi1ELi16ELi2EEEvPcNS1_25CatArrInputTensorMetadataIT_T0_XT2_EXT3_EEENS1_16TensorSizeStrideIS8_Lj4EEEiS8_)
        /*0710*/ 	.word	0x0000001c


	//----- nvinfo : EIATTR_FRAME_SIZE
	.align		4
.L_329:
        /*0714*/ 	.byte	0x04, 0x11
        /*0716*/ 	.short	(.L_331 - .L_330)
	.align		4
.L_330:
        /*0718*/ 	.word	index@(_ZN2at6native40_GLOBAL__N__2351210d_8_Shape_cu_49f7391c30CatArrayBatchedCopy_vectorizedINS1_10OpaqueTypeILj8EEEjLi4ELi128ELi1ELi16ELi2EEEvPcNS1_25CatArrInputTensorMetadataIT_T0_XT2_EXT3_EEENS1_16TensorSizeStrideIS8_Lj4EEEiS8_)
        /*071c*/ 	.word	0x00000000


	//----- nvinfo : EIATTR_REGCOUNT
	.align		4
.L_331:
        /*0720*/ 	.byte	0x04, 0x2f
        /*0722*/ 	.short	(.L_333 - .L_332)
	.align		4
.L_332:
        /*0724*/ 	.word	index@(_ZN2at6native40_GLOBAL__N__2351210d_8_Shape_cu_49f7391c35CatArrayBatchedCopy_alignedK_contigINS1_10OpaqueTypeILj8EEEjLi4ELi128ELi1ELi16EEEvPT_NS1_25CatArrInputTensorMetadataIS5_T0_XT2_EXT3_EEENS1_16TensorSizeStrideIS8_Lj4EEEiS8_)
        /*0728*/ 	.word	0x00000020


	//----- nvinfo : EIATTR_FRAME_SIZE
	.align		4
.L_333:
        /*072c*/ 	.byte	0x04, 0x11
        /*072e*/ 	.short	(.L_335 - .L_334)
	.align		4
.L_334:
        /*0730*/ 	.word	index@(_ZN2at6native40_GLOBAL__N__2351210d_8_Shape_cu_49f7391c35CatArrayBatchedCopy_alignedK_contigINS1_10OpaqueTypeILj8EEEjLi4ELi128ELi1ELi16EEEvPT_NS1_25CatArrInputTensorMetadataIS5_T0_XT2_EXT3_EEENS1_16TensorSizeStrideIS8_Lj4EEEiS8_)
        /*0734*/ 	.word	0x00000000


	//----- nvinfo : EIATTR_REGCOUNT
	.align		4
.L_335:
        /*0738*/ 	.byte	0x04, 0x2f
        /*073a*/ 	.short	(.L_337 - .L_336)
	.align		4
.L_336:
        /*073c*/ 	.word	index@(_ZN2at6native40_GLOBAL__N__2351210d_8_Shape_cu_49f7391c35CatArrayBatchedCopy_alignedK_contigINS1_10OpaqueTypeILj8EEEjLi4ELi128ELi1ELi8EEEvPT_NS1_25CatArrInputTensorMetadataIS5_T0_XT2_EXT3_EEENS1_16TensorSizeStrideIS8_Lj4EEEiS8_)
        /*0740*/ 	.word	0x0000001c


	//----- nvinfo : EIATTR_FRAME_SIZE
	.align		4
.L_337:
        /*0744*/ 	.byte	0x04, 0x11
        /*0746*/ 	.short	(.L_339 - .L_338)
	.align		4
.L_338:
        /*0748*/ 	.word	index@(_ZN2at6native40_GLOBAL__N__2351210d_8_Shape_cu_49f7391c35CatArrayBatchedCopy_alignedK_contigINS1_10OpaqueTypeILj8EEEjLi4ELi128ELi1ELi8EEEvPT_NS1_25CatArrInputTensorMetadataIS5_T0_XT2_EXT3_EEENS1_16TensorSizeStrideIS8_Lj4EEEiS8_)
        /*074c*/ 	.word	0x00000000


	//----- nvinfo : EIATTR_REGCOUNT
	.align		4
.L_339:
        /*0750*/ 	.byte	0x04, 0x2f
        /*0752*/ 	.short	(.L_341 - .L_340)
	.align		4
.L_340:
        /*0754*/ 	.word	index@(_ZN2at6native40_GLOBAL__N__2351210d_8_Shape_cu_49f7391c26CatArrayBatchedCopy_contigINS1_10OpaqueTypeILj8EEEjLi4ELi128ELi1EEEvPT_NS1_25CatArrInputTensorMetadataIS5_T0_XT2_EXT3_EEENS1_16TensorSizeStrideIS8_Lj4EEEiS8_)
        /*0758*/ 	.word	0x0000001e


	//----- nvinfo : EIATTR_FRAME_SIZE
	.align		4
.L_341:
        /*075c*/ 	.byte	0x04, 0x11
        /*075e*/ 	.short	(.L_343 - .L_342)
	.align		4
.L_342:
        /*0760*/ 	.word	index@(_ZN2at6native40_GLOBAL__N__2351210d_8_Shape_cu_49f7391c26CatArrayBatchedCopy_contigINS1_10OpaqueTypeILj8EEEjLi4ELi128ELi1EEEvPT_NS1_25CatArrInputTensorMetadataIS5_T0_XT2_EXT3_EEENS1_16TensorSizeStrideIS8_Lj4EEEiS8_)
        /*0764*/ 	.word	0x00000000


	//----- nvinfo : EIATTR_REGCOUNT
	.align		4
.L_343:
        /*0768*/ 	.byte	0x04, 0x2f
        /*076a*/ 	.short	(.L_345 - .L_344)
	.align		4
.L_344:
        /*076c*/ 	.word	index@(_ZN2at6native40_GLOBAL__N__2351210d_8_Shape_cu_49f7391c19CatArrayBatchedCopyINS1_10OpaqueTypeILj8EEEjLi4ELi128ELi1EEEvPT_NS1_25CatArrInputTensorMetadataIS5_T0_XT2_EXT3_EEENS1_16TensorSizeStrideIS8_Lj4EEEiS8_)
        /*0770*/ 	.word	0x0000001d


	//----- nvinfo : EIATTR_FRAME_SIZE
	.align		4
.L_345:
        /*0774*/ 	.byte	0x04, 0x11
        /*0776*/ 	.short	(.L_347 - .L_346)
	.align		4
.L_346:
        /*0778*/ 	.word	index@(_ZN2at6native40_GLOBAL__N__2351210d_8_Shape_cu_49f7391c19CatArrayBatchedCopyINS1_10OpaqueTypeILj8EEEjLi4ELi128ELi1EEEvPT_NS1_25CatArrInputTensorMetadataIS5_T0_XT2_EXT3_EEENS1_16TensorSizeStrideIS8_Lj4EEEiS8_)
        /*077c*/ 	.word	0x00000000


	//----- nvinfo : EIATTR_REGCOUNT
	.align		4
.L_347:
        /*0780*/ 	.byte	0x04, 0x2f
        /*0782*/ 	.short	(.L_349 - .L_348)
	.align		4
.L_348:
        /*0784*/ 	.word	index@(_ZN2at6native40_GLOBAL__N__2351210d_8_Shape_cu_49f7391c30CatArrayBatchedCopy_vectorizedINS1_10OpaqueTypeILj16EEEjLi1ELi128ELi1ELi16ELi1EEEvPcNS1_25CatArrInputTensorMetadataIT_T0_XT2_EXT3_EEENS1_16TensorSizeStrideIS8_Lj4EEEiS8_)
        /*0788*/ 	.word	0x00000012


	//----- nvinfo : EIATTR_FRAME_SIZE
	.align		4
.L_349:
        /*078c*/ 	.byte	0x04, 0x11
        /*078e*/ 	.short	(.L_351 - .L_350)
	.align		4
.L_350:
        /*0790*/ 	.word	index@(_ZN2at6native40_GLOBAL__N__2351210d_8_Shape_cu_49f7391c30CatArrayBatchedCopy_vectorizedINS1_10OpaqueTypeILj16EEEjLi1ELi128ELi1ELi16ELi1EEEvPcNS1_25CatArrInputTensorMetadataIT_T0_XT2_EXT3_EEENS1_16TensorSizeStrideIS8_Lj4EEEiS8_)
        /*0794*/ 	.word	0x00000000


	//----- nvinfo : EIATTR_REGCOUNT
	.align		4
.L_351:
        /*0798*/ 	.byte	0x04, 0x2f
        /*079a*/ 	.short	(.L_353 - .L_352)
	.align		4
.L_352:
        /*079c*/ 	.word	index@(_ZN2at6native40_GLOBAL__N__2351210d_8_Shape_cu_49f7391c35CatArrayBatchedCopy_alignedK_contigINS1_10OpaqueTypeILj16EEEjLi1ELi128ELi1ELi16EEEvPT_NS1_25CatArrInputTensorMetadataIS5_T0_XT2_EXT3_EEENS1_16TensorSizeStrideIS8_Lj4EEEiS8_)
        /*07a0*/ 	.word	0x00000020


	//----- nvinfo : EIATTR_FRAME_SIZE
	.align		4
.L_353:
        /*07a4*/ 	.byte	0x04, 0x11
        /*07a6*/ 	.short	(.L_355 - .L_354)
	.align		4
.L_354:
        /*07a8*/ 	.word	index@(_ZN2at6native40_GLOBAL__N__2351210d_8_Shape_cu_49f7391c35CatArrayBatchedCopy_alignedK_contigINS1_10OpaqueTypeILj16EEEjLi1ELi128ELi1ELi16EEEvPT_NS1_25CatArrInputTensorMetadataIS5_T0_XT2_EXT3_EEENS1_16TensorSizeStrideIS8_Lj4EEEiS8_)
        /*07ac*/ 	.word	0x00000000


	//----- nvinfo : EIATTR_REGCOUNT
	.align		4
.L_355:
        /*07b0*/ 	.byte	0x04, 0x2f
        /*07b2*/ 	.short	(.L_357 - .L_356)
	.align		4
.L_356:
        /*07b4*/ 	.word	index@(_ZN2at6native40_GLOBAL__N__2351210d_8_Shape_cu_49f7391c35CatArrayBatchedCopy_alignedK_contigINS1_10OpaqueTypeILj16EEEjLi1ELi128ELi1ELi8EEEvPT_NS1_25CatArrInputTensorMetadataIS5_T0_XT2_EXT3_EEENS1_16TensorSizeStrideIS8_Lj4EEEiS8_)
        /*07b8*/ 	.word	0x00000020


	//----- nvinfo : EIATTR_FRAME_SIZE
	.align		4
.L_357:
        /*07bc*/ 	.byte	0x04, 0x11
        /*07be*/ 	.short	(.L_359 - .L_358)
	.align		4
.L_358:
        /*07c0*/ 	.word	index@(_ZN2at6native40_GLOBAL__N__2351210d_8_Shape_cu_49f7391c35CatArrayBatchedCopy_alignedK_contigINS1_10OpaqueTypeILj16EEEjLi1ELi128ELi1ELi8EEEvPT_NS1_25CatArrInputTensorMetadataIS5_T0_XT2_EXT3_EEENS1_16TensorSizeStrideIS8_Lj4EEEiS8_)
        /*07c4*/ 	.word	0x00000000


	//----- nvinfo : EIATTR_REGCOUNT
	.align		4
.L_359:
        /*07c8*/ 	.byte	0x04, 0x2f
        /*07ca*/ 	.short	(.L_361 - .L_360)
	.align		4
.L_360:
        /*07cc*/ 	.word	index@(_ZN2at6native40_GLOBAL__N__2351210d_8_Shape_cu_49f7391c26CatArrayBatchedCopy_contigINS1_10OpaqueTypeILj16EEEjLi1ELi128ELi1EEEvPT_NS1_25CatArrInputTensorMetadataIS5_T0_XT2_EXT3_EEENS1_16TensorSizeStrideIS8_Lj4EEEiS8_)
        /*07d0*/ 	.word	0x00000014


	//----- nvinfo : EIATTR_FRAME_SIZE
	.align		4
.L_361:
        /*07d4*/ 	.byte	0x04, 0x11
        /*07d6*/ 	.short	(.L_363 - .L_362)
	.align		4
.L_362:
        /*07d8*/ 	.word	index@(_ZN2at6native40_GLOBAL__N__2351210d_8_Shape_cu_49f7391c26CatArrayBatchedCopy_contigINS1_10OpaqueTypeILj16EEEjLi1ELi128ELi1EEEvPT_NS1_25CatArrInputTensorMetadataIS5_T0_XT2_EXT3_EEENS1_16TensorSizeStrideIS8_Lj4EEEiS8_)
        /*07dc*/ 	.word	0x00000000


	//----- nvinfo : EIATTR_REGCOUNT
	.align		4
.L_363:
        /*07e0*/ 	.byte	0x04, 0x2f
        /*07e2*/ 	.short	(.L_365 - .L_364)
	.align		4
.L_364:
        /*07e4*/ 	.word	index@(_ZN2at6native40_GLOBAL__N__2351210d_8_Shape_cu_49f7391c19CatArrayBatchedCopyINS1_10OpaqueTypeILj16EEEjLi1ELi128ELi1EEEvPT_NS1_25CatArrInputTensorMetadataIS5_T0_XT2_EXT3_EEENS1_16TensorSizeStrideIS8_Lj4EEEiS8_)
        /*07e8*/ 	.word	0x00000015


	//----- nvinfo : EIATTR_FRAME_SIZE
	.align		4
.L_365:
        /*07ec*/ 	.byte	0x04, 0x11
        /*07ee*/ 	.short	(.L_367 - .L_366)
	.align		4
.L_366:
        /*07f0*/ 	.word	index@(_ZN2at6native40_GLOBAL__N__2351210d_8_Shape_cu_49f7391c19CatArrayBatchedCopyINS1_10OpaqueTypeILj16EEEjLi1ELi128ELi1EEEvPT_NS1_25CatArrInputTensorMetadataIS5_T0_XT2_EXT3_EEENS1_16TensorSizeStrideIS8_Lj4EEEiS8_)
        /*07f4*/ 	.word	0x00000000


	//----- nvinfo : EIATTR_REGCOUNT
	.align		4
.L_367:
        /*07f8*/ 	.byte	0x04, 0x2f
        /*07fa*/ 	.short	(.L_369 - .L_368)
	.align		4
.L_368:
        /*07fc*/ 	.word	index@(_ZN2at6native40_GLOBAL__N__2351210d_8_Shape_cu_49f7391c30CatArrayBatchedCopy_vectorizedINS1_10OpaqueTypeILj16EEEjLi2ELi128ELi1ELi16ELi1EEEvPcNS1_25CatArrInputTensorMetadataIT_T0_XT2_EXT3_EEENS1_16TensorSizeStrideIS8_Lj4EEEiS8_)
        /*0800*/ 	.word	0x00000013


	//----- nvinfo : EIATTR_FRAME_SIZE
	.align		4
.L_369:
        /*0804*/ 	.byte	0x04, 0x11
        /*0806*/ 	.short	(.L_371 - .L_370)
	.align		4
.L_370:
        /*0808*/ 	.word	index@(_ZN2at6native40_GLOBAL__N__2351210d_8_Shape_cu_49f7391c30CatArrayBatchedCopy_vectorizedINS1_10OpaqueTypeILj16EEEjLi2ELi128ELi1ELi16ELi1EEEvPcNS1_25CatArrInputTensorMetadataIT_T0_XT2_EXT3_EEENS1_16TensorSizeStrideIS8_Lj4EEEiS8_)
        /*080c*/ 	.word	0x00000000


	//----- nvinfo : EIATTR_REGCOUNT
	.align		4
.L_371:
        /*0810*/ 	.byte	0x04, 0x2f
        /*0812*/ 	.short	(.L_373 - .L_372)
	.align		4
.L_372:
        /*0814*/ 	.word	index@(_ZN2at6native40_GLOBAL__N__2351210d_8_Shape_cu_49f7391c35CatArrayBatchedCopy_alignedK_contigINS1_10OpaqueTypeILj16EEEjLi2ELi128ELi1ELi16EEEvPT_NS1_25CatArrInputTensorMetadataIS5_T0_XT2_EXT3_EEENS1_16TensorSizeStrideIS8_Lj4EEEiS8_)
        /*0818*/ 	.word	0x00000020


	//----- nvinfo : EIATTR_FRAME_SIZE
	.align		4
.L_373:
        /*081c*/ 	.byte	0x04, 0x11
        /*081e*/ 	.short	(.L_375 - .L_374)
	.align		4
.L_374:
        /*0820*/ 	.word	index@(_ZN2at6native40_GLOBAL__N__2351210d_8_Shape_cu_49f7391c35CatArrayBatchedCopy_alignedK_contigINS1_10OpaqueTypeILj16EEEjLi2ELi128ELi1ELi16EEEvPT_NS1_25CatArrInputTensorMetadataIS5_T0_XT2_EXT3_EEENS1_16TensorSizeStrideIS8_Lj4EEEiS8_)
        /*0824*/ 	.word	0x00000000


	//----- nvinfo : EIATTR_REGCOUNT
	.align		4
.L_375:
        /*0828*/ 	.byte	0x04, 0x2f
        /*082a*/ 	.short	(.L_377 - .L_376)
	.align		4
.L_376:
        /*082c*/ 	.word	index@(_ZN2at6native40_GLOBAL__N__2351210d_8_Shape_cu_49f7391c35CatArrayBatchedCopy_alignedK_contigINS1_10OpaqueTypeILj16EEEjLi2ELi128ELi1ELi8EEEvPT_NS1_25CatArrInputTensorMetadataIS5_T0_XT2_EXT3_EEENS1_16TensorSizeStrideIS8_Lj4EEEiS8_)
        /*0830*/ 	.word	0x00000020


	//----- nvinfo : EIATTR_FRAME_SIZE
	.align		4
.L_377:
        /*0834*/ 	.byte	0x04, 0x11
        /*0836*/ 	.short	(.L_379 - .L_378)
	.align		4
.L_378:
        /*0838*/ 	.word	index@(_ZN2at6native40_GLOBAL__N__2351210d_8_Shape_cu_49f7391c35CatArrayBatchedCopy_alignedK_contigINS1_10OpaqueTypeILj16EEEjLi2ELi128ELi1ELi8EEEvPT_NS1_25CatArrInputTensorMetadataIS5_T0_XT2_EXT3_EEENS1_16TensorSizeStrideIS8_Lj4EEEiS8_)
        /*083c*/ 	.word	0x00000000


	//----- nvinfo : EIATTR_REGCOUNT
	.align		4
.L_379:
        /*0840*/ 	.byte	0x04, 0x2f
        /*0842*/ 	.short	(.L_381 - .L_380)
	.align		4
.L_380:
        /*0844*/ 	.word	index@(_ZN2at6native40_GLOBAL__N__2351210d_8_Shape_cu_49f7391c26CatArrayBatchedCopy_contigINS1_10OpaqueTypeILj16EEEjLi2ELi128ELi1EEEvPT_NS1_25CatArrInputTensorMetadataIS5_T0_XT2_EXT3_EEENS1_16TensorSizeStrideIS8_Lj4EEEiS8_)
        /*0848*/ 	.word	0x00000015


	//----- nvinfo : EIATTR_FRAME_SIZE
	.align		4
.L_381:
        /*084c*/ 	.byte	0x04, 0x11
        /*084e*/ 	.short	(.L_383 - .L_382)
	.align		4
.L_382:
        /*0850*/ 	.word	index@(_ZN2at6native40_GLOBAL__N__2351210d_8_Shape_cu_49f7391c26CatArrayBatchedCopy_contigINS1_10OpaqueTypeILj16EEEjLi2ELi128ELi1EEEvPT_NS1_25CatArrInputTensorMetadataIS5_T0_XT2_EXT3_EEENS1_16TensorSizeStrideIS8_Lj4EEEiS8_)
        /*0854*/ 	.word	0x00000000


	//----- nvinfo : EIATTR_REGCOUNT
	.align		4
.L_383:
        /*0858*/ 	.byte	0x04, 0x2f
        /*085a*/ 	.short	(.L_385 - .L_384)
	.align		4
.L_384:
        /*085c*/ 	.word	index@(_ZN2at6native40_GLOBAL__N__2351210d_8_Shape_cu_49f7391c19CatArrayBatchedCopyINS1_10OpaqueTypeILj16EEEjLi2ELi128ELi1EEEvPT_NS1_25CatArrInputTensorMetadataIS5_T0_XT2_EXT3_EEENS1_16TensorSizeStrideIS8_Lj4EEEiS8_)
        /*0860*/ 	.word	0x00000019


	//----- nvinfo : EIATTR_FRAME_SIZE
	.align		4
.L_385:
        /*0864*/ 	.byte	0x04, 0x11
        /*0866*/ 	.short	(.L_387 - .L_386)
	.align		4
.L_386:
        /*0868*/ 	.word	index@(_ZN2at6native40_GLOBAL__N__2351210d_8_Shape_cu_49f7391c19CatArrayBatchedCopyINS1_10OpaqueTypeILj16EEEjLi2ELi128ELi1EEEvPT_NS1_25CatArrInputTensorMetadataIS5_T0_XT2_EXT3_EEENS1_16TensorSizeStrideIS8_Lj4EEEiS8_)
        /*086c*/ 	.word	0x00000000


	//----- nvinfo : EIATTR_REGCOUNT
	.align		4
.L_387:
        /*0870*/ 	.byte	0x04, 0x2f
        /*0872*/ 	.short	(.L_389 - .L_388)
	.align		4
.L_388:
        /*0874*/ 	.word	index@(_ZN2at6native40_GLOBAL__N__2351210d_8_Shape_cu_49f7391c30CatArrayBatchedCopy_vectorizedINS1_10OpaqueTypeILj16EEEjLi3ELi128ELi1ELi16ELi1EEEvPcNS1_25CatArrInputTensorMetadataIT_T0_XT2_EXT3_EEENS1_16TensorSizeStrideIS8_Lj4EEEiS8_)
        /*0878*/ 	.word	0x00000018


	//----- nvinfo : EIATTR_FRAME_SIZE
	.align		4
.L_389:
        /*087c*/ 	.byte	0x04, 0x11
        /*087e*/ 	.short	(.L_391 - .L_390)
	.align		4
.L_390:
        /*0880*/ 	.word	index@(_ZN2at6native40_GLOBAL__N__2351210d_8_Shape_cu_49f7391c30CatArrayBatchedCopy_vectorizedINS1_10OpaqueTypeILj16EEEjLi3ELi128ELi1ELi16ELi1EEEvPcNS1_25CatArrInputTensorMetadataIT_T0_XT2_EXT3_EEENS1_16TensorSizeStrideIS8_Lj4EEEiS8_)
        /*0884*/ 	.word	0x00000000


	//----- nvinfo : EIATTR_REGCOUNT
	.align		4
.L_391:
        /*0888*/ 	.byte	0x04, 0x2f
        /*088a*/ 	.short	(.L_393 - .L_392)
	.align		4
.L_392:
        /*088c*/ 	.word	index@(_ZN2at6native40_GLOBAL__N__2351210d_8_Shape_cu_49f7391c35CatArrayBatchedCopy_alignedK_contigINS1_10OpaqueTypeILj16EEEjLi3ELi128ELi1ELi16EEEvPT_NS1_25CatArrInputTensorMetadataIS5_T0_XT2_EXT3_EEENS1_16TensorSizeStrideIS8_Lj4EEEiS8_)
        /*0890*/ 	.word	0x00000020


	//----- nvinfo : EIATTR_FRAME_SIZE
	.align		4
.L_393:
        /*0894*/ 	.byte	0x04, 0x11
        /*0896*/ 	.short	(.L_395 - .L_394)
	.align		4
.L_394:
        /*0898*/ 	.word	index@(_ZN2at6native40_GLOBAL__N__2351210d_8_Shape_cu_49f7391c35CatArrayBatchedCopy_alignedK_contigINS1_10OpaqueTypeILj16EEEjLi3ELi128ELi1ELi16EEEvPT_NS1_25CatArrInputTensorMetadataIS5_T0_XT2_EXT3_EEENS1_16TensorSizeStrideIS8_Lj4EEEiS8_)
        /*089c*/ 	.word	0x00000000


	//----- nvinfo : EIATTR_REGCOUNT
	.align		4
.L_395:
        /*08a0*/ 	.byte	0x04, 0x2f
        /*08a2*/ 	.short	(.L_397 - .L_396)
	.align		4
.L_396:
        /*08a4*/ 	.word	index@(_ZN2at6native40_GLOBAL__N__2351210d_8_Shape_cu_49f7391c35CatArrayBatchedCopy_alignedK_contigINS1_10OpaqueTypeILj16EEEjLi3ELi128ELi1ELi8EEEvPT_NS1_25CatArrInputTensorMetadataIS5_T0_XT2_EXT3_EEENS1_16TensorSizeStrideIS8_Lj4EEEiS8_)
        /*08a8*/ 	.word	0x00000020


	//----- nvinfo : EIATTR_FRAME_SIZE
	.align		4
.L_397:
        /*08ac*/ 	.byte	0x04, 0x11
        /*08ae*/ 	.short	(.L_399 - .L_398)
	.align		4
.L_398:
        /*08b0*/ 	.word	index@(_ZN2at6native40_GLOBAL__N__2351210d_8_Shape_cu_49f7391c35CatArrayBatchedCopy_alignedK_contigINS1_10OpaqueTypeILj16EEEjLi3ELi128ELi1ELi8EEEvPT_NS1_25CatArrInputTensorMetadataIS5_T0_XT2_EXT3_EEENS1_16TensorSizeStrideIS8_Lj4EEEiS8_)
        /*08b4*/ 	.word	0x00000000


	//----- nvinfo : EIATTR_REGCOUNT
	.align		4
.L_399:
        /*08b8*/ 	.byte	0x04, 0x2f
        /*08ba*/ 	.short	(.L_401 - .L_400)
	.align		4
.L_400:
        /*08bc*/ 	.word	index@(_ZN2at6native40_GLOBAL__N__2351210d_8_Shape_cu_49f7391c26CatArrayBatchedCopy_contigINS1_10OpaqueTypeILj16EEEjLi3ELi128ELi1EEEvPT_NS1_25CatArrInputTensorMetadataIS5_T0_XT2_EXT3_EEENS1_16TensorSizeStrideIS8_Lj4EEEiS8_)
        /*08c0*/ 	.word	0x00000019


	//----- nvinfo : EIATTR_FRAME_SIZE
	.align		4
.L_401:
        /*08c4*/ 	.byte	0x04, 0x11
        /*08c6*/ 	.short	(.L_403 - .L_402)
	.align		4
.L_402:
        /*08c8*/ 	.word	index@(_ZN2at6native40_GLOBAL__N__2351210d_8_Shape_cu_49f7391c26CatArrayBatchedCopy_contigINS1_10OpaqueTypeILj16EEEjLi3ELi128ELi1EEEvPT_NS1_25CatArrInputTensorMetadataIS5_T0_XT2_EXT3_EEENS1_16TensorSizeStrideIS8_Lj4EEEiS8_)
        /*08cc*/ 	.word	0x00000000


	//----- nvinfo : EIATTR_REGCOUNT
	.align		4
.L_403:
        /*08d0*/ 	.byte	0x04, 0x2f
        /*08d2*/ 	.short	(.L_405 - .L_404)
	.align		4
.L_404:
        /*08d4*/ 	.word	index@(_ZN2at6native40_GLOBAL__N__2351210d_8_Shape_cu_49f7391c19CatArrayBatchedCopyINS1_10OpaqueTypeILj16EEEjLi3ELi128ELi1EEEvPT_NS1_25CatArrInputTensorMetadataIS5_T0_XT2_EXT3_EEENS1_16TensorSizeStrideIS8_Lj4EEEiS8_)
        /*08d8*/ 	.word	0x0000001f


	//----- nvinfo : EIATTR_FRAME_SIZE
	.align		4
.L_405:
        /*08dc*/ 	.byte	0x04, 0x11
        /*08de*/ 	.short	(.L_407 - .L_406)
	.align		4
.L_406:
        /*08e0*/ 	.word	index@(_ZN2at6native40_GLOBAL__N__2351210d_8_Shape_cu_49f7391c19CatArrayBatchedCopyINS1_10OpaqueTypeILj16EEEjLi3ELi128ELi1EEEvPT_NS1_25CatArrInputTensorMetadataIS5_T0_XT2_EXT3_EEENS1_16TensorSizeStrideIS8_Lj4EEEiS8_)
        /*08e4*/ 	.word	0x00000000


	//----- nvinfo : EIATTR_REGCOUNT
	.align		4
.L_407:
        /*08e8*/ 	.byte	0x04, 0x2f
        /*08ea*/ 	.short	(.L_409 - .L_408)
	.align		4
.L_408:
        /*08ec*/ 	.word	index@(_ZN2at6native40_GLOBAL__N__2351210d_8_Shape_cu_49f7391c30CatArrayBatchedCopy_vectorizedINS1_10OpaqueTypeILj16EEEjLi4ELi128ELi1ELi16ELi1EEEvPcNS1_25CatArrInputTensorMetadataIT_T0_XT2_EXT3_EEENS1_16TensorSizeStrideIS8_Lj4EEEiS8_)
        /*08f0*/ 	.word	0x0000001e


	//----- nvinfo : EIATTR_FRAME_SIZE
	.align		4
.L_409:
        /*08f4*/ 	.byte	0x04, 0x11
        /*08f6*/ 	.short	(.L_411 - .L_410)
	.align		4
.L_410:
        /*08f8*/ 	.word	index@(_ZN2at6native40_GLOBAL__N__2351210d_8_Shape_cu_49f7391c30CatArrayBatchedCopy_vectorizedINS1_10OpaqueTypeILj16EEEjLi4ELi128ELi1ELi16ELi1EEEvPcNS1_25CatArrInputTensorMetadataIT_T0_XT2_EXT3_EEENS1_16TensorSizeStrideIS8_Lj4EEEiS8_)
        /*08fc*/ 	.word	0x00000000


	//----- nvinfo : EIATTR_REGCOUNT
	.align		4
.L_411:
        /*0900*/ 	.byte	0x04, 0x2f
        /*0902*/ 	.short	(.L_413 - .L_412)
	.align		4
.L_412:
        /*0904*/ 	.word	index@(_ZN2at6native40_GLOBAL__N__2351210d_8_Shape_cu_49f7391c35CatArrayBatchedCopy_alignedK_contigINS1_10OpaqueTypeILj16EEEjLi4ELi128ELi1ELi16EEEvPT_NS1_25CatArrInputTensorMetadataIS5_T0_XT2_EXT3_EEENS1_16TensorSizeStrideIS8_Lj4EEEiS8_)
        /*0908*/ 	.word	0x00000020


	//----- nvinfo : EIATTR_FRAME_SIZE
	.align		4
.L_413:
        /*090c*/ 	.byte	0x04, 0x11
        /*090e*/ 	.short	(.L_415 - .L_414)
	.align		4
.L_414:
        /*0910*/ 	.word	index@(_ZN2at6native40_GLOBAL__N__2351210d_8_Shape_cu_49f7391c35CatArrayBatchedCopy_alignedK_contigINS1_10OpaqueTypeILj16EEEjLi4ELi128ELi1ELi16EEEvPT_NS1_25CatArrInputTensorMetadataIS5_T0_XT2_EXT3_EEENS1_16TensorSizeStrideIS8_Lj4EEEiS8_)
        /*0914*/ 	.word	0x00000000


	//----- nvinfo : EIATTR_REGCOUNT
	.align		4
.L_415:
        /*0918*/ 	.byte	0x04, 0x2f
        /*091a*/ 	.short	(.L_417 - .L_416)
	.align		4
.L_416:
        /*091c*/ 	.word	index@(_ZN2at6native40_GLOBAL__N__2351210d_8_Shape_cu_49f7391c35CatArrayBatchedCopy_alignedK_contigINS1_10OpaqueTypeILj16EEEjLi4ELi128ELi1ELi8EEEvPT_NS1_25CatArrInputTensorMetadataIS5_T0_XT2_EXT3_EEENS1_16TensorSizeStrideIS8_Lj4EEEiS8_)
        /*0920*/ 	.word	0x00000020


	//----- nvinfo : EIATTR_FRAME_SIZE
	.align		4
.L_417:
        /*0924*/ 	.byte	0x04, 0x11
        /*0926*/ 	.short	(.L_419 - .L_418)
	.align		4
.L_418:
        /*0928*/ 	.word	index@(_ZN2at6native40_GLOBAL__N__2351210d_8_Shape_cu_49f7391c35CatArrayBatchedCopy_alignedK_contigINS1_10OpaqueTypeILj16EEEjLi4ELi128ELi1ELi8EEEvPT_NS1_25CatArrInputTensorMetadataIS5_T0_XT2_EXT3_EEENS1_16TensorSizeStrideIS8_Lj4EEEiS8_)
        /*092c*/ 	.word	0x00000000


	//----- nvinfo : EIATTR_REGCOUNT
	.align		4
.L_419:
        /*0930*/ 	.byte	0x04, 0x2f
        /*0932*/ 	.short	(.L_421 - .L_420)
	.align		4
.L_420:
        /*0934*/ 	.word	index@(_ZN2at6native40_GLOBAL__N__2351210d_8_Shape_cu_49f7391c26CatArrayBatchedCopy_contigINS1_10OpaqueTypeILj16EEEjLi4ELi128ELi1EEEvPT_NS1_25CatArrInputTensorMetadataIS5_T0_XT2_EXT3_EEENS1_16TensorSizeStrideIS8_Lj4EEEiS8_)
        /*0938*/ 	.word	0x0000001e


	//----- nvinfo : EIATTR_FRAME_SIZE
	.align		4
.L_421:
        /*093c*/ 	.byte	0x04, 0x11
        /*093e*/ 	.short	(.L_423 - .L_422)
	.align		4
.L_422:
        /*0940*/ 	.word	index@(_ZN2at6native40_GLOBAL__N__2351210d_8_Shape_cu_49f7391c26CatArrayBatchedCopy_contigINS1_10OpaqueTypeILj16EEEjLi4ELi128ELi1EEEvPT_NS1_25CatArrInputTensorMetadataIS5_T0_XT2_EXT3_EEENS1_16TensorSizeStrideIS8_Lj4EEEiS8_)
        /*0944*/ 	.word	0x00000000


	//----- nvinfo : EIATTR_REGCOUNT
	.align		4
.L_423:
        /*0948*/ 	.byte	0x04, 0x2f
        /*094a*/ 	.short	(.L_425 - .L_424)
	.align		4
.L_424:
        /*094c*/ 	.word	index@(_ZN2at6native40_GLOBAL__N__2351210d_8_Shape_cu_49f7391c19CatArrayBatchedCopyINS1_10OpaqueTypeILj16EEEjLi4ELi128ELi1EEEvPT_NS1_25CatArrInputTensorMetadataIS5_T0_XT2_EXT3_EEENS1_16TensorSizeStrideIS8_Lj4EEEiS8_)
        /*0950*/ 	.word	0x0000001e


	//----- nvinfo : EIATTR_FRAME_SIZE
	.align		4
.L_425:
        /*0954*/ 	.byte	0x04, 0x11
        /*0956*/ 	.short	(.L_427 - .L_426)
	.align		4
.L_426:
        /*0958*/ 	.word	index@(_ZN2at6native40_GLOBAL__N__2351210d_8_Shape_cu_49f7391c19CatArrayBatchedCopyINS1_10OpaqueTypeILj16EEEjLi4ELi128ELi1EEEvPT_NS1_25CatArrInputTensorMetadataIS5_T0_XT2_EXT3_EEENS1_16TensorSizeStrideIS8_Lj4EEEiS8_)
        /*095c*/ 	.word	0x00000000


	//----- nvinfo : EIATTR_REGCOUNT
	.align		4
.L_427:
        /*0960*/ 	.byte	0x04, 0x2f
        /*0962*/ 	.short	(.L_429 - .L_428)
	.align		4
.L_428:
        /*0964*/ 	.word	index@(_ZN2at6native40_GLOBAL__N__2351210d_8_Shape_cu_49f7391c30CatArrayBatchedCopy_vectorizedINS1_10OpaqueTypeILj1EEEjLi1ELi64ELi64ELi16ELi16EEEvPcNS1_25CatArrInputTensorMetadataIT_T0_XT2_EXT3_EEENS1_16TensorSizeStrideIS8_Lj4EEEiS8_)
        /*0968*/ 	.word	0x00000012


	//----- nvinfo : EIATTR_FRAME_SIZE
	.align		4
.L_429:
        /*096c*/ 	.byte	0x04, 0x11
        /*096e*/ 	.short	(.L_431 - .L_430)
	.align		4
.L_430:
        /*0970*/ 	.word	index@(_ZN2at6native40_GLOBAL__N__2351210d_8_Shape_cu_49f7391c30CatArrayBatchedCopy_vectorizedINS1_10OpaqueTypeILj1EEEjLi1ELi64ELi64ELi16ELi16EEEvPcNS1_25CatArrInputTensorMetadataIT_T0_XT2_EXT3_EEENS1_16TensorSizeStrideIS8_Lj4EEEiS8_)
        /*0974*/ 	.word	0x00000000


	//----- nvinfo : EIATTR_REGCOUNT
	.align		4
.L_431:
        /*0978*/ 	.byte	0x04, 0x2f
        /*097a*/ 	.short	(.L_433 - .L_432)
	.align		4
.L_432:
        /*097c*/ 	.word	index@(_ZN2at6native40_GLOBAL__N__2351210d_8_Shape_cu_49f7391c35CatArrayBatchedCopy_alignedK_contigINS1_10OpaqueTypeILj1EEEjLi1ELi64ELi64ELi16EEEvPT_NS1_25CatArrInputTensorMetadataIS5_T0_XT2_EXT3_EEENS1_16TensorSizeStrideIS8_Lj4EEEiS8_)
        /*0980*/ 	.word	0x00000020


	//----- nvinfo : EIATTR_FRAME_SIZE
	.align		4
.L_433:
        /*0984*/ 	.byte	0x04, 0x11
        /*0986*/ 	.short	(.L_435 - .L_434)
	.align		4
.L_434:
        /*0988*/ 	.word	index@(_ZN2at6native40_GLOBAL__N__2351210d_8_Shape_cu_49f7391c35CatArrayBatchedCopy_alignedK_contigINS1_10OpaqueTypeILj1EEEjLi1ELi64ELi64ELi16EEEvPT_NS1_25CatArrInputTensorMetadataIS5_T0_XT2_EXT3_EEENS1_16TensorSizeStrideIS8_Lj4EEEiS8_)
        /*098c*/ 	.word	0x00000000


	//----- nvinfo : EIATTR_REGCOUNT
	.align		4
.L_435:
        /*0990*/ 	.byte	0x04, 0x2f
        /*0992*/ 	.short	(.L_437 - .L_436)
	.align		4
.L_436:
        /*0994*/ 	.word	index@(_ZN2at6native40_GLOBAL__N__2351210d_8_Shape_cu_49f7391c35CatArrayBatchedCopy_alignedK_contigINS1_10OpaqueTypeILj1EEEjLi1ELi64ELi64ELi8EEEvPT_NS1_25CatArrInputTensorMetadataIS5_T0_XT2_EXT3_EEENS1_16TensorSizeStrideIS8_Lj4EEEiS8_)
        /*0998*/ 	.word	0x0000001c


	//----- nvinfo : EIATTR_FRAME_SIZE
	.align		4
.L_437:
        /*099c*/ 	.byte	0x04, 0x11
        /*099e*/ 	.short	(.L_439 - .L_438)
	.align		4
.L_438:
        /*09a0*/ 	.word	index@(_ZN2at6native40_GLOBAL__N__2351210d_8_Shape_cu_49f7391c35CatArrayBatchedCopy_alignedK_contigINS1_10OpaqueTypeILj1EEEjLi1ELi64ELi64ELi8EEEvPT_NS1_25CatArrInputTensorMetadataIS5_T0_XT2_EXT3_EEENS1_16TensorSizeStrideIS8_Lj4EEEiS8_)
        /*09a4*/ 	.word	0x00000000


	//----- nvinfo : EIATTR_REGCOUNT
	.align		4
.L_439:
        /*09a8*/ 	.byte	0x04, 0x2f
        /*09aa*/ 	.short	(.L_441 - .L_440)
	.align		4
.L_440:
        /*09ac*/ 	.word	index@(_ZN2at6native40_GLOBAL__N__2351210d_8_Shape_cu_49f7391c26CatArrayBatchedCopy_contigINS1_10OpaqueTypeILj1EEEjLi1ELi64ELi64EEEvPT_NS1_25CatArrInputTensorMetadataIS5_T0_XT2_EXT3_EEENS1_16TensorSizeStrideIS8_Lj4EEEiS8_)
        /*09b0*/ 	.word	0x0000000c


	//----- nvinfo : EIATTR_FRAME_SIZE
	.align		4
.L_441:
        /*09b4*/ 	.byte	0x04, 0x11
        /*09b6*/ 	.short	(.L_443 - .L_442)
	.align		4
.L_442:
        /*09b8*/ 	.word	index@(_ZN2at6native40_GLOBAL__N__2351210d_8_Shape_cu_49f7391c26CatArrayBatchedCopy_contigINS1_10OpaqueTypeILj1EEEjLi1ELi64ELi64EEEvPT_NS1_25CatArrInputTensorMetadataIS5_T0_XT2_EXT3_EEENS1_16TensorSizeStrideIS8_Lj4EEEiS8_)
        /*09bc*/ 	.word	0x00000000


	//----- nvinfo : EIATTR_REGCOUNT
	.align		4
.L_443:
        /*09c0*/ 	.byte	0x04, 0x2f
        /*09c2*/ 	.short	(.L_445 - .L_444)
	.align		4
.L_444:
        /*09c4*/ 	.word	index@(_ZN2at6native40_GLOBAL__N__2351210d_8_Shape_cu_49f7391c19CatArrayBatchedCopyINS1_10OpaqueTypeILj1EEEjLi1ELi64ELi64EEEvPT_NS1_25CatArrInputTensorMetadataIS5_T0_XT2_EXT3_EEENS1_16TensorSizeStrideIS8_Lj4EEEiS8_)
        /*09c8*/ 	.word	0x00000012


	//----- nvinfo : EIATTR_FRAME_SIZE
	.align		4
.L_445:
        /*09cc*/ 	.byte	0x04, 0x11
        /*09ce*/ 	.short	(.L_447 - .L_446)
	.align		4
.L_446:
        /*09d0*/ 	.word	index@(_ZN2at6native40_GLOBAL__N__2351210d_8_Shape_cu_49f7391c19CatArrayBatchedCopyINS1_10OpaqueTypeILj1EEEjLi1ELi64ELi64EEEvPT_NS1_25CatArrInputTensorMetadataIS5_T0_XT2_EXT3_EEENS1_16TensorSizeStrideIS8_Lj4EEEiS8_)
        /*09d4*/ 	.word	0x00000000


	//----- nvinfo : EIATTR_REGCOUNT
	.align		4
.L_447:
        /*09d8*/ 	.byte	0x04, 0x2f
        /*09da*/ 	.short	(.L_449 - .L_448)
	.align		4
.L_448:
        /*09dc*/ 	.word	index@(_ZN2at6native40_GLOBAL__N__2351210d_8_Shape_cu_49f7391c30CatArrayBatchedCopy_vectorizedINS1_10OpaqueTypeILj1EEEjLi2ELi64ELi64ELi16ELi16EEEvPcNS1_25CatArrInputTensorMetadataIT_T0_XT2_EXT3_EEENS1_16TensorSizeStrideIS8_Lj4EEEiS8_)
        /*09e0*/ 	.word	0x00000014


	//----- nvinfo : EIATTR_FRAME_SIZE
	.align		4
.L_449:
        /*09e4*/ 	.byte	0x04, 0x11
        /*09e6*/ 	.short	(.L_451 - .L_450)
	.align		4
.L_450:
        /*09e8*/ 	.word	index@(_ZN2at6native40_GLOBAL__N__2351210d_8_Shape_cu_49f7391c30CatArrayBatchedCopy_vectorizedINS1_10OpaqueTypeILj1EEEjLi2ELi64ELi64ELi16ELi16EEEvPcNS1_25CatArrInputTensorMetadataIT_T0_XT2_EXT3_EEENS1_16TensorSizeStrideIS8_Lj4EEEiS8_)
        /*09ec*/ 	.word	0x00000000


	//----- nvinfo : EIATTR_REGCOUNT
	.align		4
.L_451:
        /*09f0*/ 	.byte	0x04, 0x2f
        /*09f2*/ 	.short	(.L_453 - .L_452)
	.align		4
.L_452:
        /*09f4*/ 	.word	index@(_ZN2at6native40_GLOBAL__N__2351210d_8_Shape_cu_49f7391c35CatArrayBatchedCopy_alignedK_contigINS1_10OpaqueTypeILj1EEEjLi2ELi64ELi64ELi16EEEvPT_NS1_25CatArrInputTensorMetadataIS5_T0_XT2_EXT3_EEENS1_16TensorSizeStrideIS8_Lj4EEEiS8_)
        /*09f8*/ 	.word	0x00000020


	//----- nvinfo : EIATTR_FRAME_SIZE
	.align		4
.L_453:
        /*09fc*/ 	.byte	0x04, 0x11
        /*09fe*/ 	.short	(.L_455 - .L_454)
	.align		4
.L_454:
        /*0a00*/ 	.word	index@(_ZN2at6native40_GLOBAL__N__2351210d_8_Shape_cu_49f7391c35CatArrayBatchedCopy_alignedK_contigINS1_10OpaqueTypeILj1EEEjLi2ELi64ELi64ELi16EEEvPT_NS1_25CatArrInputTensorMetadataIS5_T0_XT2_EXT3_EEENS1_16TensorSizeStrideIS8_Lj4EEEiS8_)
        /*0a04*/ 	.word	0x00000000


	//----- nvinfo : EIATTR_REGCOUNT
	.align		4
.L_455:
        /*0a08*/ 	.byte	0x04, 0x2f
        /*0a0a*/ 	.short	(.L_457 - .L_456)
	.align		4
.L_456:
        /*0a0c*/ 	.word	index@(_ZN2at6native40_GLOBAL__N__2351210d_8_Shape_cu_49f7391c35CatArrayBatchedCopy_alignedK_contigINS1_10OpaqueTypeILj1EEEjLi2ELi64ELi64ELi8EEEvPT_NS1_25CatArrInputTensorMetadataIS5_T0_XT2_EXT3_EEENS1_16TensorSizeStrideIS8_Lj4EEEiS8_)
        /*0a10*/ 	.word	0x00000020


	//----- nvinfo : EIATTR_FRAME_SIZE
	.align		4
.L_457:
        /*0a14*/ 	.byte	0x04, 0x11
        /*0a16*/ 	.short	(.L_459 - .L_458)
	.align		4
.L_458:
        /*0a18*/ 	.word	index@(_ZN2at6native40_GLOBAL__N__2351210d_8_Shape_cu_49f7391c35CatArrayBatchedCopy_alignedK_contigINS1_10OpaqueTypeILj1EEEjLi2ELi64ELi64ELi8EEEvPT_NS1_25CatArrInputTensorMetadataIS5_T0_XT2_EXT3_EEENS1_16TensorSizeStrideIS8_Lj4EEEiS8_)
        /*0a1c*/ 	.word	0x00000000


	//----- nvinfo : EIATTR_REGCOUNT
	.align		4
.L_459:
        /*0a20*/ 	.byte	0x04, 0x2f
        /*0a22*/ 	.short	(.L_461 - .L_460)
	.align		4
.L_460:
        /*0a24*/ 	.word	index@(_ZN2at6native40_GLOBAL__N__2351210d_8_Shape_cu_49f7391c26CatArrayBatchedCopy_contigINS1_10OpaqueTypeILj1EEEjLi2ELi64ELi64EEEvPT_NS1_25CatArrInputTensorMetadataIS5_T0_XT2_EXT3_EEENS1_16TensorSizeStrideIS8_Lj4EEEiS8_)
        /*0a28*/ 	.word	0x00000014


	//----- nvinfo : EIATTR_FRAME_SIZE
	.align		4
.L_461:
        /*0a2c*/ 	.byte	0x04, 0x11
        /*0a2e*/ 	.short	(.L_463 - .L_462)
	.align		4
.L_462:
        /*0a30*/ 	.word	index@(_ZN2at6native40_GLOBAL__N__2351210d_8_Shape_cu_49f7391c26CatArrayBatchedCopy_contigINS1_10OpaqueTypeILj1EEEjLi2ELi64ELi64EEEvPT_NS1_25CatArrInputTensorMetadataIS5_T0_XT2_EXT3_EEENS1_16TensorSizeStrideIS8_Lj4EEEiS8_)
        /*0a34*/ 	.word	0x00000000


	//----- nvinfo : EIATTR_REGCOUNT
	.align		4
.L_463:
        /*0a38*/ 	.byte	0x04, 0x2f
        /*0a3a*/ 	.short	(.L_465 - .L_464)
	.align		4
.L_464:
        /*0a3c*/ 	.word	index@(_ZN2at6native40_GLOBAL__N__2351210d_8_Shape_cu_49f7391c19CatArrayBatchedCopyINS1_10OpaqueTypeILj1EEEjLi2ELi64ELi64EEEvPT_NS1_25CatArrInputTensorMetadataIS5_T0_XT2_EXT3_EEENS1_16TensorSizeStrideIS8_Lj4EEEiS8_)
        /*0a40*/ 	.word	0x00000010


	//----- nvinfo : EIATTR_FRAME_SIZE
	.align		4
.L_465:
        /*0a44*/ 	.byte	0x04, 0x11
        /*0a46*/ 	.short	(.L_467 - .L_466)
	.align		4
.L_466:
        /*0a48*/ 	.word	index@(_ZN2at6native40_GLOBAL__N__2351210d_8_Shape_cu_49f7391c19CatArrayBatchedCopyINS1_10OpaqueTypeILj1EEEjLi2ELi64ELi64EEEvPT_NS1_25CatArrInputTensorMetadataIS5_T0_XT2_EXT3_EEENS1_16TensorSizeStrideIS8_Lj4EEEiS8_)
        /*0a4c*/ 	.word	0x00000000


	//----- nvinfo : EIATTR_REGCOUNT
	.align		4
.L_467:
        /*0a50*/ 	.byte	0x04, 0x2f
        /*0a52*/ 	.short	(.L_469 - .L_468)
	.align		4
.L_468:
        /*0a54*/ 	.word	index@(_ZN2at6native40_GLOBAL__N__2351210d_8_Shape_cu_49f7391c30CatArrayBatchedCopy_vectorizedINS1_10OpaqueTypeILj1EEEjLi3ELi64ELi64ELi16ELi16EEEvPcNS1_25CatArrInputTensorMetadataIT_T0_XT2_EXT3_EEENS1_16TensorSizeStrideIS8_Lj4EEEiS8_)
        /*0a58*/ 	.word	0x0000001a


	//----- nvinfo : EIATTR_FRAME_SIZE
	.align		4
.L_469:
        /*0a5c*/ 	.byte	0x04, 0x11
        /*0a5e*/ 	.short	(.L_471 - .L_470)
	.align		4
.L_470:
        /*0a60*/ 	.word	index@(_ZN2at6native40_GLOBAL__N__2351210d_8_Shape_cu_49f7391c30CatArrayBatchedCopy_vectorizedINS1_10OpaqueTypeILj1EEEjLi3ELi64ELi64ELi16ELi16EEEvPcNS1_25CatArrInputTensorMetadataIT_T0_XT2_EXT3_EEENS1_16TensorSizeStrideIS8_Lj4EEEiS8_)
        /*0a64*/ 	.word	0x00000000


	//----- nvinfo : EIATTR_REGCOUNT
	.align		4
.L_471:
        /*0a68*/ 	.byte	0x04, 0x2f
        /*0a6a*/ 	.short	(.L_473 - .L_472)
	.align		4
.L_472:
        /*0a6c*/ 	.word	index@(_ZN2at6native40_GLOBAL__N__2351210d_8_Shape_cu_49f7391c35CatArrayBatchedCopy_alignedK_contigINS1_10OpaqueTypeILj1EEEjLi3ELi64ELi64ELi16EEEvPT_NS1_25CatArrInputTensorMetadataIS5_T0_XT2_EXT3_EEENS1_16TensorSizeStrideIS8_Lj4EEEiS8_)
        /*0a70*/ 	.word	0x00000028


	//----- nvinfo : EIATTR_FRAME_SIZE
	.align		4
.L_473:
        /*0a74*/ 	.byte	0x04, 0x11
        /*0a76*/ 	.short	(.L_475 - .L_474)
	.align		4
.L_474:
        /*0a78*/ 	.word	index@(_ZN2at6native40_GLOBAL__N__2351210d_8_Shape_cu_49f7391c35CatArrayBatchedCopy_alignedK_contigINS1_10OpaqueTypeILj1EEEjLi3ELi64ELi64ELi16EEEvPT_NS1_25CatArrInputTensorMetadataIS5_T0_XT2_EXT3_EEENS1_16TensorSizeStrideIS8_Lj4EEEiS8_)
        /*0a7c*/ 	.word	0x00000000


	//----- nvinfo : EIATTR_REGCOUNT
	.align		4
.L_475:
        /*0a80*/ 	.byte	0x04, 0x2f
        /*0a82*/ 	.short	(.L_477 - .L_476)
	.align		4
.L_476:
        /*0a84*/ 	.word	index@(_ZN2at6native40_GLOBAL__N__2351210d_8_Shape_cu_49f7391c35CatArrayBatchedCopy_alignedK_contigINS1_10OpaqueTypeILj1EEEjLi3ELi64ELi64ELi8EEEvPT_NS1_25CatArrInputTensorMetadataIS5_T0_XT2_EXT3_EEENS1_16TensorSizeStrideIS8_Lj4EEEiS8_)
        /*0a88*/ 	.word	0x00000020


	//----- nvinfo : EIATTR_FRAME_SIZE
	.align		4
.L_477:
        /*0a8c*/ 	.byte	0x04, 0x11
        /*0a8e*/ 	.short	(.L_479 - .L_478)
	.align		4
.L_478:
        /*0a90*/ 	.word	index@(_ZN2at6native40_GLOBAL__N__2351210d_8_Shape_cu_49f7391c35CatArrayBatchedCopy_alignedK_contigINS1_10OpaqueTypeILj1EEEjLi3ELi64ELi64ELi8EEEvPT_NS1_25CatArrInputTensorMetadataIS5_T0_XT2_EXT3_EEENS1_16TensorSizeStrideIS8_Lj4EEEiS8_)
        /*0a94*/ 	.word	0x00000000


	//----- nvinfo : EIATTR_REGCOUNT
	.align		4
.L_479:
        /*0a98*/ 	.byte	0x04, 0x2f
        /*0a9a*/ 	.short	(.L_481 - .L_480)
	.align		4
.L_480:
        /*0a9c*/ 	.word	index@(_ZN2at6native40_GLOBAL__N__2351210d_8_Shape_cu_49f7391c26CatArrayBatchedCopy_contigINS1_10OpaqueTypeILj1EEEjLi3ELi64ELi64EEEvPT_NS1_25CatArrInputTensorMetadataIS5_T0_XT2_EXT3_EEENS1_16TensorSizeStrideIS8_Lj4EEEiS8_)
        /*0aa0*/ 	.word	0x00000010


	//----- nvinfo : EIATTR_FRAME_SIZE
	.align		4
.L_481:
        /*0aa4*/ 	.byte	0x04, 0x11
        /*0aa6*/ 	.short	(.L_483 - .L_482)
	.align		4
.L_482:
        /*0aa8*/ 	.word	index@(_ZN2at6native40_GLOBAL__N__2351210d_8_Shape_cu_49f7391c26CatArrayBatchedCopy_contigINS1_10OpaqueTypeILj1EEEjLi3ELi64ELi64EEEvPT_NS1_25CatArrInputTensorMetadataIS5_T0_XT2_EXT3_EEENS1_16TensorSizeStrideIS8_Lj4EEEiS8_)
        /*0aac*/ 	.word	0x00000000


	//----- nvinfo : EIATTR_REGCOUNT
	.align		4
.L_483:
        /*0ab0*/ 	.byte	0x04, 0x2f
        /*0ab2*/ 	.short	(.L_485 - .L_484)
	.align		4
.L_484:
        /*0ab4*/ 	.word	index@(_ZN2at6native40_GLOBAL__N__2351210d_8_Shape_cu_49f7391c19CatArrayBatchedCopyINS1_10OpaqueTypeILj1EEEjLi3ELi64ELi64EEEvPT_NS1_25CatArrInputTensorMetadataIS5_T0_XT2_EXT3_EEENS1_16TensorSizeStrideIS8_Lj4EEEiS8_)
        /*0ab8*/ 	.word	0x00000013


	//----- nvinfo : EIATTR_FRAME_SIZE
	.align		4
.L_485:
        /*0abc*/ 	.byte	0x04, 0x11
        /*0abe*/ 	.short	(.L_487 - .L_486)
	.align		4
.L_486:
        /*0ac0*/ 	.word	index@(_ZN2at6native40_GLOBAL__N__2351210d_8_Shape_cu_49f7391c19CatArrayBatchedCopyINS1_10OpaqueTypeILj1EEEjLi3ELi64ELi64EEEvPT_NS1_25CatArrInputTensorMetadataIS5_T0_XT2_EXT3_EEENS1_16TensorSizeStrideIS8_Lj4EEEiS8_)
        /*0ac4*/ 	.word	0x00000000


	//----- nvinfo : EIATTR_REGCOUNT
	.align		4
.L_487:
        /*0ac8*/ 	.byte	0x04, 0x2f
        /*0aca*/ 	.short	(.L_489 - .L_488)
	.align		4
.L_488:
        /*0acc*/ 	.word	index@(_ZN2at6native40_GLOBAL__N__2351210d_8_Shape_cu_49f7391c30CatArrayBatchedCopy_vectorizedINS1_10OpaqueTypeILj1EEEjLi4ELi64ELi64ELi16ELi16EEEvPcNS1_25CatArrInputTensorMetadataIT_T0_XT2_EXT3_EEENS1_16TensorSizeStrideIS8_Lj4EEEiS8_)
        /*0ad0*/ 	.word	0x0000001e


	//----- nvinfo : EIATTR_FRAME_SIZE
	.align		4
.L_489:
        /*0ad4*/ 	.byte	0x04, 0x11
        /*0ad6*/ 	.short	(.L_491 - .L_490)
	.align		4
.L_490:
        /*0ad8*/ 	.word	index@(_ZN2at6native40_GLOBAL__N__2351210d_8_Shape_cu_49f7391c30CatArrayBatchedCopy_vectorizedINS1_10OpaqueTypeILj1EEEjLi4ELi64ELi64ELi16ELi16EEEvPcNS1_25CatArrInputTensorMetadataIT_T0_XT2_EXT3_EEENS1_16TensorSizeStrideIS8_Lj4EEEiS8_)
        /*0adc*/ 	.word	0x00000000


	//----- nvinfo : EIATTR_REGCOUNT
	.align		4
.L_491:
        /*0ae0*/ 	.byte	0x04, 0x2f
        /*0ae2*/ 	.short	(.L_493 - .L_492)
	.align		4
.L_492:
        /*0ae4*/ 	.word	index@(_ZN2at6native40_GLOBAL__N__2351210d_8_Shape_cu_49f7391c35CatArrayBatchedCopy_alignedK_contigINS1_10OpaqueTypeILj1EEEjLi4ELi64ELi64ELi16EEEvPT_NS1_25CatArrInputTensorMetadataIS5_T0_XT2_EXT3_EEENS1_16TensorSizeStrideIS8_Lj4EEEiS8_)
        /*0ae8*/ 	.word	0x00000028


	//----- nvinfo : EIATTR_FRAME_SIZE
	.align		4
.L_493:
        /*0aec*/ 	.byte	0x04, 0x11
        /*0aee*/ 	.short	(.L_495 - .L_494)
	.align		4
.L_494:
        /*0af0*/ 	.word	index@(_ZN2at6native40_GLOBAL__N__2351210d_8_Shape_cu_49f7391c35CatArrayBatchedCopy_alignedK_contigINS1_10OpaqueTypeILj1EEEjLi4ELi64ELi64ELi16EEEvPT_NS1_25CatArrInputTensorMetadataIS5_T0_XT2_EXT3_EEENS1_16TensorSizeStrideIS8_Lj4EEEiS8_)
        /*0af4*/ 	.word	0x00000000


	//----- nvinfo : EIATTR_REGCOUNT
	.align		4
.L_495:
        /*0af8*/ 	.byte	0x04, 0x2f
        /*0afa*/ 	.short	(.L_497 - .L_496)
	.align		4
.L_496:
        /*0afc*/ 	.word	index@(_ZN2at6native40_GLOBAL__N__2351210d_8_Shape_cu_49f7391c35CatArrayBatchedCopy_alignedK_contigINS1_10OpaqueTypeILj1EEEjLi4ELi64ELi64ELi8EEEvPT_NS1_25CatArrInputTensorMetadataIS5_T0_XT2_EXT3_EEENS1_16TensorSizeStrideIS8_Lj4EEEiS8_)
        /*0b00*/ 	.word	0x00000020


	//----- nvinfo : EIATTR_FRAME_SIZE
	.align		4
.L_497:
        /*0b04*/ 	.byte	0x04, 0x11
        /*0b06*/ 	.short	(.L_499 - .L_498)
	.align		4
.L_498:
        /*0b08*/ 	.word	index@(_ZN2at6native40_GLOBAL__N__2351210d_8_Shape_cu_49f7391c35CatArrayBatchedCopy_alignedK_contigINS1_10OpaqueTypeILj1EEEjLi4ELi64ELi64ELi8EEEvPT_NS1_25CatArrInputTensorMetadataIS5_T0_XT2_EXT3_EEENS1_16TensorSizeStrideIS8_Lj4EEEiS8_)
        /*0b0c*/ 	.word	0x00000000


	//----- nvinfo : EIATTR_REGCOUNT
	.align		4
.L_499:
        /*0b10*/ 	.byte	0x04, 0x2f
        /*0b12*/ 	.short	(.L_501 - .L_500)
	.align		4
.L_500:
        /*0b14*/ 	.word	index@(_ZN2at6native40_GLOBAL__N__2351210d_8_Shape_cu_49f7391c26CatArrayBatchedCopy_contigINS1_10OpaqueTypeILj1EEEjLi4ELi64ELi64EEEvPT_NS1_25CatArrInputTensorMetadataIS5_T0_XT2_EXT3_EEENS1_16TensorSizeStrideIS8_Lj4EEEiS8_)
        /*0b18*/ 	.word	0x00000014


	//----- nvinfo : EIATTR_FRAME_SIZE
	.align		4
.L_501:
        /*0b1c*/ 	.byte	0x04, 0x11
        /*0b1e*/ 	.short	(.L_503 - .L_502)
	.align		4
.L_502:
        /*0b20*/ 	.word	index@(_ZN2at6native40_GLOBAL__N__2351210d_8_Shape_cu_49f7391c26CatArrayBatchedCopy_contigINS1_10OpaqueTypeILj1EEEjLi4ELi64ELi64EEEvPT_NS1_25CatArrInputTensorMetadataIS5_T0_XT2_EXT3_EEENS1_16TensorSizeStrideIS8_Lj4EEEiS8_)
        /*0b24*/ 	.word	0x00000000


	//----- nvinfo : EIATTR_REGCOUNT
	.align		4
.L_503:
        /*0b28*/ 	.byte	0x04, 0x2f
        /*0b2a*/ 	.short	(.L_505 - .L_504)
	.align		4
.L_504:
        /*0b2c*/ 	.word	index@(_ZN2at6native40_GLOBAL__N__2351210d_8_Shape_cu_49f7391c19CatArrayBatchedCopyINS1_10OpaqueTypeILj1EEEjLi4ELi64ELi64EEEvPT_NS1_25CatArrInputTensorMetadataIS5_T0_XT2_EXT3_EEENS1_16TensorSizeStrideIS8_Lj4EEEiS8_)
        /*0b30*/ 	.word	0x00000017


	//----- nvinfo : EIATTR_FRAME_SIZE
	.align		4
.L_505:
        /*0b34*/ 	.byte	0x04, 0x11
        /*0b36*/ 	.short	(.L_507 - .L_506)
	.align		4
.L_506:
        /*0b38*/ 	.word	index@(_ZN2at6native40_GLOBAL__N__2351210d_8_Shape_cu_49f7391c19CatArrayBatchedCopyINS1_10OpaqueTypeILj1EEEjLi4ELi64ELi64EEEvPT_NS1_25CatArrInputTensorMetadataIS5_T0_XT2_EXT3_EEENS1_16TensorSizeStrideIS8_Lj4EEEiS8_)
        /*0b3c*/ 	.word	0x00000000


	//----- nvinfo : EIATTR_REGCOUNT
	.align		4
.L_507:
        /*0b40*/ 	.byte	0x04, 0x2f
        /*0b42*/ 	.short	(.L_509 - .L_508)
	.align		4
.L_508:
        /*0b44*/ 	.word	index@(_ZN2at6native40_GLOBAL__N__2351210d_8_Shape_cu_49f7391c30CatArrayBatchedCopy_vectorizedINS1_10OpaqueTypeILj2EEEjLi1ELi64ELi64ELi16ELi8EEEvPcNS1_25CatArrInputTensorMetadataIT_T0_XT2_EXT3_EEENS1_16TensorSizeStrideIS8_Lj4EEEiS8_)
        /*0b48*/ 	.word	0x00000012


	//----- nvinfo : EIATTR_FRAME_SIZE
	.align		4
.L_509:
        /*0b4c*/ 	.byte	0x04, 0x11
        /*0b4e*/ 	.short	(.L_511 - .L_510)
	.align		4
.L_510:
        /*0b50*/ 	.word	index@(_ZN2at6native40_GLOBAL__N__2351210d_8_Shape_cu_49f7391c30CatArrayBatchedCopy_vectorizedINS1_10OpaqueTypeILj2EEEjLi1ELi64ELi64ELi16ELi8EEEvPcNS1_25CatArrInputTensorMetadataIT_T0_XT2_EXT3_EEENS1_16TensorSizeStrideIS8_Lj4EEEiS8_)
        /*0b54*/ 	.word	0x00000000


	//----- nvinfo : EIATTR_REGCOUNT
	.align		4
.L_511:
        /*0b58*/ 	.byte	0x04, 0x2f
        /*0b5a*/ 	.short	(.L_513 - .L_512)
	.align		4
.L_512:
        /*0b5c*/ 	.word	index@(_ZN2at6native40_GLOBAL__N__2351210d_8_Shape_cu_49f7391c35CatArrayBatchedCopy_alignedK_contigINS1_10OpaqueTypeILj2EEEjLi1ELi64ELi64ELi16EEEvPT_NS1_25CatArrInputTensorMetadataIS5_T0_XT2_EXT3_EEENS1_16TensorSizeStrideIS8_Lj4EEEiS8_)
        /*0b60*/ 	.word	0x00000020


	//----- nvinfo : EIATTR_FRAME_SIZE
	.align		4
.L_513:
        /*0b64*/ 	.byte	0x04, 0x11
        /*0b66*/ 	.short	(.L_515 - .L_514)
	.align		4
.L_514:
        /*0b68*/ 	.word	index@(_ZN2at6native40_GLOBAL__N__2351210d_8_Shape_cu_49f7391c35CatArrayBatchedCopy_alignedK_contigINS1_10OpaqueTypeILj2EEEjLi1ELi64ELi64ELi16EEEvPT_NS1_25CatArrInputTensorMetadataIS5_T0_XT2_EXT3_EEENS1_16TensorSizeStrideIS8_Lj4EEEiS8_)
        /*0b6c*/ 	.word	0x00000000


	//----- nvinfo : EIATTR_REGCOUNT
	.align		4
.L_515:
        /*0b70*/ 	.byte	0x04, 0x2f
        /*0b72*/ 	.short	(.L_517 - .L_516)
	.align		4
.L_516:
        /*0b74*/ 	.word	index@(_ZN2at6native40_GLOBAL__N__2351210d_8_Shape_cu_49f7391c35CatArrayBatchedCopy_alignedK_contigINS1_10OpaqueTypeILj2EEEjLi1ELi64ELi64ELi8EEEvPT_NS1_25CatArrInputTensorMetadataIS5_T0_XT2_EXT3_EEENS1_16TensorSizeStrideIS8_Lj4EEEiS8_)
        /*0b78*/ 	.word	0x0000001e


	//----- nvinfo : EIATTR_FRAME_SIZE
	.align		4
.L_517:
        /*0b7c*/ 	.byte	0x04, 0x11
        /*0b7e*/ 	.short	(.L_519 - .L_518)
	.align		4
.L_518:
        /*0b80*/ 	.word	index@(_ZN2at6native40_GLOBAL__N__2351210d_8_Shape_cu_49f7391c35CatArrayBatchedCopy_alignedK_contigINS1_10OpaqueTypeILj2EEEjLi1ELi64ELi64ELi8EEEvPT_NS1_25CatArrInputTensorMetadataIS5_T0_XT2_EXT3_EEENS1_16TensorSizeStrideIS8_Lj4EEEiS8_)
        /*0b84*/ 	.word	0x00000000


	//----- nvinfo : EIATTR_REGCOUNT
	.align		4
.L_519:
        /*0b88*/ 	.byte	0x04, 0x2f
        /*0b8a*/ 	.short	(.L_521 - .L_520)
	.align		4
.L_520:
        /*0b8c*/ 	.word	index@(_ZN2at6native40_GLOBAL__N__2351210d_8_Shape_cu_49f7391c26CatArrayBatchedCopy_contigINS1_10OpaqueTypeILj2EEEjLi1ELi64ELi64EEEvPT_NS1_25CatArrInputTensorMetadataIS5_T0_XT2_EXT3_EEENS1_16TensorSizeStrideIS8_Lj4EEEiS8_)
        /*0b90*/ 	.word	0x00000014


	//----- nvinfo : EIATTR_FRAME_SIZE
	.align		4
.L_521:
        /*0b94*/ 	.byte	0x04, 0x11
        /*0b96*/ 	.short	(.L_523 - .L_522)
	.align		4
.L_522:
        /*0b98*/ 	.word	index@(_ZN2at6native40_GLOBAL__N__2351210d_8_Shape_cu_49f7391c26CatArrayBatchedCopy_contigINS1_10OpaqueTypeILj2EEEjLi1ELi64ELi64EEEvPT_NS1_25CatArrInputTensorMetadataIS5_T0_XT2_EXT3_EEENS1_16TensorSizeStrideIS8_Lj4EEEiS8_)
        /*0b9c*/ 	.word	0x00000000


	//----- nvinfo : EIATTR_REGCOUNT
	.align		4
.L_523:
        /*0ba0*/ 	.byte	0x04, 0x2f
        /*0ba2*/ 	.short	(.L_525 - .L_524)
	.align		4
.L_524:
        /*0ba4*/ 	.word	index@(_ZN2at6native40_GLOBAL__N__2351210d_8_Shape_cu_49f7391c19CatArrayBatchedCopyINS1_10OpaqueTypeILj2EEEjLi1ELi64ELi64EEEvPT_NS1_25CatArrInputTensorMetadataIS5_T0_XT2_EXT3_EEENS1_16TensorSizeStrideIS8_Lj4EEEiS8_)
        /*0ba8*/ 	.word	0x00000014


	//----- nvinfo : EIATTR_FRAME_SIZE
	.align		4
.L_525:
        /*0bac*/ 	.byte	0x04, 0x11
        /*0bae*/ 	.short	(.L_527 - .L_526)
	.align		4
.L_526:
        /*0bb0*/ 	.word	index@(_ZN2at6native40_GLOBAL__N__2351210d_8_Shape_cu_49f7391c19CatArrayBatchedCopyINS1_10OpaqueTypeILj2EEEjLi1ELi64ELi64EEEvPT_NS1_25CatArrInputTensorMetadataIS5_T0_XT2_EXT3_EEENS1_16TensorSizeStrideIS8_Lj4EEEiS8_)
        /*0bb4*/ 	.word	0x00000000


	//----- nvinfo : EIATTR_REGCOUNT
	.align		4
.L_527:
        /*0bb8*/ 	.byte	0x04, 0x2f
        /*0bba*/ 	.short	(.L_529 - .L_528)
	.align		4
.L_528:
        /*0bbc*/ 	.word	index@(_ZN2at6native40_GLOBAL__N__2351210d_8_Shape_cu_49f7391c30CatArrayBatchedCopy_vectorizedINS1_10OpaqueTypeILj2EEEjLi2ELi64ELi64ELi16ELi8EEEvPcNS1_25CatArrInputTensorMetadataIT_T0_XT2_EXT3_EEENS1_16TensorSizeStrideIS8_Lj4EEEiS8_)
        /*0bc0*/ 	.word	0x00000014


	//----- nvinfo : EIATTR_FRAME_SIZE
	.align		4
.L_529:
        /*0bc4*/ 	.byte	0x04, 0x11
        /*0bc6*/ 	.short	(.L_531 - .L_530)
	.align		4
.L_530:
        /*0bc8*/ 	.word	index@(_ZN2at6native40_GLOBAL__N__2351210d_8_Shape_cu_49f7391c30CatArrayBatchedCopy_vectorizedINS1_10OpaqueTypeILj2EEEjLi2ELi64ELi64ELi16ELi8EEEvPcNS1_25CatArrInputTensorMetadataIT_T0_XT2_EXT3_EEENS1_16TensorSizeStrideIS8_Lj4EEEiS8_)
        /*0bcc*/ 	.word	0x00000000


	//----- nvinfo : EIATTR_REGCOUNT
	.align		4
.L_531:
        /*0bd0*/ 	.byte	0x04, 0x2f
        /*0bd2*/ 	.short	(.L_533 - .L_532)
	.align		4
.L_532:
        /*0bd4*/ 	.word	index@(_ZN2at6native40_GLOBAL__N__2351210d_8_Shape_cu_49f7391c35CatArrayBatchedCopy_alignedK_contigINS1_10OpaqueTypeILj2EEEjLi2ELi64ELi64ELi16EEEvPT_NS1_25CatArrInputTensorMetadataIS5_T0_XT2_EXT3_EEENS1_16TensorSizeStrideIS8_Lj4EEEiS8_)
        /*0bd8*/ 	.word	0x00000020


	//----- nvinfo : EIATTR_FRAME_SIZE
	.align		4
.L_533:
        /*0bdc*/ 	.byte	0x04, 0x11
        /*0bde*/ 	.short	(.L_535 - .L_534)
	.align		4
.L_534:
        /*0be0*/ 	.word	index@(_ZN2at6native40_GLOBAL__N__2351210d_8_Shape_cu_49f7391c35CatArrayBatchedCopy_alignedK_contigINS1_10OpaqueTypeILj2EEEjLi2ELi64ELi64ELi16EEEvPT_NS1_25CatArrInputTensorMetadataIS5_T0_XT2_EXT3_EEENS1_16TensorSizeStrideIS8_Lj4EEEiS8_)
        /*0be4*/ 	.word	0x00000000


	//----- nvinfo : EIATTR_REGCOUNT
	.align		4
.L_535:
        /*0be8*/ 	.byte	0x04, 0x2f
        /*0bea*/ 	.short	(.L_537 - .L_536)
	.align		4
.L_536:
        /*0bec*/ 	.word	index@(_ZN2at6native40_GLOBAL__N__2351210d_8_Shape_cu_49f7391c35CatArrayBatchedCopy_alignedK_contigINS1_10OpaqueTypeILj2EEEjLi2ELi64ELi64ELi8EEEvPT_NS1_25CatArrInputTensorMetadataIS5_T0_XT2_EXT3_EEENS1_16TensorSizeStrideIS8_Lj4EEEiS8_)
        /*0bf0*/ 	.word	0x0000001e


	//----- nvinfo : EIATTR_FRAME_SIZE
	.align		4
.L_537:
        /*0bf4*/ 	.byte	0x04, 0x11
        /*0bf6*/ 	.short	(.L_539 - .L_538)
	.align		4
.L_538:
        /*0bf8*/ 	.word	index@(_ZN2at6native40_GLOBAL__N__2351210d_8_Shape_cu_49f7391c35CatArrayBatchedCopy_alignedK_contigINS1_10OpaqueTypeILj2EEEjLi2ELi64ELi64ELi8EEEvPT_NS1_25CatArrInputTensorMetadataIS5_T0_XT2_EXT3_EEENS1_16TensorSizeStrideIS8_Lj4EEEiS8_)
        /*0bfc*/ 	.word	0x00000000


	//----- nvinfo : EIATTR_REGCOUNT
	.align		4
.L_539:
        /*0c00*/ 	.byte	0x04, 0x2f
        /*0c02*/ 	.short	(.L_541 - .L_540)
	.align		4
.L_540:
        /*0c04*/ 	.word	index@(_ZN2at6native40_GLOBAL__N__2351210d_8_Shape_cu_49f7391c26CatArrayBatchedCopy_contigINS1_10OpaqueTypeILj2EEEjLi2ELi64ELi64EEEvPT_NS1_25CatArrInputTensorMetadataIS5_T0_XT2_EXT3_EEENS1_16TensorSizeStrideIS8_Lj4EEEiS8_)
        /*0c08*/ 	.word	0x00000014


	//----- nvinfo : EIATTR_FRAME_SIZE
	.align		4
.L_541:
        /*0c0c*/ 	.byte	0x04, 0x11
        /*0c0e*/ 	.short	(.L_543 - .L_542)
	.align		4
.L_542:
        /*0c10*/ 	.word	index@(_ZN2at6native40_GLOBAL__N__2351210d_8_Shape_cu_49f7391c26CatArrayBatchedCopy_contigINS1_10OpaqueTypeILj2EEEjLi2ELi64ELi64EEEvPT_NS1_25CatArrInputTensorMetadataIS5_T0_XT2_EXT3_EEENS1_16TensorSizeStrideIS8_Lj4EEEiS8_)
        /*0c14*/ 	.word	0x00000000


	//----- nvinfo : EIATTR_REGCOUNT
	.align		4
.L_543:
        /*0c18*/ 	.byte	0x04, 0x2f
        /*0c1a*/ 	.short	(.L_545 - .L_544)
	.align		4
.L_544:
        /*0c1c*/ 	.word	index@(_ZN2at6native40_GLOBAL__N__2351210d_8_Shape_cu_49f7391c19CatArrayBatchedCopyINS1_10OpaqueTypeILj2EEEjLi2ELi64ELi64EEEvPT_NS1_25CatArrInputTensorMetadataIS5_T0_XT2_EXT3_EEENS1_16TensorSizeStrideIS8_Lj4EEEiS8_)
        /*0c20*/ 	.word	0x00000019


	//----- nvinfo : EIATTR_FRAME_SIZE
	.align		4
.L_545:
        /*0c24*/ 	.byte	0x04, 0x11
        /*0c26*/ 	.short	(.L_547 - .L_546)
	.align		4
.L_546:
        /*0c28*/ 	.word	index@(_ZN2at6native40_GLOBAL__N__2351210d_8_Shape_cu_49f7391c19CatArrayBatchedCopyINS1_10OpaqueTypeILj2EEEjLi2ELi64ELi64EEEvPT_NS1_25CatArrInputTensorMetadataIS5_T0_XT2_EXT3_EEENS1_16TensorSizeStrideIS8_Lj4EEEiS8_)
        /*0c2c*/ 	.word	0x00000000


	//----- nvinfo : EIATTR_REGCOUNT
	.align		4
.L_547:
        /*0c30*/ 	.byte	0x04, 0x2f
        /*0c32*/ 	.short	(.L_549 - .L_548)
	.align		4
.L_548:
        /*0c34*/ 	.word	index@(_ZN2at6native40_GLOBAL__N__2351210d_8_Shape_cu_49f7391c30CatArrayBatchedCopy_vectorizedINS1_10OpaqueTypeILj2EEEjLi3ELi64ELi64ELi16ELi8EEEvPcNS1_25CatArrInputTensorMetadataIT_T0_XT2_EXT3_EEENS1_16TensorSizeStrideIS8_Lj4EEEiS8_)
        /*0c38*/ 	.word	0x00000018


	//----- nvinfo : EIATTR_FRAME_SIZE
	.align		4
.L_549:
        /*0c3c*/ 	.byte	0x04, 0x11
        /*0c3e*/ 	.short	(.L_551 - .L_550)
	.align		4
.L_550:
        /*0c40*/ 	.word	index@(_ZN2at6native40_GLOBAL__N__2351210d_8_Shape_cu_49f7391c30CatArrayBatchedCopy_vectorizedINS1_10OpaqueTypeILj2EEEjLi3ELi64ELi64ELi16ELi8EEEvPcNS1_25CatArrInputTensorMetadataIT_T0_XT2_EXT3_EEENS1_16TensorSizeStrideIS8_Lj4EEEiS8_)
        /*0c44*/ 	.word	0x00000000


	//----- nvinfo : EIATTR_REGCOUNT
	.align		4
.L_551:
        /*0c48*/ 	.byte	0x04, 0x2f
        /*0c4a*/ 	.short	(.L_553 - .L_552)
	.align		4
.L_552:
        /*0c4c*/ 	.word	index@(_ZN2at6native40_GLOBAL__N__2351210d_8_Shape_cu_49f7391c35CatArrayBatchedCopy_alignedK_contigINS1_10OpaqueTypeILj2EEEjLi3ELi64ELi64ELi16EEEvPT_NS1_25CatArrInputTensorMetadataIS5_T0_XT2_EXT3_EEENS1_16TensorSizeStrideIS8_Lj4EEEiS8_)
        /*0c50*/ 	.word	0x00000020


	//----- nvinfo : EIATTR_FRAME_SIZE
	.align		4
.L_553:
        /*0c54*/ 	.byte	0x04, 0x11
        /*0c56*/ 	.short	(.L_555 - .L_554)
	.align		4
.L_554:
        /*0c58*/ 	.word	index@(_ZN2at6native40_GLOBAL__N__2351210d_8_Shape_cu_49f7391c35CatArrayBatchedCopy_alignedK_contigINS1_10OpaqueTypeILj2EEEjLi3ELi64ELi64ELi16EEEvPT_NS1_25CatArrInputTensorMetadataIS5_T0_XT2_EXT3_EEENS1_16TensorSizeStrideIS8_Lj4EEEiS8_)
        /*0c5c*/ 	.word	0x00000000


	//----- nvinfo : EIATTR_REGCOUNT
	.align		4
.L_555:
        /*0c60*/ 	.byte	0x04, 0x2f
        /*0c62*/ 	.short	(.L_557 - .L_556)
	.align		4
.L_556:
        /*0c64*/ 	.word	index@(_ZN2at6native40_GLOBAL__N__2351210d_8_Shape_cu_49f7391c35CatArrayBatchedCopy_alignedK_contigINS1_10OpaqueTypeILj2EEEjLi3ELi64ELi64ELi8EEEvPT_NS1_25CatArrInputTensorMetadataIS5_T0_XT2_EXT3_EEENS1_16TensorSizeStrideIS8_Lj4EEEiS8_)
        /*0c68*/ 	.word	0x00000020


	//----- nvinfo : EIATTR_FRAME_SIZE
	.align		4
.L_557:
        /*0c6c*/ 	.byte	0x04, 0x11
        /*0c6e*/ 	.short	(.L_559 - .L_558)
	.align		4
.L_558:
        /*0c70*/ 	.word	index@(_ZN2at6native40_GLOBAL__N__2351210d_8_Shape_cu_49f7391c35CatArrayBatchedCopy_alignedK_contigINS1_10OpaqueTypeILj2EEEjLi3ELi64ELi64ELi8EEEvPT_NS1_25CatArrInputTensorMetadataIS5_T0_XT2_EXT3_EEENS1_16TensorSizeStrideIS8_Lj4EEEiS8_)
        /*0c74*/ 	.word	0x00000000


	//----- nvinfo : EIATTR_REGCOUNT
	.align		4
.L_559:
        /*0c78*/ 	.byte	0x04, 0x2f
        /*0c7a*/ 	.short	(.L_561 - .L_560)
	.align		4
.L_560:
        /*0c7c*/ 	.word	index@(_ZN2at6native40_GLOBAL__N__2351210d_8_Shape_cu_49f7391c26CatArrayBatchedCopy_contigINS1_10OpaqueTypeILj2EEEjLi3ELi64ELi64EEEvPT_NS1_25CatArrInputTensorMetadataIS5_T0_XT2_EXT3_EEENS1_16TensorSizeStrideIS8_Lj4EEEiS8_)
        /*0c80*/ 	.word	0x00000016


	//----- nvinfo : EIATTR_FRAME_SIZE
	.align		4
.L_561:
        /*0c84*/ 	.byte	0x04, 0x11
        /*0c86*/ 	.short	(.L_563 - .L_562)
	.align		4
.L_562:
        /*0c88*/ 	.word	index@(_ZN2at6native40_GLOBAL__N__2351210d_8_Shape_cu_49f7391c26CatArrayBatchedCopy_contigINS1_10OpaqueTypeILj2EEEjLi3ELi64ELi64EEEvPT_NS1_25CatArrInputTensorMetadataIS5_T0_XT2_EXT3_EEENS1_16TensorSizeStrideIS8_Lj4EEEiS8_)
        /*0c8c*/ 	.word	0x00000000


	//----- nvinfo : EIATTR_REGCOUNT
	.align		4
.L_563:
        /*0c90*/ 	.byte	0x04, 0x2f
        /*0c92*/ 	.short	(.L_565 - .L_564)
	.align		4
.L_564:
        /*0c94*/ 	.word	index@(_ZN2at6native40_GLOBAL__N__2351210d_8_Shape_cu_49f7391c19CatArrayBatchedCopyINS1_10OpaqueTypeILj2EEEjLi3ELi64ELi64EEEvPT_NS1_25CatArrInputTensorMetadataIS5_T0_XT2_EXT3_EEENS1_16TensorSizeStrideIS8_Lj4EEEiS8_)
        /*0c98*/ 	.word	0x0000001c


	//----- nvinfo : EIATTR_FRAME_SIZE
	.align		4
.L_565:
        /*0c9c*/ 	.byte	0x04, 0x11
        /*0c9e*/ 	.short	(.L_567 - .L_566)
	.align		4
.L_566:
        /*0ca0*/ 	.word	index@(_ZN2at6native40_GLOBAL__N__2351210d_8_Shape_cu_49f7391c19CatArrayBatchedCopyINS1_10OpaqueTypeILj2EEEjLi3ELi64ELi64EEEvPT_NS1_25CatArrInputTensorMetadataIS5_T0_XT2_EXT3_EEENS1_16TensorSizeStrideIS8_Lj4EEEiS8_)
        /*0ca4*/ 	.word	0x00000000


	//----- nvinfo : EIATTR_REGCOUNT
	.align		4
.L_567:
        /*0ca8*/ 	.byte	0x04, 0x2f
        /*0caa*/ 	.short	(.L_569 - .L_568)
	.align		4
.L_568:
        /*0cac*/ 	.word	index@(_ZN2at6native40_GLOBAL__N__2351210d_8_Shape_cu_49f7391c30CatArrayBatchedCopy_vectorizedINS1_10OpaqueTypeILj2EEEjLi4ELi64ELi64ELi16ELi8EEEvPcNS1_25CatArrInputTensorMetadataIT_T0_XT2_EXT3_EEENS1_16TensorSizeStrideIS8_Lj4EEEiS8_)
        /*0cb0*/ 	.word	0x0000001c


	//----- nvinfo : EIATTR_FRAME_SIZE
	.align		4
.L_569:
        /*0cb4*/ 	.byte	0x04, 0x11
        /*0cb6*/ 	.short	(.L_571 - .L_570)
	.align		4
.L_570:
        /*0cb8*/ 	.word	index@(_ZN2at6native40_GLOBAL__N__2351210d_8_Shape_cu_49f7391c30CatArrayBatchedCopy_vectorizedINS1_10OpaqueTypeILj2EEEjLi4ELi64ELi64ELi16ELi8EEEvPcNS1_25CatArrInputTensorMetadataIT_T0_XT2_EXT3_EEENS1_16TensorSizeStrideIS8_Lj4EEEiS8_)
        /*0cbc*/ 	.word	0x00000000


	//----- nvinfo : EIATTR_REGCOUNT
	.align		4
.L_571:
        /*0cc0*/ 	.byte	0x04, 0x2f
        /*0cc2*/ 	.short	(.L_573 - .L_572)
	.align		4
.L_572:
        /*0cc4*/ 	.word	index@(_ZN2at6native40_GLOBAL__N__2351210d_8_Shape_cu_49f7391c35CatArrayBatchedCopy_alignedK_contigINS1_10OpaqueTypeILj2EEEjLi4ELi64ELi64ELi16EEEvPT_NS1_25CatArrInputTensorMetadataIS5_T0_XT2_EXT3_EEENS1_16TensorSizeStrideIS8_Lj4EEEiS8_)
        /*0cc8*/ 	.word	0x00000028


	//----- nvinfo : EIATTR_FRAME_SIZE
	.align		4
.L_573:
        /*0ccc*/ 	.byte	0x04, 0x11
        /*0cce*/ 	.short	(.L_575 - .L_574)
	.align		4
.L_574:
        /*0cd0*/ 	.word	index@(_ZN2at6native40_GLOBAL__N__2351210d_8_Shape_cu_49f7391c35CatArrayBatchedCopy_alignedK_contigINS1_10OpaqueTypeILj2EEEjLi4ELi64ELi64ELi16EEEvPT_NS1_25CatArrInputTensorMetadataIS5_T0_XT2_EXT3_EEENS1_16TensorSizeStrideIS8_Lj4EEEiS8_)
        /*0cd4*/ 	.word	0x00000000


	//----- nvinfo : EIATTR_REGCOUNT
	.align		4
.L_575:
        /*0cd8*/ 	.byte	0x04, 0x2f
        /*0cda*/ 	.short	(.L_577 - .L_576)
	.align		4
.L_576:
        /*0cdc*/ 	.word	index@(_ZN2at6native40_GLOBAL__N__2351210d_8_Shape_cu_49f7391c35CatArrayBatchedCopy_alignedK_contigINS1_10OpaqueTypeILj2EEEjLi4ELi64ELi64ELi8EEEvPT_NS1_25CatArrInputTensorMetadataIS5_T0_XT2_EXT3_EEENS1_16TensorSizeStrideIS8_Lj4EEEiS8_)
        /*0ce0*/ 	.word	0x00000020


	//----- nvinfo : EIATTR_FRAME_SIZE
	.align		4
.L_577:
        /*0ce4*/ 	.byte	0x04, 0x11
        /*0ce6*/ 	.short	(.L_579 - .L_578)
	.align		4
.L_578:
        /*0ce8*/ 	.word	index@(_ZN2at6native40_GLOBAL__N__2351210d_8_Shape_cu_49f7391c35CatArrayBatchedCopy_alignedK_contigINS1_10OpaqueTypeILj2EEEjLi4ELi64ELi64ELi8EEEvPT_NS1_25CatArrInputTensorMetadataIS5_T0_XT2_EXT3_EEENS1_16TensorSizeStrideIS8_Lj4EEEiS8_)
        /*0cec*/ 	.word	0x00000000


	//----- nvinfo : EIATTR_REGCOUNT
	.align		4
.L_579:
        /*0cf0*/ 	.byte	0x04, 0x2f
        /*0cf2*/ 	.short	(.L_581 - .L_580)
	.align		4
.L_580:
        /*0cf4*/ 	.word	index@(_ZN2at6native40_GLOBAL__N__2351210d_8_Shape_cu_49f7391c26CatArrayBatchedCopy_contigINS1_10OpaqueTypeILj2EEEjLi4ELi64ELi64EEEvPT_NS1_25CatArrInputTensorMetadataIS5_T0_XT2_EXT3_EEENS1_16TensorSizeStrideIS8_Lj4EEEiS8_)
        /*0cf8*/ 	.word	0x0000001a


	//----- nvinfo : EIATTR_FRAME_SIZE
	.align		4
.L_581:
        /*0cfc*/ 	.byte	0x04, 0x11
        /*0cfe*/ 	.short	(.L_583 - .L_582)
	.align		4
.L_582:
        /*0d00*/ 	.word	index@(_ZN2at6native40_GLOBAL__N__2351210d_8_Shape_cu_49f7391c26CatArrayBatchedCopy_contigINS1_10OpaqueTypeILj2EEEjLi4ELi64ELi64EEEvPT_NS1_25CatArrInputTensorMetadataIS5_T0_XT2_EXT3_EEENS1_16TensorSizeStrideIS8_Lj4EEEiS8_)
        /*0d04*/ 	.word	0x00000000


	//----- nvinfo : EIATTR_REGCOUNT
	.align		4
.L_583:
        /*0d08*/ 	.byte	0x04, 0x2f
        /*0d0a*/ 	.short	(.L_585 - .L_584)
	.align		4
.L_584:
        /*0d0c*/ 	.word	index@(_ZN2at6native40_GLOBAL__N__2351210d_8_Shape_cu_49f7391c19CatArrayBatchedCopyINS1_10OpaqueTypeILj2EEEjLi4ELi64ELi64EEEvPT_NS1_25CatArrInputTensorMetadataIS5_T0_XT2_EXT3_EEENS1_16TensorSizeStrideIS8_Lj4EEEiS8_)
        /*0d10*/ 	.word	0x00000018


	//----- nvinfo : EIATTR_FRAME_SIZE
	.align		4
.L_585:
        /*0d14*/ 	.byte	0x04, 0x11
        /*0d16*/ 	.short	(.L_587 - .L_586)
	.align		4
.L_586:
        /*0d18*/ 	.word	index@(_ZN2at6native40_GLOBAL__N__2351210d_8_Shape_cu_49f7391c19CatArrayBatchedCopyINS1_10OpaqueTypeILj2EEEjLi4ELi64ELi64EEEvPT_NS1_25CatArrInputTensorMetadataIS5_T0_XT2_EXT3_EEENS1_16TensorSizeStrideIS8_Lj4EEEiS8_)
        /*0d1c*/ 	.word	0x00000000


	//----- nvinfo : EIATTR_REGCOUNT
	.align		4
.L_587:
        /*0d20*/ 	.byte	0x04, 0x2f
        /*0d22*/ 	.short	(.L_589 - .L_588)
	.align		4
.L_588:
        /*0d24*/ 	.word	index@(_ZN2at6native40_GLOBAL__N__2351210d_8_Shape_cu_49f7391c30CatArrayBatchedCopy_vectorizedINS1_10OpaqueTypeILj4EEEjLi1ELi64ELi64ELi16ELi4EEEvPcNS1_25CatArrInputTensorMetadataIT_T0_XT2_EXT3_EEENS1_16TensorSizeStrideIS8_Lj4EEEiS8_)
        /*0d28*/ 	.word	0x00000012


	//----- nvinfo : EIATTR_FRAME_SIZE
	.align		4
.L_589:
        /*0d2c*/ 	.byte	0x04, 0x11
        /*0d2e*/ 	.short	(.L_591 - .L_590)
	.align		4
.L_590:
        /*0d30*/ 	.word	index@(_ZN2at6native40_GLOBAL__N__2351210d_8_Shape_cu_49f7391c30CatArrayBatchedCopy_vectorizedINS1_10OpaqueTypeILj4EEEjLi1ELi64ELi64ELi16ELi4EEEvPcNS1_25CatArrInputTensorMetadataIT_T0_XT2_EXT3_EEENS1_16TensorSizeStrideIS8_Lj4EEEiS8_)
        /*0d34*/ 	.word	0x00000000


	//----- nvinfo : EIATTR_REGCOUNT
	.align		4
.L_591:
        /*0d38*/ 	.byte	0x04, 0x2f
        /*0d3a*/ 	.short	(.L_593 - .L_592)
	.align		4
.L_592:
        /*0d3c*/ 	.word	index@(_ZN2at6native40_GLOBAL__N__2351210d_8_Shape_cu_49f7391c35CatArrayBatchedCopy_alignedK_contigINS1_10OpaqueTypeILj4EEEjLi1ELi64ELi64ELi16EEEvPT_NS1_25CatArrInputTensorMetadataIS5_T0_XT2_EXT3_EEENS1_16TensorSizeStrideIS8_Lj4EEEiS8_)
        /*0d40*/ 	.word	0x00000020


	//----- nvinfo : EIATTR_FRAME_SIZE
	.align		4
.L_593:
        /*0d44*/ 	.byte	0x04, 0x11
        /*0d46*/ 	.short	(.L_595 - .L_594)
	.align		4
.L_594:
        /*0d48*/ 	.word	index@(_ZN2at6native40_GLOBAL__N__2351210d_8_Shape_cu_49f7391c35CatArrayBatchedCopy_alignedK_contigINS1_10OpaqueTypeILj4EEEjLi1ELi64ELi64ELi16EEEvPT_NS1_25CatArrInputTensorMetadataIS5_T0_XT2_EXT3_EEENS1_16TensorSizeStrideIS8_Lj4EEEiS8_)
        /*0d4c*/ 	.word	0x00000000


	//----- nvinfo : EIATTR_REGCOUNT
	.align		4
.L_595:
        /*0d50*/ 	.byte	0x04, 0x2f
        /*0d52*/ 	.short	(.L_597 - .L_596)
	.align		4
.L_596:
        /*0d54*/ 	.word	index@(_ZN2at6native40_GLOBAL__N__2351210d_8_Shape_cu_49f7391c35CatArrayBatchedCopy_alignedK_contigINS1_10OpaqueTypeILj4EEEjLi1ELi64ELi64ELi8EEEvPT_NS1_25CatArrInputTensorMetadataIS5_T0_XT2_EXT3_EEENS1_16TensorSizeStrideIS8_Lj4EEEiS8_)
        /*0d58*/ 	.word	0x00000020


	//----- nvinfo : EIATTR_FRAME_SIZE
	.align		4
.L_597:
        /*0d5c*/ 	.byte	0x04, 0x11
        /*0d5e*/ 	.short	(.L_599 - .L_598)
	.align		4
.L_598:
        /*0d60*/ 	.word	index@(_ZN2at6native40_GLOBAL__N__2351210d_8_Shape_cu_49f7391c35CatArrayBatchedCopy_alignedK_contigINS1_10OpaqueTypeILj4EEEjLi1ELi64ELi64ELi8EEEvPT_NS1_25CatArrInputTensorMetadataIS5_T0_XT2_EXT3_EEENS1_16TensorSizeStrideIS8_Lj4EEEiS8_)
        /*0d64*/ 	.word	0x00000000


	//----- nvinfo : EIATTR_REGCOUNT
	.align		4
.L_599:
        /*0d68*/ 	.byte	0x04, 0x2f
        /*0d6a*/ 	.short	(.L_601 - .L_600)
	.align		4
.L_600:
        /*0d6c*/ 	.word	index@(_ZN2at6native40_GLOBAL__N__2351210d_8_Shape_cu_49f7391c26CatArrayBatchedCopy_contigINS1_10OpaqueTypeILj4EEEjLi1ELi64ELi64EEEvPT_NS1_25CatArrInputTensorMetadataIS5_T0_XT2_EXT3_EEENS1_16TensorSizeStrideIS8_Lj4EEEiS8_)
        /*0d70*/ 	.word	0x00000012


	//----- nvinfo : EIATTR_FRAME_SIZE
	.align		4
.L_601:
        /*0d74*/ 	.byte	0x04, 0x11
        /*0d76*/ 	.short	(.L_603 - .L_602)
	.align		4
.L_602:
        /*0d78*/ 	.word	index@(_ZN2at6native40_GLOBAL__N__2351210d_8_Shape_cu_49f7391c26CatArrayBatchedCopy_contigINS1_10OpaqueTypeILj4EEEjLi1ELi64ELi64EEEvPT_NS1_25CatArrInputTensorMetadataIS5_T0_XT2_EXT3_EEENS1_16TensorSizeStrideIS8_Lj4EEEiS8_)
        /*0d7c*/ 	.word	0x00000000


	//----- nvinfo : EIATTR_REGCOUNT
	.align		4
.L_603:
        /*0d80*/ 	.byte	0x04, 0x2f
        /*0d82*/ 	.short	(.L_605 - .L_604)
	.align		4
.L_604:
        /*0d84*/ 	.word	index@(_ZN2at6native40_GLOBAL__N__2351210d_8_Shape_cu_49f7391c19CatArrayBatchedCopyINS1_10OpaqueTypeILj4EEEjLi1ELi64ELi64EEEvPT_NS1_25CatArrInputTensorMetadataIS5_T0_XT2_EXT3_EEENS1_16TensorSizeStrideIS8_Lj4EEEiS8_)
        /*0d88*/ 	.word	0x00000013


	//----- nvinfo : EIATTR_FRAME_SIZE
	.align		4
.L_605:
        /*0d8c*/ 	.byte	0x04, 0x11
        /*0d8e*/ 	.short	(.L_607 - .L_606)
	.align		4
.L_606:
        /*0d90*/ 	.word	index@(_ZN2at6native40_GLOBAL__N__2351210d_8_Shape_cu_49f7391c19CatArrayBatchedCopyINS1_10OpaqueTypeILj4EEEjLi1ELi64ELi64EEEvPT_NS1_25CatArrInputTensorMetadataIS5_T0_XT2_EXT3_EEENS1_16TensorSizeStrideIS8_Lj4EEEiS8_)
        /*0d94*/ 	.word	0x00000000


	//----- nvinfo : EIATTR_REGCOUNT
	.align		4
.L_607:
        /*0d98*/ 	.byte	0x04, 0x2f
        /*0d9a*/ 	.short	(.L_609 - .L_608)
	.align		4
.L_608:
        /*0d9c*/ 	.word	index@(_ZN2at6native40_GLOBAL__N__2351210d_8_Shape_cu_49f7391c30CatArrayBatchedCopy_vectorizedINS1_10OpaqueTypeILj4EEEjLi2ELi64ELi64ELi16ELi4EEEvPcNS1_25CatArrInputTensorMetadataIT_T0_XT2_EXT3_EEENS1_16TensorSizeStrideIS8_Lj4EEEiS8_)
        /*0da0*/ 	.word	0x00000014


	//----- nvinfo : EIATTR_FRAME_SIZE
	.align		4
.L_609:
        /*0da4*/ 	.byte	0x04, 0x11
        /*0da6*/ 	.short	(.L_611 - .L_610)
	.align		4
.L_610:
        /*0da8*/ 	.word	index@(_ZN2at6native40_GLOBAL__N__2351210d_8_Shape_cu_49f7391c30CatArrayBatchedCopy_vectorizedINS1_10OpaqueTypeILj4EEEjLi2ELi64ELi64ELi16ELi4EEEvPcNS1_25CatArrInputTensorMetadataIT_T0_XT2_EXT3_EEENS1_16TensorSizeStrideIS8_Lj4EEEiS8_)
        /*0dac*/ 	.word	0x00000000


	//----- nvinfo : EIATTR_REGCOUNT
	.align		4
.L_611:
        /*0db0*/ 	.byte	0x04, 0x2f
        /*0db2*/ 	.short	(.L_613 - .L_612)
	.align		4
.L_612:
        /*0db4*/ 	.word	index@(_ZN2at6native40_GLOBAL__N__2351210d_8_Shape_cu_49f7391c35CatArrayBatchedCopy_alignedK_contigINS1_10OpaqueTypeILj4EEEjLi2ELi64ELi64ELi16EEEvPT_NS1_25CatArrInputTensorMetadataIS5_T0_XT2_EXT3_EEENS1_16TensorSizeStrideIS8_Lj4EEEiS8_)
        /*0db8*/ 	.word	0x00000020


	//----- nvinfo : EIATTR_FRAME_SIZE
	.align		4
.L_613:
        /*0dbc*/ 	.byte	0x04, 0x11
        /*0dbe*/ 	.short	(.L_615 - .L_614)
	.align		4
.L_614:
        /*0dc0*/ 	.word	index@(_ZN2at6native40_GLOBAL__N__2351210d_8_Shape_cu_49f7391c35CatArrayBatchedCopy_alignedK_contigINS1_10OpaqueTypeILj4EEEjLi2ELi64ELi64ELi16EEEvPT_NS1_25CatArrInputTensorMetadataIS5_T0_XT2_EXT3_EEENS1_16TensorSizeStrideIS8_Lj4EEEiS8_)
        /*0dc4*/ 	.word	0x00000000


	//----- nvinfo : EIATTR_REGCOUNT
	.align		4
.L_615:
        /*0dc8*/ 	.byte	0x04, 0x2f
        /*0dca*/ 	.short	(.L_617 - .L_616)
	.align		4
.L_616:
        /*0dcc*/ 	.word	index@(_ZN2at6native40_GLOBAL__N__2351210d_8_Shape_cu_49f7391c35CatArrayBatchedCopy_alignedK_contigINS1_10OpaqueTypeILj4EEEjLi2ELi64ELi64ELi8EEEvPT_NS1_25CatArrInputTensorMetadataIS5_T0_XT2_EXT3_EEENS1_16TensorSizeStrideIS8_Lj4EEEiS8_)
        /*0dd0*/ 	.word	0x0000001a


	//----- nvinfo : EIATTR_FRAME_SIZE
	.align		4
.L_617:
        /*0dd4*/ 	.byte	0x04, 0x11
        /*0dd6*/ 	.short	(.L_619 - .L_618)
	.align		4
.L_618:
        /*0dd8*/ 	.word	index@(_ZN2at6native40_GLOBAL__N__2351210d_8_Shape_cu_49f7391c35CatArrayBatchedCopy_alignedK_contigINS1_10OpaqueTypeILj4EEEjLi2ELi64ELi64ELi8EEEvPT_NS1_25CatArrInputTensorMetadataIS5_T0_XT2_EXT3_EEENS1_16TensorSizeStrideIS8_Lj4EEEiS8_)
        /*0ddc*/ 	.word	0x00000000


	//----- nvinfo : EIATTR_REGCOUNT
	.align		4
.L_619:
        /*0de0*/ 	.byte	0x04, 0x2f
        /*0de2*/ 	.short	(.L_621 - .L_620)
	.align		4
.L_620:
        /*0de4*/ 	.word	index@(_ZN2at6native40_GLOBAL__N__2351210d_8_Shape_cu_49f7391c26CatArrayBatchedCopy_contigINS1_10OpaqueTypeILj4EEEjLi2ELi64ELi64EEEvPT_NS1_25CatArrInputTensorMetadataIS5_T0_XT2_EXT3_EEENS1_16TensorSizeStrideIS8_Lj4EEEiS8_)
        /*0de8*/ 	.word	0x00000013


	//----- nvinfo : EIATTR_FRAME_SIZE
	.align		4
.L_621:
        /*0dec*/ 	.byte	0x04, 0x11
        /*0dee*/ 	.short	(.L_623 - .L_622)
	.align		4
.L_622:
        /*0df0*/ 	.word	index@(_ZN2at6native40_GLOBAL__N__2351210d_8_Shape_cu_49f7391c26CatArrayBatchedCopy_contigINS1_10OpaqueTypeILj4EEEjLi2ELi64ELi64EEEvPT_NS1_25CatArrInputTensorMetadataIS5_T0_XT2_EXT3_EEENS1_16TensorSizeStrideIS8_Lj4EEEiS8_)
        /*0df4*/ 	.word	0x00000000


	//----- nvinfo : EIATTR_REGCOUNT
	.align		4
.L_623:
        /*0df8*/ 	.byte	0x04, 0x2f
        /*0dfa*/ 	.short	(.L_625 - .L_624)
	.align		4
.L_624:
        /*0dfc*/ 	.word	index@(_ZN2at6native40_GLOBAL__N__2351210d_8_Shape_cu_49f7391c19CatArrayBatchedCopyINS1_10OpaqueTypeILj4EEEjLi2ELi64ELi64EEEvPT_NS1_25CatArrInputTensorMetadataIS5_T0_XT2_EXT3_EEENS1_16TensorSizeStrideIS8_Lj4EEEiS8_)
        /*0e00*/ 	.word	0x00000019


	//----- nvinfo : EIATTR_FRAME_SIZE
	.align		4
.L_625:
        /*0e04*/ 	.byte	0x04, 0x11
        /*0e06*/ 	.short	(.L_627 - .L_626)
	.align		4
.L_626:
        /*0e08*/ 	.word	index@(_ZN2at6native40_GLOBAL__N__2351210d_8_Shape_cu_49f7391c19CatArrayBatchedCopyINS1_10OpaqueTypeILj4EEEjLi2ELi64ELi64EEEvPT_NS1_25CatArrInputTensorMetadataIS5_T0_XT2_EXT3_EEENS1_16TensorSizeStrideIS8_Lj4EEEiS8_)
        /*0e0c*/ 	.word	0x00000000


	//----- nvinfo : EIATTR_REGCOUNT
	.align		4
.L_627:
        /*0e10*/ 	.byte	0x04, 0x2f
        /*0e12*/ 	.short	(.L_629 - .L_628)
	.align		4
.L_628:
        /*0e14*/ 	.word	index@(_ZN2at6native40_GLOBAL__N__2351210d_8_Shape_cu_49f7391c30CatArrayBatchedCopy_vectorizedINS1_10OpaqueTypeILj4EEEjLi3ELi64ELi64ELi16ELi4EEEvPcNS1_25CatArrInputTensorMetadataIT_T0_XT2_EXT3_EEENS1_16TensorSizeStrideIS8_Lj4EEEiS8_)
        /*0e18*/ 	.word	0x00000018


	//----- nvinfo : EIATTR_FRAME_SIZE
	.align		4
.L_629:
        /*0e1c*/ 	.byte	0x04, 0x11
        /*0e1e*/ 	.short	(.L_631 - .L_630)
	.align		4
.L_630:
        /*0e20*/ 	.word	index@(_ZN2at6native40_GLOBAL__N__2351210d_8_Shape_cu_49f7391c30CatArrayBatchedCopy_vectorizedINS1_10OpaqueTypeILj4EEEjLi3ELi64ELi64ELi16ELi4EEEvPcNS1_25CatArrInputTensorMetadataIT_T0_XT2_EXT3_EEENS1_16TensorSizeStrideIS8_Lj4EEEiS8_)
        /*0e24*/ 	.word	0x00000000


	//----- nvinfo : EIATTR_REGCOUNT
	.align		4
.L_631:
        /*0e28*/ 	.byte	0x04, 0x2f
        /*0e2a*/ 	.short	(.L_633 - .L_632)
	.align		4
.L_632:
        /*0e2c*/ 	.word	index@(_ZN2at6native40_GLOBAL__N__2351210d_8_Shape_cu_49f7391c35CatArrayBatchedCopy_alignedK_contigINS1_10OpaqueTypeILj4EEEjLi3ELi64ELi64ELi16EEEvPT_NS1_25CatArrInputTensorMetadataIS5_T0_XT2_EXT3_EEENS1_16TensorSizeStrideIS8_Lj4EEEiS8_)
        /*0e30*/ 	.word	0x00000020


	//----- nvinfo : EIATTR_FRAME_SIZE
	.align		4
.L_633:
        /*0e34*/ 	.byte	0x04, 0x11
        /*0e36*/ 	.short	(.L_635 - .L_634)
	.align		4
.L_634:
        /*0e38*/ 	.word	index@(_ZN2at6native40_GLOBAL__N__2351210d_8_Shape_cu_49f7391c35CatArrayBatchedCopy_alignedK_contigINS1_10OpaqueTypeILj4EEEjLi3ELi64ELi64ELi16EEEvPT_NS1_25CatArrInputTensorMetadataIS5_T0_XT2_EXT3_EEENS1_16TensorSizeStrideIS8_Lj4EEEiS8_)
        /*0e3c*/ 	.word	0x00000000


	//----- nvinfo : EIATTR_REGCOUNT
	.align		4
.L_635:
        /*0e40*/ 	.byte	0x04, 0x2f
        /*0e42*/ 	.short	(.L_637 - .L_636)
	.align		4
.L_636:
        /*0e44*/ 	.word	index@(_ZN2at6native40_GLOBAL__N__2351210d_8_Shape_cu_49f7391c35CatArrayBatchedCopy_alignedK_contigINS1_10OpaqueTypeILj4EEEjLi3ELi64ELi64ELi8EEEvPT_NS1_25CatArrInputTensorMetadataIS5_T0_XT2_EXT3_EEENS1_16TensorSizeStrideIS8_Lj4EEEiS8_)
        /*0e48*/ 	.word	0x0000001f


	//----- nvinfo : EIATTR_FRAME_SIZE
	.align		4
.L_637:
        /*0e4c*/ 	.byte	0x04, 0x11
        /*0e4e*/ 	.short	(.L_639 - .L_638)
	.align		4
.L_638:
        /*0e50*/ 	.word	index@(_ZN2at6native40_GLOBAL__N__2351210d_8_Shape_cu_49f7391c35CatArrayBatchedCopy_alignedK_contigINS1_10OpaqueTypeILj4EEEjLi3ELi64ELi64ELi8EEEvPT_NS1_25CatArrInputTensorMetadataIS5_T0_XT2_EXT3_EEENS1_16TensorSizeStrideIS8_Lj4EEEiS8_)
        /*0e54*/ 	.word	0x00000000


	//----- nvinfo : EIATTR_REGCOUNT
	.align		4
.L_639:
        /*0e58*/ 	.byte	0x04, 0x2f
        /*0e5a*/ 	.short	(.L_641 - .L_640)
	.align		4
.L_640:
        /*0e5c*/ 	.word	index@(_ZN2at6native40_GLOBAL__N__2351210d_8_Shape_cu_49f7391c26CatArrayBatchedCopy_contigINS1_10OpaqueTypeILj4EEEjLi3ELi64ELi64EEEvPT_NS1_25CatArrInputTensorMetadataIS5_T0_XT2_EXT3_EEENS1_16TensorSizeStrideIS8_Lj4EEEiS8_)
        /*0e60*/ 	.word	0x00000016


	//----- nvinfo : EIATTR_FRAME_SIZE
	.align		4
.L_641:
        /*0e64*/ 	.byte	0x04, 0x11
        /*0e66*/ 	.short	(.L_643 - .L_642)
	.align		4
.L_642:
        /*0e68*/ 	.word	index@(_ZN2at6native40_GLOBAL__N__2351210d_8_Shape_cu_49f7391c26CatArrayBatchedCopy_contigINS1_10OpaqueTypeILj4EEEjLi3ELi64ELi64EEEvPT_NS1_25CatArrInputTensorMetadataIS5_T0_XT2_EXT3_EEENS1_16TensorSizeStrideIS8_Lj4EEEiS8_)
        /*0e6c*/ 	.word	0x00000000


	//----- nvinfo : EIATTR_REGCOUNT
	.align		4
.L_643:
        /*0e70*/ 	.byte	0x04, 0x2f
        /*0e72*/ 	.short	(.L_645 - .L_644)
	.align		4
.L_644:
        /*0e74*/ 	.word	index@(_ZN2at6native40_GLOBAL__N__2351210d_8_Shape_cu_49f7391c19CatArrayBatchedCopyINS1_10OpaqueTypeILj4EEEjLi3ELi64ELi64EEEvPT_NS1_25CatArrInputTensorMetadataIS5_T0_XT2_EXT3_EEENS1_16TensorSizeStrideIS8_Lj4EEEiS8_)
        /*0e78*/ 	.word	0x0000001c


	//----- nvinfo : EIATTR_FRAME_SIZE
	.align		4
.L_645:
        /*0e7c*/ 	.byte	0x04, 0x11
        /*0e7e*/ 	.short	(.L_647 - .L_646)
	.align		4
.L_646:
        /*0e80*/ 	.word	index@(_ZN2at6native40_GLOBAL__N__2351210d_8_Shape_cu_49f7391c19CatArrayBatchedCopyINS1_10OpaqueTypeILj4EEEjLi3ELi64ELi64EEEvPT_NS1_25CatArrInputTensorMetadataIS5_T0_XT2_EXT3_EEENS1_16TensorSizeStrideIS8_Lj4EEEiS8_)
        /*0e84*/ 	.word	0x00000000


	//----- nvinfo : EIATTR_REGCOUNT
	.align		4
.L_647:
        /*0e88*/ 	.byte	0x04, 0x2f
        /*0e8a*/ 	.short	(.L_649 - .L_648)
	.align		4
.L_648:
        /*0e8c*/ 	.word	index@(_ZN2at6native40_GLOBAL__N__2351210d_8_Shape_cu_49f7391c30CatArrayBatchedCopy_vectorizedINS1_10OpaqueTypeILj4EEEjLi4ELi64ELi64ELi16ELi4EEEvPcNS1_25CatArrInputTensorMetadataIT_T0_XT2_EXT3_EEENS1_16TensorSizeStrideIS8_Lj4EEEiS8_)
        /*0e90*/ 	.word	0x0000001c


	//----- nvinfo : EIATTR_FRAME_SIZE
	.align		4
.L_649:
        /*0e94*/ 	.byte	0x04, 0x11
        /*0e96*/ 	.short	(.L_651 - .L_650)
	.align		4
.L_650:
        /*0e98*/ 	.word	index@(_ZN2at6native40_GLOBAL__N__2351210d_8_Shape_cu_49f7391c30CatArrayBatchedCopy_vectorizedINS1_10OpaqueTypeILj4EEEjLi4ELi64ELi64ELi16ELi4EEEvPcNS1_25CatArrInputTensorMetadataIT_T0_XT2_EXT3_EEENS1_16TensorSizeStrideIS8_Lj4EEEiS8_)
        /*0e9c*/ 	.word	0x00000000


	//----- nvinfo : EIATTR_REGCOUNT
	.align		4
.L_651:
        /*0ea0*/ 	.byte	0x04, 0x2f
        /*0ea2*/ 	.short	(.L_653 - .L_652)
	.align		4
.L_652:
        /*0ea4*/ 	.word	index@(_ZN2at6native40_GLOBAL__N__2351210d_8_Shape_cu_49f7391c35CatArrayBatchedCopy_alignedK_contigINS1_10OpaqueTypeILj4EEEjLi4ELi64ELi64ELi16EEEvPT_NS1_25CatArrInputTensorMetadataIS5_T0_XT2_EXT3_EEENS1_16TensorSizeStrideIS8_Lj4EEEiS8_)
        /*0ea8*/ 	.word	0x00000020


	//----- nvinfo : EIATTR_FRAME_SIZE
	.align		4
.L_653:
        /*0eac*/ 	.byte	0x04, 0x11
        /*0eae*/ 	.short	(.L_655 - .L_654)
	.align		4
.L_654:
        /*0eb0*/ 	.word	index@(_ZN2at6native40_GLOBAL__N__2351210d_8_Shape_cu_49f7391c35CatArrayBatchedCopy_alignedK_contigINS1_10OpaqueTypeILj4EEEjLi4ELi64ELi64ELi16EEEvPT_NS1_25CatArrInputTensorMetadataIS5_T0_XT2_EXT3_EEENS1_16TensorSizeStrideIS8_Lj4EEEiS8_)
        /*0eb4*/ 	.word	0x00000000


	//----- nvinfo : EIATTR_REGCOUNT
	.align		4
.L_655:
        /*0eb8*/ 	.byte	0x04, 0x2f
        /*0eba*/ 	.short	(.L_657 - .L_656)
	.align		4
.L_656:
        /*0ebc*/ 	.word	index@(_ZN2at6native40_GLOBAL__N__2351210d_8_Shape_cu_49f7391c35CatArrayBatchedCopy_alignedK_contigINS1_10OpaqueTypeILj4EEEjLi4ELi64ELi64ELi8EEEvPT_NS1_25CatArrInputTensorMetadataIS5_T0_XT2_EXT3_EEENS1_16TensorSizeStrideIS8_Lj4EEEiS8_)
        /*0ec0*/ 	.word	0x00000020


	//----- nvinfo : EIATTR_FRAME_SIZE
	.align		4
.L_657:
        /*0ec4*/ 	.byte	0x04, 0x11
        /*0ec6*/ 	.short	(.L_659 - .L_658)
	.align		4
.L_658:
        /*0ec8*/ 	.word	index@(_ZN2at6native40_GLOBAL__N__2351210d_8_Shape_cu_49f7391c35CatArrayBatchedCopy_alignedK_contigINS1_10OpaqueTypeILj4EEEjLi4ELi64ELi64ELi8EEEvPT_NS1_25CatArrInputTensorMetadataIS5_T0_XT2_EXT3_EEENS1_16TensorSizeStrideIS8_Lj4EEEiS8_)
        /*0ecc*/ 	.word	0x00000000


	//----- nvinfo : EIATTR_REGCOUNT
	.align		4
.L_659:
        /*0ed0*/ 	.byte	0x04, 0x2f
        /*0ed2*/ 	.short	(.L_661 - .L_660)
	.align		4
.L_660:
        /*0ed4*/ 	.word	index@(_ZN2at6native40_GLOBAL__N__2351210d_8_Shape_cu_49f7391c26CatArrayBatchedCopy_contigINS1_10OpaqueTypeILj4EEEjLi4ELi64ELi64EEEvPT_NS1_25CatArrInputTensorMetadataIS5_T0_XT2_EXT3_EEENS1_16TensorSizeStrideIS8_Lj4EEEiS8_)
        /*0ed8*/ 	.word	0x0000001c


	//----- nvinfo : EIATTR_FRAME_SIZE
	.align		4
.L_661:
        /*0edc*/ 	.byte	0x04, 0x11
        /*0ede*/ 	.short	(.L_663 - .L_662)
	.align		4
.L_662:
        /*0ee0*/ 	.word	index@(_ZN2at6native40_GLOBAL__N__2351210d_8_Shape_cu_49f7391c26CatArrayBatchedCopy_contigINS1_10OpaqueTypeILj4EEEjLi4ELi64ELi64EEEvPT_NS1_25CatArrInputTensorMetadataIS5_T0_XT2_EXT3_EEENS1_16TensorSizeStrideIS8_Lj4EEEiS8_)
        /*0ee4*/ 	.word	0x00000000


	//----- nvinfo : EIATTR_REGCOUNT
	.align		4
.L_663:
        /*0ee8*/ 	.byte	0x04, 0x2f
        /*0eea*/ 	.short	(.L_665 - .L_664)
	.align		4
.L_664:
        /*0eec*/ 	.word	index@(_ZN2at6native40_GLOBAL__N__2351210d_8_Shape_cu_49f7391c19CatArrayBatchedCopyINS1_10OpaqueTypeILj4EEEjLi4ELi64ELi64EEEvPT_NS1_25CatArrInputTensorMetadataIS5_T0_XT2_EXT3_EEENS1_16TensorSizeStrideIS8_Lj4EEEiS8_)
        /*0ef0*/ 	.word	0x00000018


	//----- nvinfo : EIATTR_FRAME_SIZE
	.align		4
.L_665:
        /*0ef4*/ 	.byte	0x04, 0x11
        /*0ef6*/ 	.short	(.L_667 - .L_666)
	.align		4
.L_666:
        /*0ef8*/ 	.word	index@(_ZN2at6native40_GLOBAL__N__2351210d_8_Shape_cu_49f7391c19CatArrayBatchedCopyINS1_10OpaqueTypeILj4EEEjLi4ELi64ELi64EEEvPT_NS1_25CatArrInputTensorMetadataIS5_T0_XT2_EXT3_EEENS1_16TensorSizeStrideIS8_Lj4EEEiS8_)
        /*0efc*/ 	.word	0x00000000


	//----- nvinfo : EIATTR_REGCOUNT
	.align		4
.L_667:
        /*0f00*/ 	.byte	0x04, 0x2f
        /*0f02*/ 	.short	(.L_669 - .L_668)
	.align		4
.L_668:
        /*0f04*/ 	.word	index@(_ZN2at6native40_GLOBAL__N__2351210d_8_Shape_cu_49f7391c30CatArrayBatchedCopy_vectorizedINS1_10OpaqueTypeILj8EEEjLi1ELi64ELi64ELi16ELi2EEEvPcNS1_25CatArrInputTensorMetadataIT_T0_XT2_EXT3_EEENS1_16TensorSizeStrideIS8_Lj4EEEiS8_)
        /*0f08*/ 	.word	0x00000012


	//----- nvinfo : EIATTR_FRAME_SIZE
	.align		4
.L_669:
        /*0f0c*/ 	.byte	0x04, 0x11
        /*0f0e*/ 	.short	(.L_671 - .L_670)
	.align		4
.L_670:
        /*0f10*/ 	.word	index@(_ZN2at6native40_GLOBAL__N__2351210d_8_Shape_cu_49f7391c30CatArrayBatchedCopy_vectorizedINS1_10OpaqueTypeILj8EEEjLi1ELi64ELi64ELi16ELi2EEEvPcNS1_25CatArrInputTensorMetadataIT_T0_XT2_EXT3_EEENS1_16TensorSizeStrideIS8_Lj4EEEiS8_)
        /*0f14*/ 	.word	0x00000000


	//----- nvinfo : EIATTR_REGCOUNT
	.align		4
.L_671:
        /*0f18*/ 	.byte	0x04, 0x2f
        /*0f1a*/ 	.short	(.L_673 - .L_672)
	.align		4
.L_672:
        /*0f1c*/ 	.word	index@(_ZN2at6native40_GLOBAL__N__2351210d_8_Shape_cu_49f7391c35CatArrayBatchedCopy_alignedK_contigINS1_10OpaqueTypeILj8EEEjLi1ELi64ELi64ELi16EEEvPT_NS1_25CatArrInputTensorMetadataIS5_T0_XT2_EXT3_EEENS1_16TensorSizeStrideIS8_Lj4EEEiS8_)
        /*0f20*/ 	.word	0x00000020


	//----- nvinfo : EIATTR_FRAME_SIZE
	.align		4
.L_673:
        /*0f24*/ 	.byte	0x04, 0x11
        /*0f26*/ 	.short	(.L_675 - .L_674)
	.align		4
.L_674:
        /*0f28*/ 	.word	index@(_ZN2at6native40_GLOBAL__N__2351210d_8_Shape_cu_49f7391c35CatArrayBatchedCopy_alignedK_contigINS1_10OpaqueTypeILj8EEEjLi1ELi64ELi64ELi16EEEvPT_NS1_25CatArrInputTensorMetadataIS5_T0_XT2_EXT3_EEENS1_16TensorSizeStrideIS8_Lj4EEEiS8_)
        /*0f2c*/ 	.word	0x00000000


	//----- nvinfo : EIATTR_REGCOUNT
	.align		4
.L_675:
        /*0f30*/ 	.byte	0x04, 0x2f
        /*0f32*/ 	.short	(.L_677 - .L_676)
	.align		4
.L_676:
        /*0f34*/ 	.word	index@(_ZN2at6native40_GLOBAL__N__2351210d_8_Shape_cu_49f7391c35CatArrayBatchedCopy_alignedK_contigINS1_10OpaqueTypeILj8EEEjLi1ELi64ELi64ELi8EEEvPT_NS1_25CatArrInputTensorMetadataIS5_T0_XT2_EXT3_EEENS1_16TensorSizeStrideIS8_Lj4EEEiS8_)
        /*0f38*/ 	.word	0x00000020


	//----- nvinfo : EIATTR_FRAME_SIZE
	.align		4
.L_677:
        /*0f3c*/ 	.byte	0x04, 0x11
        /*0f3e*/ 	.short	(.L_679 - .L_678)
	.align		4
.L_678:
        /*0f40*/ 	.word	index@(_ZN2at6native40_GLOBAL__N__2351210d_8_Shape_cu_49f7391c35CatArrayBatchedCopy_alignedK_contigINS1_10OpaqueTypeILj8EEEjLi1ELi64ELi64ELi8EEEvPT_NS1_25CatArrInputTensorMetadataIS5_T0_XT2_EXT3_EEENS1_16TensorSizeStrideIS8_Lj4EEEiS8_)
        /*0f44*/ 	.word	0x00000000


	//----- nvinfo : EIATTR_REGCOUNT
	.align		4
.L_679:
        /*0f48*/ 	.byte	0x04, 0x2f
        /*0f4a*/ 	.short	(.L_681 - .L_680)
	.align		4
.L_680:
        /*0f4c*/ 	.word	index@(_ZN2at6native40_GLOBAL__N__2351210d_8_Shape_cu_49f7391c26CatArrayBatchedCopy_contigINS1_10OpaqueTypeILj8EEEjLi1ELi64ELi64EEEvPT_NS1_25CatArrInputTensorMetadataIS5_T0_XT2_EXT3_EEENS1_16TensorSizeStrideIS8_Lj4EEEiS8_)
        /*0f50*/ 	.word	0x00000012


	//----- nvinfo : EIATTR_FRAME_SIZE
	.align		4
.L_681:
        /*0f54*/ 	.byte	0x04, 0x11
        /*0f56*/ 	.short	(.L_683 - .L_682)
	.align		4
.L_682:
        /*0f58*/ 	.word	index@(_ZN2at6native40_GLOBAL__N__2351210d_8_Shape_cu_49f7391c26CatArrayBatchedCopy_contigINS1_10OpaqueTypeILj8EEEjLi1ELi64ELi64EEEvPT_NS1_25CatArrInputTensorMetadataIS5_T0_XT2_EXT3_EEENS1_16TensorSizeStrideIS8_Lj4EEEiS8_)
        /*0f5c*/ 	.word	0x00000000


	//----- nvinfo : EIATTR_REGCOUNT
	.align		4
.L_683:
        /*0f60*/ 	.byte	0x04, 0x2f
        /*0f62*/ 	.short	(.L_685 - .L_684)
	.align		4
.L_684:
        /*0f64*/ 	.word	index@(_ZN2at6native40_GLOBAL__N__2351210d_8_Shape_cu_49f7391c19CatArrayBatchedCopyINS1_10OpaqueTypeILj8EEEjLi1ELi64ELi64EEEvPT_NS1_25CatArrInputTensorMetadataIS5_T0_XT2_EXT3_EEENS1_16TensorSizeStrideIS8_Lj4EEEiS8_)
        /*0f68*/ 	.word	0x00000013


	//----- nvinfo : EIATTR_FRAME_SIZE
	.align		4
.L_685:
        /*0f6c*/ 	.byte	0x04, 0x11
        /*0f6e*/ 	.short	(.L_687 - .L_686)
	.align		4
.L_686:
        /*0f70*/ 	.word	index@(_ZN2at6native40_GLOBAL__N__2351210d_8_Shape_cu_49f7391c19CatArrayBatchedCopyINS1_10OpaqueTypeILj8EEEjLi1ELi64ELi64EEEvPT_NS1_25CatArrInputTensorMetadataIS5_T0_XT2_EXT3_EEENS1_16TensorSizeStrideIS8_Lj4EEEiS8_)
        /*0f74*/ 	.word	0x00000000


	//----- nvinfo : EIATTR_REGCOUNT
	.align		4
.L_687:
        /*0f78*/ 	.byte	0x04, 0x2f
        /*0f7a*/ 	.short	(.L_689 - .L_688)
	.align		4
.L_688:
        /*0f7c*/ 	.word	index@(_ZN2at6native40_GLOBAL__N__2351210d_8_Shape_cu_49f7391c30CatArrayBatchedCopy_vectorizedINS1_10OpaqueTypeILj8EEEjLi2ELi64ELi64ELi16ELi2EEEvPcNS1_25CatArrInputTensorMetadataIT_T0_XT2_EXT3_EEENS1_16TensorSizeStrideIS8_Lj4EEEiS8_)
        /*0f80*/ 	.word	0x00000014


	//----- nvinfo : EIATTR_FRAME_SIZE
	.align		4
.L_689:
        /*0f84*/ 	.byte	0x04, 0x11
        /*0f86*/ 	.short	(.L_691 - .L_690)
	.align		4
.L_690:
        /*0f88*/ 	.word	index@(_ZN2at6native40_GLOBAL__N__2351210d_8_Shape_cu_49f7391c30CatArrayBatchedCopy_vectorizedINS1_10OpaqueTypeILj8EEEjLi2ELi64ELi64ELi16ELi2EEEvPcNS1_25CatArrInputTensorMetadataIT_T0_XT2_EXT3_EEENS1_16TensorSizeStrideIS8_Lj4EEEiS8_)
        /*0f8c*/ 	.word	0x00000000


	//----- nvinfo : EIATTR_REGCOUNT
	.align		4
.L_691:
        /*0f90*/ 	.byte	0x04, 0x2f
        /*0f92*/ 	.short	(.L_693 - .L_692)
	.align		4
.L_692:
        /*0f94*/ 	.word	index@(_ZN2at6native40_GLOBAL__N__2351210d_8_Shape_cu_49f7391c35CatArrayBatchedCopy_alignedK_contigINS1_10OpaqueTypeILj8EEEjLi2ELi64ELi64ELi16EEEvPT_NS1_25CatArrInputTensorMetadataIS5_T0_XT2_EXT3_EEENS1_16TensorSizeStrideIS8_Lj4EEEiS8_)
        /*0f98*/ 	.word	0x0000001b


	//----- nvinfo : EIATTR_FRAME_SIZE
	.align		4
.L_693:
        /*0f9c*/ 	.byte	0x04, 0x11
        /*0f9e*/ 	.short	(.L_695 - .L_694)
	.align		4
.L_694:
        /*0fa0*/ 	.word	index@(_ZN2at6native40_GLOBAL__N__2351210d_8_Shape_cu_49f7391c35CatArrayBatchedCopy_alignedK_contigINS1_10OpaqueTypeILj8EEEjLi2ELi64ELi64ELi16EEEvPT_NS1_25CatArrInputTensorMetadataIS5_T0_XT2_EXT3_EEENS1_16TensorSizeStrideIS8_Lj4EEEiS8_)
        /*0fa4*/ 	.word	0x00000000


	//----- nvinfo : EIATTR_REGCOUNT
	.align		4
.L_695:
        /*0fa8*/ 	.byte	0x04, 0x2f
        /*0faa*/ 	.short	(.L_697 - .L_696)
	.align		4
.L_696:
        /*0fac*/ 	.word	index@(_ZN2at6native40_GLOBAL__N__2351210d_8_Shape_cu_49f7391c35CatArrayBatchedCopy_alignedK_contigINS1_10OpaqueTypeILj8EEEjLi2ELi64ELi64ELi8EEEvPT_NS1_25CatArrInputTensorMetadataIS5_T0_XT2_EXT3_EEENS1_16TensorSizeStrideIS8_Lj4EEEiS8_)
        /*0fb0*/ 	.word	0x0000001c


	//----- nvinfo : EIATTR_FRAME_SIZE
	.align		4
.L_697:
        /*0fb4*/ 	.byte	0x04, 0x11
        /*0fb6*/ 	.short	(.L_699 - .L_698)
	.align		4
.L_698:
        /*0fb8*/ 	.word	index@(_ZN2at6native40_GLOBAL__N__2351210d_8_Shape_cu_49f7391c35CatArrayBatchedCopy_alignedK_contigINS1_10OpaqueTypeILj8EEEjLi2ELi64ELi64ELi8EEEvPT_NS1_25CatArrInputTensorMetadataIS5_T0_XT2_EXT3_EEENS1_16TensorSizeStrideIS8_Lj4EEEiS8_)
        /*0fbc*/ 	.word	0x00000000


	//----- nvinfo : EIATTR_REGCOUNT
	.align		4
.L_699:
        /*0fc0*/ 	.byte	0x04, 0x2f
        /*0fc2*/ 	.short	(.L_701 - .L_700)
	.align		4
.L_700:
        /*0fc4*/ 	.word	index@(_ZN2at6native40_GLOBAL__N__2351210d_8_Shape_cu_49f7391c26CatArrayBatchedCopy_contigINS1_10OpaqueTypeILj8EEEjLi2ELi64ELi64EEEvPT_NS1_25CatArrInputTensorMetadataIS5_T0_XT2_EXT3_EEENS1_16TensorSizeStrideIS8_Lj4EEEiS8_)
        /*0fc8*/ 	.word	0x00000014


	//----- nvinfo : EIATTR_FRAME_SIZE
	.align		4
.L_701:
        /*0fcc*/ 	.byte	0x04, 0x11
        /*0fce*/ 	.short	(.L_703 - .L_702)
	.align		4
.L_702:
        /*0fd0*/ 	.word	index@(_ZN2at6native40_GLOBAL__N__2351210d_8_Shape_cu_49f7391c26CatArrayBatchedCopy_contigINS1_10OpaqueTypeILj8EEEjLi2ELi64ELi64EEEvPT_NS1_25CatArrInputTensorMetadataIS5_T0_XT2_EXT3_EEENS1_16TensorSizeStrideIS8_Lj4EEEiS8_)
        /*0fd4*/ 	.word	0x00000000


	//----- nvinfo : EIATTR_REGCOUNT
	.align		4
.L_703:
        /*0fd8*/ 	.byte	0x04, 0x2f
        /*0fda*/ 	.short	(.L_705 - .L_704)
	.align		4
.L_704:
        /*0fdc*/ 	.word	index@(_ZN2at6native40_GLOBAL__N__2351210d_8_Shape_cu_49f7391c19CatArrayBatchedCopyINS1_10OpaqueTypeILj8EEEjLi2ELi64ELi64EEEvPT_NS1_25CatArrInputTensorMetadataIS5_T0_XT2_EXT3_EEENS1_16TensorSizeStrideIS8_Lj4EEEiS8_)
        /*0fe0*/ 	.word	0x00000019


	//----- nvinfo : EIATTR_FRAME_SIZE
	.align		4
.L_705:
        /*0fe4*/ 	.byte	0x04, 0x11
        /*0fe6*/ 	.short	(.L_707 - .L_706)
	.align		4
.L_706:
        /*0fe8*/ 	.word	index@(_ZN2at6native40_GLOBAL__N__2351210d_8_Shape_cu_49f7391c19CatArrayBatchedCopyINS1_10OpaqueTypeILj8EEEjLi2ELi64ELi64EEEvPT_NS1_25CatArrInputTensorMetadataIS5_T0_XT2_EXT3_EEENS1_16TensorSizeStrideIS8_Lj4EEEiS8_)
        /*0fec*/ 	.word	0x00000000


	//----- nvinfo : EIATTR_REGCOUNT
	.align		4
.L_707:
        /*0ff0*/ 	.byte	0x04, 0x2f
        /*0ff2*/ 	.short	(.L_709 - .L_708)
	.align		4
.L_708:
        /*0ff4*/ 	.word	index@(_ZN2at6native40_GLOBAL__N__2351210d_8_Shape_cu_49f7391c30CatArrayBatchedCopy_vectorizedINS1_10OpaqueTypeILj8EEEjLi3ELi64ELi64ELi16ELi2EEEvPcNS1_25CatArrInputTensorMetadataIT_T0_XT2_EXT3_EEENS1_16TensorSizeStrideIS8_Lj4EEEiS8_)
        /*0ff8*/ 	.word	0x00000018


	//----- nvinfo : EIATTR_FRAME_SIZE
	.align		4
.L_709:
        /*0ffc*/ 	.byte	0x04, 0x11
        /*0ffe*/ 	.short	(.L_711 - .L_710)
	.align		4
.L_710:
        /*1000*/ 	.word	index@(_ZN2at6native40_GLOBAL__N__2351210d_8_Shape_cu_49f7391c30CatArrayBatchedCopy_vectorizedINS1_10OpaqueTypeILj8EEEjLi3ELi64ELi64ELi16ELi2EEEvPcNS1_25CatArrInputTensorMetadataIT_T0_XT2_EXT3_EEENS1_16TensorSizeStrideIS8_Lj4EEEiS8_)
        /*1004*/ 	.word	0x00000000


	//----- nvinfo : EIATTR_REGCOUNT
	.align		4
.L_711:
        /*1008*/ 	.byte	0x04, 0x2f
        /*100a*/ 	.short	(.L_713 - .L_712)
	.align		4
.L_712:
        /*100c*/ 	.word	index@(_ZN2at6native40_GLOBAL__N__2351210d_8_Shape_cu_49f7391c35CatArrayBatchedCopy_alignedK_contigINS1_10OpaqueTypeILj8EEEjLi3ELi64ELi64ELi16EEEvPT_NS1_25CatArrInputTensorMetadataIS5_T0_XT2_EXT3_EEENS1_16TensorSizeStrideIS8_Lj4EEEiS8_)
        /*1010*/ 	.word	0x0000001f


	//----- nvinfo : EIATTR_FRAME_SIZE
	.align		4
.L_713:
        /*1014*/ 	.byte	0x04, 0x11
        /*1016*/ 	.short	(.L_715 - .L_714)
	.align		4
.L_714:
        /*1018*/ 	.word	index@(_ZN2at6native40_GLOBAL__N__2351210d_8_Shape_cu_49f7391c35CatArrayBatchedCopy_alignedK_contigINS1_10OpaqueTypeILj8EEEjLi3ELi64ELi64ELi16EEEvPT_NS1_25CatArrInputTensorMetadataIS5_T0_XT2_EXT3_EEENS1_16TensorSizeStrideIS8_Lj4EEEiS8_)
        /*101c*/ 	.word	0x00000000


	//----- nvinfo : EIATTR_REGCOUNT
	.align		4
.L_715:
        /*1020*/ 	.byte	0x04, 0x2f
        /*1022*/ 	.short	(.L_717 - .L_716)
	.align		4
.L_716:
        /*1024*/ 	.word	index@(_ZN2at6native40_GLOBAL__N__2351210d_8_Shape_cu_49f7391c35CatArrayBatchedCopy_alignedK_contigINS1_10OpaqueTypeILj8EEEjLi3ELi64ELi64ELi8EEEvPT_NS1_25CatArrInputTensorMetadataIS5_T0_XT2_EXT3_EEENS1_16TensorSizeStrideIS8_Lj4EEEiS8_)
        /*1028*/ 	.word	0x0000001c


	//----- nvinfo : EIATTR_FRAME_SIZE
	.align		4
.L_717:
        /*102c*/ 	.byte	0x04, 0x11
        /*102e*/ 	.short	(.L_719 - .L_718)
	.align		4
.L_718:
        /*1030*/ 	.word	index@(_ZN2at6native40_GLOBAL__N__2351210d_8_Shape_cu_49f7391c35CatArrayBatchedCopy_alignedK_contigINS1_10OpaqueTypeILj8EEEjLi3ELi64ELi64ELi8EEEvPT_NS1_25CatArrInputTensorMetadataIS5_T0_XT2_EXT3_EEENS1_16TensorSizeStrideIS8_Lj4EEEiS8_)
        /*1034*/ 	.word	0x00000000


	//----- nvinfo : EIATTR_REGCOUNT
	.align		4
.L_719:
        /*1038*/ 	.byte	0x04, 0x2f
        /*103a*/ 	.short	(.L_721 - .L_720)
	.align		4
.L_720:
        /*103c*/ 	.word	index@(_ZN2at6native40_GLOBAL__N__2351210d_8_Shape_cu_49f7391c26CatArrayBatchedCopy_contigINS1_10OpaqueTypeILj8EEEjLi3ELi64ELi64EEEvPT_NS1_25CatArrInputTensorMetadataIS5_T0_XT2_EXT3_EEENS1_16TensorSizeStrideIS8_Lj4EEEiS8_)
        /*1040*/ 	.word	0x00000017


	//----- nvinfo : EIATTR_FRAME_SIZE
	.align		4
.L_721:
        /*1044*/ 	.byte	0x04, 0x11
        /*1046*/ 	.short	(.L_723 - .L_722)
	.align		4
.L_722:
        /*1048*/ 	.word	index@(_ZN2at6native40_GLOBAL__N__2351210d_8_Shape_cu_49f7391c26CatArrayBatchedCopy_contigINS1_10OpaqueTypeILj8EEEjLi3ELi64ELi64EEEvPT_NS1_25CatArrInputTensorMetadataIS5_T0_XT2_EXT3_EEENS1_16TensorSizeStrideIS8_Lj4EEEiS8_)
        /*104c*/ 	.word	0x00000000


	//----- nvinfo : EIATTR_REGCOUNT
	.align		4
.L_723:
        /*1050*/ 	.byte	0x04, 0x2f
        /*1052*/ 	.short	(.L_725 - .L_724)
	.align		4
.L_724:
        /*1054*/ 	.word	index@(_ZN2at6native40_GLOBAL__N__2351210d_8_Shape_cu_49f7391c19CatArrayBatchedCopyINS1_10OpaqueTypeILj8EEEjLi3ELi64ELi64EEEvPT_NS1_25CatArrInputTensorMetadataIS5_T0_XT2_EXT3_EEENS1_16TensorSizeStrideIS8_Lj4EEEiS8_)
        /*1058*/ 	.word	0x0000001d


	//----- nvinfo : EIATTR_FRAME_SIZE
	.align		4
.L_725:
        /*105c*/ 	.byte	0x04, 0x11
        /*105e*/ 	.short	(.L_727 - .L_726)
	.align		4
.L_726:
        /*1060*/ 	.word	index@(_ZN2at6native40_GLOBAL__N__2351210d_8_Shape_cu_49f7391c19CatArrayBatchedCopyINS1_10OpaqueTypeILj8EEEjLi3ELi64ELi64EEEvPT_NS1_25CatArrInputTensorMetadataIS5_T0_XT2_EXT3_EEENS1_16TensorSizeStrideIS8_Lj4EEEiS8_)
        /*1064*/ 	.word	0x00000000


	//----- nvinfo : EIATTR_REGCOUNT
	.align		4
.L_727:
        /*1068*/ 	.byte	0x04, 0x2f
        /*106a*/ 	.short	(.L_729 - .L_728)
	.align		4
.L_728:
        /*106c*/ 	.word	index@(_ZN2at6native40_GLOBAL__N__2351210d_8_Shape_cu_49f7391c30CatArrayBatchedCopy_vectorizedINS1_10OpaqueTypeILj8EEEjLi4ELi64ELi64ELi16ELi2EEEvPcNS1_25CatArrInputTensorMetadataIT_T0_XT2_EXT3_EEENS1_16TensorSizeStrideIS8_Lj4EEEiS8_)
        /*1070*/ 	.word	0x0000001c


	//----- nvinfo : EIATTR_FRAME_SIZE
	.align		4
.L_729:
        /*1074*/ 	.byte	0x04, 0x11
        /*1076*/ 	.short	(.L_731 - .L_730)
	.align		4
.L_730:
        /*1078*/ 	.word	index@(_ZN2at6native40_GLOBAL__N__2351210d_8_Shape_cu_49f7391c30CatArrayBatchedCopy_vectorizedINS1_10OpaqueTypeILj8EEEjLi4ELi64ELi64ELi16ELi2EEEvPcNS1_25CatArrInputTensorMetadataIT_T0_XT2_EXT3_EEENS1_16TensorSizeStrideIS8_Lj4EEEiS8_)
        /*107c*/ 	.word	0x00000000


	//----- nvinfo : EIATTR_REGCOUNT
	.align		4
.L_731:
        /*1080*/ 	.byte	0x04, 0x2f
        /*1082*/ 	.short	(.L_733 - .L_732)
	.align		4
.L_732:
        /*1084*/ 	.word	index@(_ZN2at6native40_GLOBAL__N__2351210d_8_Shape_cu_49f7391c35CatArrayBatchedCopy_alignedK_contigINS1_10OpaqueTypeILj8EEEjLi4ELi64ELi64ELi16EEEvPT_NS1_25CatArrInputTensorMetadataIS5_T0_XT2_EXT3_EEENS1_16TensorSizeStrideIS8_Lj4EEEiS8_)
        /*1088*/ 	.word	0x00000020


	//----- nvinfo : EIATTR_FRAME_SIZE
	.align		4
.L_733:
        /*108c*/ 	.byte	0x04, 0x11
        /*108e*/ 	.short	(.L_735 - .L_734)
	.align		4
.L_734:
        /*1090*/ 	.word	index@(_ZN2at6native40_GLOBAL__N__2351210d_8_Shape_cu_49f7391c35CatArrayBatchedCopy_alignedK_contigINS1_10OpaqueTypeILj8EEEjLi4ELi64ELi64ELi16EEEvPT_NS1_25CatArrInputTensorMetadataIS5_T0_XT2_EXT3_EEENS1_16TensorSizeStrideIS8_Lj4EEEiS8_)
        /*1094*/ 	.word	0x00000000


	//----- nvinfo : EIATTR_REGCOUNT
	.align		4
.L_735:
        /*1098*/ 	.byte	0x04, 0x2f
        /*109a*/ 	.short	(.L_737 - .L_736)
	.align		4
.L_736:
        /*109c*/ 	.word	index@(_ZN2at6native40_GLOBAL__N__2351210d_8_Shape_cu_49f7391c35CatArrayBatchedCopy_alignedK_contigINS1_10OpaqueTypeILj8EEEjLi4ELi64ELi64ELi8EEEvPT_NS1_25CatArrInputTensorMetadataIS5_T0_XT2_EXT3_EEENS1_16TensorSizeStrideIS8_Lj4EEEiS8_)
        /*10a0*/ 	.word	0x0000001c


	//----- nvinfo : EIATTR_FRAME_SIZE
	.align		4
.L_737:
        /*10a4*/ 	.byte	0x04, 0x11
        /*10a6*/ 	.short	(.L_739 - .L_738)
	.align		4
.L_738:
        /*10a8*/ 	.word	index@(_ZN2at6native40_GLOBAL__N__2351210d_8_Shape_cu_49f7391c35CatArrayBatchedCopy_alignedK_contigINS1_10OpaqueTypeILj8EEEjLi4ELi64ELi64ELi8EEEvPT_NS1_25CatArrInputTensorMetadataIS5_T0_XT2_EXT3_EEENS1_16TensorSizeStrideIS8_Lj4EEEiS8_)
        /*10ac*/ 	.word	0x00000000


	//----- nvinfo : EIATTR_REGCOUNT
	.align		4
.L_739:
        /*10b0*/ 	.byte	0x04, 0x2f
        /*10b2*/ 	.short	(.L_741 - .L_740)
	.align		4
.L_740:
        /*10b4*/ 	.word	index@(_ZN2at6native40_GLOBAL__N__2351210d_8_Shape_cu_49f7391c26CatArrayBatchedCopy_contigINS1_10OpaqueTypeILj8EEEjLi4ELi64ELi64EEEvPT_NS1_25CatArrInputTensorMetadataIS5_T0_XT2_EXT3_EEENS1_16TensorSizeStrideIS8_Lj4EEEiS8_)
        /*10b8*/ 	.word	0x0000001e


	//----- nvinfo : EIATTR_FRAME_SIZE
	.align		4
.L_741:
        /*10bc*/ 	.byte	0x04, 0x11
        /*10be*/ 	.short	(.L_743 - .L_742)
	.align		4
.L_742:
        /*10c0*/ 	.word	index@(_ZN2at6native40_GLOBAL__N__2351210d_8_Shape_cu_49f7391c26CatArrayBatchedCopy_contigINS1_10OpaqueTypeILj8EEEjLi4ELi64ELi64EEEvPT_NS1_25CatArrInputTensorMetadataIS5_T0_XT2_EXT3_EEENS1_16TensorSizeStrideIS8_Lj4EEEiS8_)
        /*10c4*/ 	.word	0x00000000


	//----- nvinfo : EIATTR_REGCOUNT
	.align		4
.L_743:
        /*10c8*/ 	.byte	0x04, 0x2f
        /*10ca*/ 	.short	(.L_745 - .L_744)
	.align		4
.L_744:
        /*10cc*/ 	.word	index@(_ZN2at6native40_GLOBAL__N__2351210d_8_Shape_cu_49f7391c19CatArrayBatchedCopyINS1_10OpaqueTypeILj8EEEjLi4ELi64ELi64EEEvPT_NS1_25CatArrInputTensorMetadataIS5_T0_XT2_EXT3_EEENS1_16TensorSizeStrideIS8_Lj4EEEiS8_)
        /*10d0*/ 	.word	0x00000019


	//----- nvinfo : EIATTR_FRAME_SIZE
	.align		4
.L_745:
        /*10d4*/ 	.byte	0x04, 0x11
        /*10d6*/ 	.short	(.L_747 - .L_746)
	.align		4
.L_746:
        /*10d8*/ 	.word	index@(_ZN2at6native40_GLOBAL__N__2351210d_8_Shape_cu_49f7391c19CatArrayBatchedCopyINS1_10OpaqueTypeILj8EEEjLi4ELi64ELi64EEEvPT_NS1_25CatArrInputTensorMetadataIS5_T0_XT2_EXT3_EEENS1_16TensorSizeStrideIS8_Lj4EEEiS8_)
        /*10dc*/ 	.word	0x00000000


	//----- nvinfo : EIATTR_REGCOUNT
	.align		4
.L_747:
        /*10e0*/ 	.byte	0x04, 0x2f
        /*10e2*/ 	.short	(.L_749 - .L_748)
	.align		4
.L_748:
        /*10e4*/ 	.word	index@(_ZN2at6native40_GLOBAL__N__2351210d_8_Shape_cu_49f7391c30CatArrayBatchedCopy_vectorizedINS1_10OpaqueTypeILj16EEEjLi1ELi64ELi64ELi16ELi1EEEvPcNS1_25CatArrInputTensorMetadataIT_T0_XT2_EXT3_EEENS1_16TensorSizeStrideIS8_Lj4EEEiS8_)
        /*10e8*/ 	.word	0x00000012


	//----- nvinfo : EIATTR_FRAME_SIZE
	.align		4
.L_749:
        /*10ec*/ 	.byte	0x04, 0x11
        /*10ee*/ 	.short	(.L_751 - .L_750)
	.align		4
.L_750:
        /*10f0*/ 	.word	index@(_ZN2at6native40_GLOBAL__N__2351210d_8_Shape_cu_49f7391c30CatArrayBatchedCopy_vectorizedINS1_10OpaqueTypeILj16EEEjLi1ELi64ELi64ELi16ELi1EEEvPcNS1_25CatArrInputTensorMetadataIT_T0_XT2_EXT3_EEENS1_16TensorSizeStrideIS8_Lj4EEEiS8_)
        /*10f4*/ 	.word	0x00000000


	//----- nvinfo : EIATTR_REGCOUNT
	.align		4
.L_751:
        /*10f8*/ 	.byte	0x04, 0x2f
        /*10fa*/ 	.short	(.L_753 - .L_752)
	.align		4
.L_752:
        /*10fc*/ 	.word	index@(_ZN2at6native40_GLOBAL__N__2351210d_8_Shape_cu_49f7391c35CatArrayBatchedCopy_alignedK_contigINS1_10OpaqueTypeILj16EEEjLi1ELi64ELi64ELi16EEEvPT_NS1_25CatArrInputTensorMetadataIS5_T0_XT2_EXT3_EEENS1_16TensorSizeStrideIS8_Lj4EEEiS8_)
        /*1100*/ 	.word	0x00000020


	//----- nvinfo : EIATTR_FRAME_SIZE
	.align		4
.L_753:
        /*1104*/ 	.byte	0x04, 0x11
        /*1106*/ 	.short	(.L_755 - .L_754)
	.align		4
.L_754:
        /*1108*/ 	.word	index@(_ZN2at6native40_GLOBAL__N__2351210d_8_Shape_cu_49f7391c35CatArrayBatchedCopy_alignedK_contigINS1_10OpaqueTypeILj16EEEjLi1ELi64ELi64ELi16EEEvPT_NS1_25CatArrInputTensorMetadataIS5_T0_XT2_EXT3_EEENS1_16TensorSizeStrideIS8_Lj4EEEiS8_)
        /*110c*/ 	.word	0x00000000


	//----- nvinfo : EIATTR_REGCOUNT
	.align		4
.L_755:
        /*1110*/ 	.byte	0x04, 0x2f
        /*1112*/ 	.short	(.L_757 - .L_756)
	.align		4
.L_756:
        /*1114*/ 	.word	index@(_ZN2at6native40_GLOBAL__N__2351210d_8_Shape_cu_49f7391c35CatArrayBatchedCopy_alignedK_contigINS1_10OpaqueTypeILj16EEEjLi1ELi64ELi64ELi8EEEvPT_NS1_25CatArrInputTensorMetadataIS5_T0_XT2_EXT3_EEENS1_16TensorSizeStrideIS8_Lj4EEEiS8_)
        /*1118*/ 	.word	0x00000020


	//----- nvinfo : EIATTR_FRAME_SIZE
	.align		4
.L_757:
        /*111c*/ 	.byte	0x04, 0x11
        /*111e*/ 	.short	(.L_759 - .L_758)
	.align		4
.L_758:
        /*1120*/ 	.word	index@(_ZN2at6native40_GLOBAL__N__2351210d_8_Shape_cu_49f7391c35CatArrayBatchedCopy_alignedK_contigINS1_10OpaqueTypeILj16EEEjLi1ELi64ELi64ELi8EEEvPT_NS1_25CatArrInputTensorMetadataIS5_T0_XT2_EXT3_EEENS1_16TensorSizeStrideIS8_Lj4EEEiS8_)
        /*1124*/ 	.word	0x00000000


	//----- nvinfo : EIATTR_REGCOUNT
	.align		4
.L_759:
        /*1128*/ 	.byte	0x04, 0x2f
        /*112a*/ 	.short	(.L_761 - .L_760)
	.align		4
.L_760:
        /*112c*/ 	.word	index@(_ZN2at6native40_GLOBAL__N__2351210d_8_Shape_cu_49f7391c26CatArrayBatchedCopy_contigINS1_10OpaqueTypeILj16EEEjLi1ELi64ELi64EEEvPT_NS1_25CatArrInputTensorMetadataIS5_T0_XT2_EXT3_EEENS1_16TensorSizeStrideIS8_Lj4EEEiS8_)
        /*1130*/ 	.word	0x00000014


	//----- nvinfo : EIATTR_FRAME_SIZE
	.align		4
.L_761:
        /*1134*/ 	.byte	0x04, 0x11
        /*1136*/ 	.short	(.L_763 - .L_762)
	.align		4
.L_762:
        /*1138*/ 	.word	index@(_ZN2at6native40_GLOBAL__N__2351210d_8_Shape_cu_49f7391c26CatArrayBatchedCopy_contigINS1_10OpaqueTypeILj16EEEjLi1ELi64ELi64EEEvPT_NS1_25CatArrInputTensorMetadataIS5_T0_XT2_EXT3_EEENS1_16TensorSizeStrideIS8_Lj4EEEiS8_)
        /*113c*/ 	.word	0x00000000


	//----- nvinfo : EIATTR_REGCOUNT
	.align		4
.L_763:
        /*1140*/ 	.byte	0x04, 0x2f
        /*1142*/ 	.short	(.L_765 - .L_764)
	.align		4
.L_764:
        /*1144*/ 	.word	index@(_ZN2at6native40_GLOBAL__N__2351210d_8_Shape_cu_49f7391c19CatArrayBatchedCopyINS1_10OpaqueTypeILj16EEEjLi1ELi64ELi64EEEvPT_NS1_25CatArrInputTensorMetadataIS5_T0_XT2_EXT3_EEENS1_16TensorSizeStrideIS8_Lj4EEEiS8_)
        /*1148*/ 	.word	0x00000017


	//----- nvinfo : EIATTR_FRAME_SIZE
	.align		4
.L_765:
        /*114c*/ 	.byte	0x04, 0x11
        /*114e*/ 	.short	(.L_767 - .L_766)
	.align		4
.L_766:
        /*1150*/ 	.word	index@(_ZN2at6native40_GLOBAL__N__2351210d_8_Shape_cu_49f7391c19CatArrayBatchedCopyINS1_10OpaqueTypeILj16EEEjLi1ELi64ELi64EEEvPT_NS1_25CatArrInputTensorMetadataIS5_T0_XT2_EXT3_EEENS1_16TensorSizeStrideIS8_Lj4EEEiS8_)
        /*1154*/ 	.word	0x00000000


	//----- nvinfo : EIATTR_REGCOUNT
	.align		4
.L_767:
        /*1158*/ 	.byte	0x04, 0x2f
        /*115a*/ 	.short	(.L_769 - .L_768)
	.align		4
.L_768:
        /*115c*/ 	.word	index@(_ZN2at6native40_GLOBAL__N__2351210d_8_Shape_cu_49f7391c30CatArrayBatchedCopy_vectorizedINS1_10OpaqueTypeILj16EEEjLi2ELi64ELi64ELi16ELi1EEEvPcNS1_25CatArrInputTensorMetadataIT_T0_XT2_EXT3_EEENS1_16TensorSizeStrideIS8_Lj4EEEiS8_)
        /*1160*/ 	.word	0x00000013


	//----- nvinfo : EIATTR_FRAME_SIZE
	.align		4
.L_769:
        /*1164*/ 	.byte	0x04, 0x11
        /*1166*/ 	.short	(.L_771 - .L_770)
	.align		4
.L_770:
        /*1168*/ 	.word	index@(_ZN2at6native40_GLOBAL__N__2351210d_8_Shape_cu_49f7391c30CatArrayBatchedCopy_vectorizedINS1_10OpaqueTypeILj16EEEjLi2ELi64ELi64ELi16ELi1EEEvPcNS1_25CatArrInputTensorMetadataIT_T0_XT2_EXT3_EEENS1_16TensorSizeStrideIS8_Lj4EEEiS8_)
        /*116c*/ 	.word	0x00000000


	//----- nvinfo : EIATTR_REGCOUNT
	.align		4
.L_771:
        /*1170*/ 	.byte	0x04, 0x2f
        /*1172*/ 	.short	(.L_773 - .L_772)
	.align		4
.L_772:
        /*1174*/ 	.word	index@(_ZN2at6native40_GLOBAL__N__2351210d_8_Shape_cu_49f7391c35CatArrayBatchedCopy_alignedK_contigINS1_10OpaqueTypeILj16EEEjLi2ELi64ELi64ELi16EEEvPT_NS1_25CatArrInputTensorMetadataIS5_T0_XT2_EXT3_EEENS1_16TensorSizeStrideIS8_Lj4EEEiS8_)
        /*1178*/ 	.word	0x00000020


	//----- nvinfo : EIATTR_FRAME_SIZE
	.align		4
.L_773:
        /*117c*/ 	.byte	0x04, 0x11
        /*117e*/ 	.short	(.L_775 - .L_774)
	.align		4
.L_774:
        /*1180*/ 	.word	index@(_ZN2at6native40_GLOBAL__N__2351210d_8_Shape_cu_49f7391c35CatArrayBatchedCopy_alignedK_contigINS1_10OpaqueTypeILj16EEEjLi2ELi64ELi64ELi16EEEvPT_NS1_25CatArrInputTensorMetadataIS5_T0_XT2_EXT3_EEENS1_16TensorSizeStrideIS8_Lj4EEEiS8_)
        /*1184*/ 	.word	0x00000000


	//----- nvinfo : EIATTR_REGCOUNT
	.align		4
.L_775:
        /*1188*/ 	.byte	0x04, 0x2f
        /*118a*/ 	.short	(.L_777 - .L_776)
	.align		4
.L_776:
        /*118c*/ 	.word	index@(_ZN2at6native40_GLOBAL__N__2351210d_8_Shape_cu_49f7391c35CatArrayBatchedCopy_alignedK_contigINS1_10OpaqueTypeILj16EEEjLi2ELi64ELi64ELi8EEEvPT_NS1_25CatArrInputTensorMetadataIS5_T0_XT2_EXT3_EEENS1_16TensorSizeStrideIS8_Lj4EEEiS8_)
        /*1190*/ 	.word	0x00000020


	//----- nvinfo : EIATTR_FRAME_SIZE
	.align		4
.L_777:
        /*1194*/ 	.byte	0x04, 0x11
        /*1196*/ 	.short	(.L_779 - .L_778)
	.align		4
.L_778:
        /*1198*/ 	.word	index@(_ZN2at6native40_GLOBAL__N__2351210d_8_Shape_cu_49f7391c35CatArrayBatchedCopy_alignedK_contigINS1_10OpaqueTypeILj16EEEjLi2ELi64ELi64ELi8EEEvPT_NS1_25CatArrInputTensorMetadataIS5_T0_XT2_EXT3_EEENS1_16TensorSizeStrideIS8_Lj4EEEiS8_)
        /*119c*/ 	.word	0x00000000


	//----- nvinfo : EIATTR_REGCOUNT
	.align		4
.L_779:
        /*11a0*/ 	.byte	0x04, 0x2f
        /*11a2*/ 	.short	(.L_781 - .L_780)
	.align		4
.L_780:
        /*11a4*/ 	.word	index@(_ZN2at6native40_GLOBAL__N__2351210d_8_Shape_cu_49f7391c26CatArrayBatchedCopy_contigINS1_10OpaqueTypeILj16EEEjLi2ELi64ELi64EEEvPT_NS1_25CatArrInputTensorMetadataIS5_T0_XT2_EXT3_EEENS1_16TensorSizeStrideIS8_Lj4EEEiS8_)
        /*11a8*/ 	.word	0x00000015


	//----- nvinfo : EIATTR_FRAME_SIZE
	.align		4
.L_781:
        /*11ac*/ 	.byte	0x04, 0x11
        /*11ae*/ 	.short	(.L_783 - .L_782)
	.align		4
.L_782:
        /*11b0*/ 	.word	index@(_ZN2at6native40_GLOBAL__N__2351210d_8_Shape_cu_49f7391c26CatArrayBatchedCopy_contigINS1_10OpaqueTypeILj16EEEjLi2ELi64ELi64EEEvPT_NS1_25CatArrInputTensorMetadataIS5_T0_XT2_EXT3_EEENS1_16TensorSizeStrideIS8_Lj4EEEiS8_)
        /*11b4*/ 	.word	0x00000000


	//----- nvinfo : EIATTR_REGCOUNT
	.align		4
.L_783:
        /*11b8*/ 	.byte	0x04, 0x2f
        /*11ba*/ 	.short	(.L_785 - .L_784)
	.align		4
.L_784:
        /*11bc*/ 	.word	index@(_ZN2at6native40_GLOBAL__N__2351210d_8_Shape_cu_49f7391c19CatArrayBatchedCopyINS1_10OpaqueTypeILj16EEEjLi2ELi64ELi64EEEvPT_NS1_25CatArrInputTensorMetadataIS5_T0_XT2_EXT3_EEENS1_16TensorSizeStrideIS8_Lj4EEEiS8_)
        /*11c0*/ 	.word	0x0000001b


	//----- nvinfo : EIATTR_FRAME_SIZE
	.align		4
.L_785:
        /*11c4*/ 	.byte	0x04, 0x11
        /*11c6*/ 	.short	(.L_787 - .L_786)
	.align		4
.L_786:
        /*11c8*/ 	.word	index@(_ZN2at6native40_GLOBAL__N__2351210d_8_Shape_cu_49f7391c19CatArrayBatchedCopyINS1_10OpaqueTypeILj16EEEjLi2ELi64ELi64EEEvPT_NS1_25CatArrInputTensorMetadataIS5_T0_XT2_EXT3_EEENS1_16TensorSizeStrideIS8_Lj4EEEiS8_)
        /*11cc*/ 	.word	0x00000000


	//----- nvinfo : EIATTR_REGCOUNT
	.align		4
.L_787:
        /*11d0*/ 	.byte	0x04, 0x2f
        /*11d2*/ 	.short	(.L_789 - .L_788)
	.align		4
.L_788:
        /*11d4*/ 	.word	index@(_ZN2at6native40_GLOBAL__N__2351210d_8_Shape_cu_49f7391c30CatArrayBatchedCopy_vectorizedINS1_10OpaqueTypeILj16EEEjLi3ELi64ELi64ELi16ELi1EEEvPcNS1_25CatArrInputTensorMetadataIT_T0_XT2_EXT3_EEENS1_16TensorSizeStrideIS8_Lj4EEEiS8_)
        /*11d8*/ 	.word	0x00000018


	//----- nvinfo : EIATTR_FRAME_SIZE
	.align		4
.L_789:
        /*11dc*/ 	.byte	0x04, 0x11
        /*11de*/ 	.short	(.L_791 - .L_790)
	.align		4
.L_790:
        /*11e0*/ 	.word	index@(_ZN2at6native40_GLOBAL__N__2351210d_8_Shape_cu_49f7391c30CatArrayBatchedCopy_vectorizedINS1_10OpaqueTypeILj16EEEjLi3ELi64ELi64ELi16ELi1EEEvPcNS1_25CatArrInputTensorMetadataIT_T0_XT2_EXT3_EEENS1_16TensorSizeStrideIS8_Lj4EEEiS8_)
        /*11e4*/ 	.word	0x00000000


	//----- nvinfo : EIATTR_REGCOUNT
	.align		4
.L_791:
        /*11e8*/ 	.byte	0x04, 0x2f
        /*11ea*/ 	.short	(.L_793 - .L_792)
	.align		4
.L_792:
        /*11ec*/ 	.word	index@(_ZN2at6native40_GLOBAL__N__2351210d_8_Shape_cu_49f7391c35CatArrayBatchedCopy_alignedK_contigINS1_10OpaqueTypeILj16EEEjLi3ELi64ELi64ELi16EEEvPT_NS1_25CatArrInputTensorMetadataIS5_T0_XT2_EXT3_EEENS1_16TensorSizeStrideIS8_Lj4EEEiS8_)
        /*11f0*/ 	.word	0x00000020


	//----- nvinfo : EIATTR_FRAME_SIZE
	.align		4
.L_793:
        /*11f4*/ 	.byte	0x04, 0x11
        /*11f6*/ 	.short	(.L_795 - .L_794)
	.align		4
.L_794:
        /*11f8*/ 	.word	index@(_ZN2at6native40_GLOBAL__N__2351210d_8_Shape_cu_49f7391c35CatArrayBatchedCopy_alignedK_contigINS1_10OpaqueTypeILj16EEEjLi3ELi64ELi64ELi16EEEvPT_NS1_25CatArrInputTensorMetadataIS5_T0_XT2_EXT3_EEENS1_16TensorSizeStrideIS8_Lj4EEEiS8_)
        /*11fc*/ 	.word	0x00000000


	//----- nvinfo : EIATTR_REGCOUNT
	.align		4
.L_795:
        /*1200*/ 	.byte	0x04, 0x2f
        /*1202*/ 	.short	(.L_797 - .L_796)
	.align		4
.L_796:
        /*1204*/ 	.word	index@(_ZN2at6native40_GLOBAL__N__2351210d_8_Shape_cu_49f7391c35CatArrayBatchedCopy_alignedK_contigINS1_10OpaqueTypeILj16EEEjLi3ELi64ELi64ELi8EEEvPT_NS1_25CatArrInputTensorMetadataIS5_T0_XT2_EXT3_EEENS1_16TensorSizeStrideIS8_Lj4EEEiS8_)
        /*1208*/ 	.word	0x00000020


	//----- nvinfo : EIATTR_FRAME_SIZE
	.align		4
.L_797:
        /*120c*/ 	.byte	0x04, 0x11
        /*120e*/ 	.short	(.L_799 - .L_798)
	.align		4
.L_798:
        /*1210*/ 	.word	index@(_ZN2at6native40_GLOBAL__N__2351210d_8_Shape_cu_49f7391c35CatArrayBatchedCopy_alignedK_contigINS1_10OpaqueTypeILj16EEEjLi3ELi64ELi64ELi8EEEvPT_NS1_25CatArrInputTensorMetadataIS5_T0_XT2_EXT3_EEENS1_16TensorSizeStrideIS8_Lj4EEEiS8_)
        /*1214*/ 	.word	0x00000000


	//----- nvinfo : EIATTR_REGCOUNT
	.align		4
.L_799:
        /*1218*/ 	.byte	0x04, 0x2f
        /*121a*/ 	.short	(.L_801 - .L_800)
	.align		4
.L_800:
        /*121c*/ 	.word	index@(_ZN2at6native40_GLOBAL__N__2351210d_8_Shape_cu_49f7391c26CatArrayBatchedCopy_contigINS1_10OpaqueTypeILj16EEEjLi3ELi64ELi64EEEvPT_NS1_25CatArrInputTensorMetadataIS5_T0_XT2_EXT3_EEENS1_16TensorSizeStrideIS8_Lj4EEEiS8_)
        /*1220*/ 	.word	0x00000019


	//----- nvinfo : EIATTR_FRAME_SIZE
	.align		4
.L_801:
        /*1224*/ 	.byte	0x04, 0x11
        /*1226*/ 	.short	(.L_803 - .L_802)
	.align		4
.L_802:
        /*1228*/ 	.word	index@(_ZN2at6native40_GLOBAL__N__2351210d_8_Shape_cu_49f7391c26CatArrayBatchedCopy_contigINS1_10OpaqueTypeILj16EEEjLi3ELi64ELi64EEEvPT_NS1_25CatArrInputTensorMetadataIS5_T0_XT2_EXT3_EEENS1_16TensorSizeStrideIS8_Lj4EEEiS8_)
        /*122c*/ 	.word	0x00000000


	//----- nvinfo : EIATTR_REGCOUNT
	.align		4
.L_803:
        /*1230*/ 	.byte	0x04, 0x2f
        /*1232*/ 	.short	(.L_805 - .L_804)
	.align		4
.L_804:
        /*1234*/ 	.word	index@(_ZN2at6native40_GLOBAL__N__2351210d_8_Shape_cu_49f7391c19CatArrayBatchedCopyINS1_10OpaqueTypeILj16EEEjLi3ELi64ELi64EEEvPT_NS1_25CatArrInputTensorMetadataIS5_T0_XT2_EXT3_EEENS1_16TensorSizeStrideIS8_Lj4EEEiS8_)
        /*1238*/ 	.word	0x0000001d


	//----- nvinfo : EIATTR_FRAME_SIZE
	.align		4
.L_805:
        /*123c*/ 	.byte	0x04, 0x11
        /*123e*/ 	.short	(.L_807 - .L_806)
	.align		4
.L_806:
        /*1240*/ 	.word	index@(_ZN2at6native40_GLOBAL__N__2351210d_8_Shape_cu_49f7391c19CatArrayBatchedCopyINS1_10OpaqueTypeILj16EEEjLi3ELi64ELi64EEEvPT_NS1_25CatArrInputTensorMetadataIS5_T0_XT2_EXT3_EEENS1_16TensorSizeStrideIS8_Lj4EEEiS8_)
        /*1244*/ 	.word	0x00000000


	//----- nvinfo : EIATTR_REGCOUNT
	.align		4
.L_807:
        /*1248*/ 	.byte	0x04, 0x2f
        /*124a*/ 	.short	(.L_809 - .L_808)
	.align		4
.L_808:
        /*124c*/ 	.word	index@(_ZN2at6native40_GLOBAL__N__2351210d_8_Shape_cu_49f7391c30CatArrayBatchedCopy_vectorizedINS1_10OpaqueTypeILj16EEEjLi4ELi64ELi64ELi16ELi1EEEvPcNS1_25CatArrInputTensorMetadataIT_T0_XT2_EXT3_EEENS1_16TensorSizeStrideIS8_Lj4EEEiS8_)
        /*1250*/ 	.word	0x0000001e


	//----- nvinfo : EIATTR_FRAME_SIZE
	.align		4
.L_809:
        /*1254*/ 	.byte	0x04, 0x11
        /*1256*/ 	.short	(.L_811 - .L_810)
	.align		4
.L_810:
        /*1258*/ 	.word	index@(_ZN2at6native40_GLOBAL__N__2351210d_8_Shape_cu_49f7391c30CatArrayBatchedCopy_vectorizedINS1_10OpaqueTypeILj16EEEjLi4ELi64ELi64ELi16ELi1EEEvPcNS1_25CatArrInputTensorMetadataIT_T0_XT2_EXT3_EEENS1_16TensorSizeStrideIS8_Lj4EEEiS8_)
        /*125c*/ 	.word	0x00000000


	//----- nvinfo : EIATTR_REGCOUNT
	.align		4
.L_811:
        /*1260*/ 	.byte	0x04, 0x2f
        /*1262*/ 	.short	(.L_813 - .L_812)
	.align		4
.L_812:
        /*1264*/ 	.word	index@(_ZN2at6native40_GLOBAL__N__2351210d_8_Shape_cu_49f7391c35CatArrayBatchedCopy_alignedK_contigINS1_10OpaqueTypeILj16EEEjLi4ELi64ELi64ELi16EEEvPT_NS1_25CatArrInputTensorMetadataIS5_T0_XT2_EXT3_EEENS1_16TensorSizeStrideIS8_Lj4EEEiS8_)
        /*1268*/ 	.word	0x00000020


	//----- nvinfo : EIATTR_FRAME_SIZE
	.align		4
.L_813:
        /*126c*/ 	.byte	0x04, 0x11
        /*126e*/ 	.short	(.L_815 - .L_814)
	.align		4
.L_814:
        /*1270*/ 	.word	index@(_ZN2at6native40_GLOBAL__N__2351210d_8_Shape_cu_49f7391c35CatArrayBatchedCopy_alignedK_contigINS1_10OpaqueTypeILj16EEEjLi4ELi64ELi64ELi16EEEvPT_NS1_25CatArrInputTensorMetadataIS5_T0_XT2_EXT3_EEENS1_16TensorSizeStrideIS8_Lj4EEEiS8_)
        /*1274*/ 	.word	0x00000000


	//----- nvinfo : EIATTR_REGCOUNT
	.align		4
.L_815:
        /*1278*/ 	.byte	0x04, 0x2f
        /*127a*/ 	.short	(.L_817 - .L_816)
	.align		4
.L_816:
        /*127c*/ 	.word	index@(_ZN2at6native40_GLOBAL__N__2351210d_8_Shape_cu_49f7391c35CatArrayBatchedCopy_alignedK_contigINS1_10OpaqueTypeILj16EEEjLi4ELi64ELi64ELi8EEEvPT_NS1_25CatArrInputTensorMetadataIS5_T0_XT2_EXT3_EEENS1_16TensorSizeStrideIS8_Lj4EEEiS8_)
        /*1280*/ 	.word	0x00000020


	//----- nvinfo : EIATTR_FRAME_SIZE
	.align		4
.L_817:
        /*1284*/ 	.byte	0x04, 0x11
        /*1286*/ 	.short	(.L_819 - .L_818)
	.align		4
.L_818:
        /*1288*/ 	.word	index@(_ZN2at6native40_GLOBAL__N__2351210d_8_Shape_cu_49f7391c35CatArrayBatchedCopy_alignedK_contigINS1_10OpaqueTypeILj16EEEjLi4ELi64ELi64ELi8EEEvPT_NS1_25CatArrInputTensorMetadataIS5_T0_XT2_EXT3_EEENS1_16TensorSizeStrideIS8_Lj4EEEiS8_)
        /*128c*/ 	.word	0x00000000


	//----- nvinfo : EIATTR_REGCOUNT
	.align		4
.L_819:
        /*1290*/ 	.byte	0x04, 0x2f
        /*1292*/ 	.short	(.L_821 - .L_820)
	.align		4
.L_820:
        /*1294*/ 	.word	index@(_ZN2at6native40_GLOBAL__N__2351210d_8_Shape_cu_49f7391c26CatArrayBatchedCopy_contigINS1_10OpaqueTypeILj16EEEjLi4ELi64ELi64EEEvPT_NS1_25CatArrInputTensorMetadataIS5_T0_XT2_EXT3_EEENS1_16TensorSizeStrideIS8_Lj4EEEiS8_)
        /*1298*/ 	.word	0x0000001e


	//----- nvinfo : EIATTR_FRAME_SIZE
	.align		4
.L_821:
        /*129c*/ 	.byte	0x04, 0x11
        /*129e*/ 	.short	(.L_823 - .L_822)
	.align		4
.L_822:
        /*12a0*/ 	.word	index@(_ZN2at6native40_GLOBAL__N__2351210d_8_Shape_cu_49f7391c26CatArrayBatchedCopy_contigINS1_10OpaqueTypeILj16EEEjLi4ELi64ELi64EEEvPT_NS1_25CatArrInputTensorMetadataIS5_T0_XT2_EXT3_EEENS1_16TensorSizeStrideIS8_Lj4EEEiS8_)
        /*12a4*/ 	.word	0x00000000


	//----- nvinfo : EIATTR_REGCOUNT
	.align		4
.L_823:
        /*12a8*/ 	.byte	0x04, 0x2f
        /*12aa*/ 	.short	(.L_825 - .L_824)
	.align		4
.L_824:
        /*12ac*/ 	.word	index@(_ZN2at6native40_GLOBAL__N__2351210d_8_Shape_cu_49f7391c19CatArrayBatchedCopyINS1_10OpaqueTypeILj16EEEjLi4ELi64ELi64EEEvPT_NS1_25CatArrInputTensorMetadataIS5_T0_XT2_EXT3_EEENS1_16TensorSizeStrideIS8_Lj4EEEiS8_)
        /*12b0*/ 	.word	0x00000019


	//----- nvinfo : EIATTR_FRAME_SIZE
	.align		4
.L_825:
        /*12b4*/ 	.byte	0x04, 0x11
        /*12b6*/ 	.short	(.L_827 - .L_826)
	.align		4
.L_826:
        /*12b8*/ 	.word	index@(_ZN2at6native40_GLOBAL__N__2351210d_8_Shape_cu_49f7391c19CatArrayBatchedCopyINS1_10OpaqueTypeILj16EEEjLi4ELi64ELi64EEEvPT_NS1_25CatArrInputTensorMetadataIS5_T0_XT2_EXT3_EEENS1_16TensorSizeStrideIS8_Lj4EEEiS8_)
        /*12bc*/ 	.word	0x00000000


	//----- nvinfo : EIATTR_MIN_STACK_SIZE
	.align		4
.L_827:
        /*12c0*/ 	.byte	0x04, 0x12
        /*12c2*/ 	.short	(.L_829 - .L_828)
	.align		4
.L_828:
        /*12c4*/ 	.word	index@(_ZN2at6native40_GLOBAL__N__2351210d_8_Shape_cu_49f7391c19CatArrayBatchedCopyINS1_10OpaqueTypeILj16EEEjLi4ELi64ELi64EEEvPT_NS1_25CatArrInputTensorMetadataIS5_T0_XT2_EXT3_EEENS1_16TensorSizeStrideIS8_Lj4EEEiS8_)
        /*12c8*/ 	.word	0x00000000


	//----- nvinfo : EIATTR_MIN_STACK_SIZE
	.align		4
.L_829:
        /*12cc*/ 	.byte	0x04, 0x12
        /*12ce*/ 	.short	(.L_831 - .L_830)
	.align		4
.L_830:
        /*12d0*/ 	.word	index@(_ZN2at6native40_GLOBAL__N__2351210d_8_Shape_cu_49f7391c26CatArrayBatchedCopy_contigINS1_10OpaqueTypeILj16EEEjLi4ELi64ELi64EEEvPT_NS1_25CatArrInputTensorMetadataIS5_T0_XT2_EXT3_EEENS1_16TensorSizeStrideIS8_Lj4EEEiS8_)
        /*12d4*/ 	.word	0x00000000


	//----- nvinfo : EIATTR_MIN_STACK_SIZE
	.align		4
.L_831:
        /*12d8*/ 	.byte	0x04, 0x12
        /*12da*/ 	.short	(.L_833 - .L_832)
	.align		4
.L_832:
        /*12dc*/ 	.word	index@(_ZN2at6native40_GLOBAL__N__2351210d_8_Shape_cu_49f7391c35CatArrayBatchedCopy_alignedK_contigINS1_10OpaqueTypeILj16EEEjLi4ELi64ELi64ELi8EEEvPT_NS1_25CatArrInputTensorMetadataIS5_T0_XT2_EXT3_EEENS1_16TensorSizeStrideIS8_Lj4EEEiS8_)
        /*12e0*/ 	.word	0x00000000


	//----- nvinfo : EIATTR_MIN_STACK_SIZE
	.align		4
.L_833:
        /*12e4*/ 	.byte	0x04, 0x12
        /*12e6*/ 	.short	(.L_835 - .L_834)
	.align		4
.L_834:
        /*12e8*/ 	.word	index@(_ZN2at6native40_GLOBAL__N__2351210d_8_Shape_cu_49f7391c35CatArrayBatchedCopy_alignedK_contigINS1_10OpaqueTypeILj16EEEjLi4ELi64ELi64ELi16EEEvPT_NS1_25CatArrInputTensorMetadataIS5_T0_XT2_EXT3_EEENS1_16TensorSizeStrideIS8_Lj4EEEiS8_)
        /*12ec*/ 	.word	0x00000000


	//----- nvinfo : EIATTR_MIN_STACK_SIZE
	.align		4
.L_835:
        /*12f0*/ 	.byte	0x04, 0x12
        /*12f2*/ 	.short	(.L_837 - .L_836)
	.align		4
.L_836:
        /*12f4*/ 	.word	index@(_ZN2at6native40_GLOBAL__N__2351210d_8_Shape_cu_49f7391c30CatArrayBatchedCopy_vectorizedINS1_10OpaqueTypeILj16EEEjLi4ELi64ELi64ELi16ELi1EEEvPcNS1_25CatArrInputTensorMetadataIT_T0_XT2_EXT3_EEENS1_16TensorSizeStrideIS8_Lj4EEEiS8_)
        /*12f8*/ 	.word	0x00000000


	//----- nvinfo : EIATTR_MIN_STACK_SIZE
	.align		4
.L_837:
        /*12fc*/ 	.byte	0x04, 0x12
        /*12fe*/ 	.short	(.L_839 - .L_838)
	.align		4
.L_838:
        /*1300*/ 	.word	index@(_ZN2at6native40_GLOBAL__N__2351210d_8_Shape_cu_49f7391c19CatArrayBatchedCopyINS1_10OpaqueTypeILj16EEEjLi3ELi64ELi64EEEvPT_NS1_25CatArrInputTensorMetadataIS5_T0_XT2_EXT3_EEENS1_16TensorSizeStrideIS8_Lj4EEEiS8_)
        /*1304*/ 	.word	0x00000000


	//----- nvinfo : EIATTR_MIN_STACK_SIZE
	.align		4
.L_839:
        /*1308*/ 	.byte	0x04, 0x12
        /*130a*/ 	.short	(.L_841 - .L_840)
	.align		4
.L_840:
        /*130c*/ 	.word	index@(_ZN2at6native40_GLOBAL__N__2351210d_8_Shape_cu_49f7391c26CatArrayBatchedCopy_contigINS1_10OpaqueTypeILj16EEEjLi3ELi64ELi64EEEvPT_NS1_25CatArrInputTensorMetadataIS5_T0_XT2_EXT3_EEENS1_16TensorSizeStrideIS8_Lj4EEEiS8_)
        /*1310*/ 	.word	0x00000000


	//----- nvinfo : EIATTR_MIN_STACK_SIZE
	.align		4
.L_841:
        /*1314*/ 	.byte	0x04, 0x12
        /*1316*/ 	.short	(.L_843 - .L_842)
	.align		4
.L_842:
        /*1318*/ 	.word	index@(_ZN2at6native40_GLOBAL__N__2351210d_8_Shape_cu_49f7391c35CatArrayBatchedCopy_alignedK_contigINS1_10OpaqueTypeILj16EEEjLi3ELi64ELi64ELi8EEEvPT_NS1_25CatArrInputTensorMetadataIS5_T0_XT2_EXT3_EEENS1_16TensorSizeStrideIS8_Lj4EEEiS8_)
        /*131c*/ 	.word	0x00000000


	//----- nvinfo : EIATTR_MIN_STACK_SIZE
	.align		4
.L_843:
        /*1320*/ 	.byte	0x04, 0x12
        /*1322*/ 	.short	(.L_845 - .L_844)
	.align		4
.L_844:
        /*1324*/ 	.word	index@(_ZN2at6native40_GLOBAL__N__2351210d_8_Shape_cu_49f7391c35CatArrayBatchedCopy_alignedK_contigINS1_10OpaqueTypeILj16EEEjLi3ELi64ELi64ELi16EEEvPT_NS1_25CatArrInputTensorMetadataIS5_T0_XT2_EXT3_EEENS1_16TensorSizeStrideIS8_Lj4EEEiS8_)
        /*1328*/ 	.word	0x00000000


	//----- nvinfo : EIATTR_MIN_STACK_SIZE
	.align		4
.L_845:
        /*132c*/ 	.byte	0x04, 0x12
        /*132e*/ 	.short	(.L_847 - .L_846)
	.align		4
.L_846:
        /*1330*/ 	.word	index@(_ZN2at6native40_GLOBAL__N__2351210d_8_Shape_cu_49f7391c30CatArrayBatchedCopy_vectorizedINS1_10OpaqueTypeILj16EEEjLi3ELi64ELi64ELi16ELi1EEEvPcNS1_25CatArrInputTensorMetadataIT_T0_XT2_EXT3_EEENS1_16TensorSizeStrideIS8_Lj4EEEiS8_)
        /*1334*/ 	.word	0x00000000


	//----- nvinfo : EIATTR_MIN_STACK_SIZE
	.align		4
.L_847:
        /*1338*/ 	.byte	0x04, 0x12
        /*133a*/ 	.short	(.L_849 - .L_848)
	.align		4
.L_848:
        /*133c*/ 	.word	index@(_ZN2at6native40_GLOBAL__N__2351210d_8_Shape_cu_49f7391c19CatArrayBatchedCopyINS1_10OpaqueTypeILj16EEEjLi2ELi64ELi64EEEvPT_NS1_25CatArrInputTensorMetadataIS5_T0_XT2_EXT3_EEENS1_16TensorSizeStrideIS8_Lj4EEEiS8_)
        /*1340*/ 	.word	0x00000000


	//----- nvinfo : EIATTR_MIN_STACK_SIZE
	.align		4
.L_849:
        /*1344*/ 	.byte	0x04, 0x12
        /*1346*/ 	.short	(.L_851 - .L_850)
	.align		4
.L_850:
        /*1348*/ 	.word	index@(_ZN2at6native40_GLOBAL__N__2351210d_8_Shape_cu_49f7391c26CatArrayBatchedCopy_contigINS1_10OpaqueTypeILj16EEEjLi2ELi64ELi64EEEvPT_NS1_25CatArrInputTensorMetadataIS5_T0_XT2_EXT3_EEENS1_16TensorSizeStrideIS8_Lj4EEEiS8_)
        /*134c*/ 	.word	0x00000000


	//----- nvinfo : EIATTR_MIN_STACK_SIZE
	.align		4
.L_851:
        /*1350*/ 	.byte	0x04, 0x12
        /*1352*/ 	.short	(.L_853 - .L_852)
	.align		4
.L_852:
        /*1354*/ 	.word	index@(_ZN2at6native40_GLOBAL__N__2351210d_8_Shape_cu_49f7391c35CatArrayBatchedCopy_alignedK_contigINS1_10OpaqueTypeILj16EEEjLi2ELi64ELi64ELi8EEEvPT_NS1_25CatArrInputTensorMetadataIS5_T0_XT2_EXT3_EEENS1_16TensorSizeStrideIS8_Lj4EEEiS8_)
        /*1358*/ 	.word	0x00000000


	//----- nvinfo : EIATTR_MIN_STACK_SIZE
	.align		4
.L_853:
        /*135c*/ 	.byte	0x04, 0x12
        /*135e*/ 	.short	(.L_855 - .L_854)
	.align		4
.L_854:
        /*1360*/ 	.word	index@(_ZN2at6native40_GLOBAL__N__2351210d_8_Shape_cu_49f7391c35CatArrayBatchedCopy_alignedK_contigINS1_10OpaqueTypeILj16EEEjLi2ELi64ELi64ELi16EEEvPT_NS1_25CatArrInputTensorMetadataIS5_T0_XT2_EXT3_EEENS1_16TensorSizeStrideIS8_Lj4EEEiS8_)
        /*1364*/ 	.word	0x00000000


	//----- nvinfo : EIATTR_MIN_STACK_SIZE
	.align		4
.L_855:
        /*1368*/ 	.byte	0x04, 0x12
        /*136a*/ 	.short	(.L_857 - .L_856)
	.align		4
.L_856:
        /*136c*/ 	.word	index@(_ZN2at6native40_GLOBAL__N__2351210d_8_Shape_cu_49f7391c30CatArrayBatchedCopy_vectorizedINS1_10OpaqueTypeILj16EEEjLi2ELi64ELi64ELi16ELi1EEEvPcNS1_25CatArrInputTensorMetadataIT_T0_XT2_EXT3_EEENS1_16TensorSizeStrideIS8_Lj4EEEiS8_)
        /*1370*/ 	.word	0x00000000


	//----- nvinfo : EIATTR_MIN_STACK_SIZE
	.align		4
.L_857:
        /*1374*/ 	.byte	0x04, 0x12
        /*1376*/ 	.short	(.L_859 - .L_858)
	.align		4
.L_858:
        /*1378*/ 	.word	index@(_ZN2at6native40_GLOBAL__N__2351210d_8_Shape_cu_49f7391c19CatArrayBatchedCopyINS1_10OpaqueTypeILj16EEEjLi1ELi64ELi64EEEvPT_NS1_25CatArrInputTensorMetadataIS5_T0_XT2_EXT3_EEENS1_16TensorSizeStrideIS8_Lj4EEEiS8_)
        /*137c*/ 	.word	0x00000000


	//----- nvinfo : EIATTR_MIN_STACK_SIZE
	.align		4
.L_859:
        /*1380*/ 	.byte	0x04, 0x12
        /*1382*/ 	.short	(.L_861 - .L_860)
	.align		4
.L_860:
        /*1384*/ 	.word	index@(_ZN2at6native40_GLOBAL__N__2351210d_8_Shape_cu_49f7391c26CatArrayBatchedCopy_contigINS1_10OpaqueTypeILj16EEEjLi1ELi64ELi64EEEvPT_NS1_25CatArrInputTensorMetadataIS5_T0_XT2_EXT3_EEENS1_16TensorSizeStrideIS8_Lj4EEEiS8_)
        /*1388*/ 	.word	0x00000000


	//----- nvinfo : EIATTR_MIN_STACK_SIZE
	.align		4
.L_861:
        /*138c*/ 	.byte	0x04, 0x12
        /*138e*/ 	.short	(.L_863 - .L_862)
	.align		4
.L_862:
        /*1390*/ 	.word	index@(_ZN2at6native40_GLOBAL__N__2351210d_8_Shape_cu_49f7391c35CatArrayBatchedCopy_alignedK_contigINS1_10OpaqueTypeILj16EEEjLi1ELi64ELi64ELi8EEEvPT_NS1_25CatArrInputTensorMetadataIS5_T0_XT2_EXT3_EEENS1_16TensorSizeStrideIS8_Lj4EEEiS8_)
        /*1394*/ 	.word	0x00000000


	//----- nvinfo : EIATTR_MIN_STACK_SIZE
	.align		4
.L_863:
        /*1398*/ 	.byte	0x04, 0x12
        /*139a*/ 	.short	(.L_865 - .L_864)
	.align		4
.L_864:
        /*139c*/ 	.word	index@(_ZN2at6native40_GLOBAL__N__2351210d_8_Shape_cu_49f7391c35CatArrayBatchedCopy_alignedK_contigINS1_10OpaqueTypeILj16EEEjLi1ELi64ELi64ELi16EEEvPT_NS1_25CatArrInputTensorMetadataIS5_T0_XT2_EXT3_EEENS1_16TensorSizeStrideIS8_Lj4EEEiS8_)
        /*13a0*/ 	.word	0x00000000


	//----- nvinfo : EIATTR_MIN_STACK_SIZE
	.align		4
.L_865:
        /*13a4*/ 	.byte	0x04, 0x12
        /*13a6*/ 	.short	(.L_867 - .L_866)
	.align		4
.L_866:
        /*13a8*/ 	.word	index@(_ZN2at6native40_GLOBAL__N__2351210d_8_Shape_cu_49f7391c30CatArrayBatchedCopy_vectorizedINS1_10OpaqueTypeILj16EEEjLi1ELi64ELi64ELi16ELi1EEEvPcNS1_25CatArrInputTensorMetadataIT_T0_XT2_EXT3_EEENS1_16TensorSizeStrideIS8_Lj4EEEiS8_)
        /*13ac*/ 	.word	0x00000000


	//----- nvinfo : EIATTR_MIN_STACK_SIZE
	.align		4
.L_867:
        /*13b0*/ 	.byte	0x04, 0x12
        /*13b2*/ 	.short	(.L_869 - .L_868)
	.align		4
.L_868:
        /*13b4*/ 	.word	index@(_ZN2at6native40_GLOBAL__N__2351210d_8_Shape_cu_49f7391c19CatArrayBatchedCopyINS1_10OpaqueTypeILj8EEEjLi4ELi64ELi64EEEvPT_NS1_25CatArrInputTensorMetadataIS5_T0_XT2_EXT3_EEENS1_16TensorSizeStrideIS8_Lj4EEEiS8_)
        /*13b8*/ 	.word	0x00000000


	//----- nvinfo : EIATTR_MIN_STACK_SIZE
	.align		4
.L_869:
        /*13bc*/ 	.byte	0x04, 0x12
        /*13be*/ 	.short	(.L_871 - .L_870)
	.align		4
.L_870:
        /*13c0*/ 	.word	index@(_ZN2at6native40_GLOBAL__N__2351210d_8_Shape_cu_49f7391c26CatArrayBatchedCopy_contigINS1_10OpaqueTypeILj8EEEjLi4ELi64ELi64EEEvPT_NS1_25CatArrInputTensorMetadataIS5_T0_XT2_EXT3_EEENS1_16TensorSizeStrideIS8_Lj4EEEiS8_)
        /*13c4*/ 	.word	0x00000000


	//----- nvinfo : EIATTR_MIN_STACK_SIZE
	.align		4
.L_871:
        /*13c8*/ 	.byte	0x04, 0x12
        /*13ca*/ 	.short	(.L_873 - .L_872)
	.align		4
.L_872:
        /*13cc*/ 	.word	index@(_ZN2at6native40_GLOBAL__N__2351210d_8_Shape_cu_49f7391c35CatArrayBatchedCopy_alignedK_contigINS1_10OpaqueTypeILj8EEEjLi4ELi64ELi64ELi8EEEvPT_NS1_25CatArrInputTensorMetadataIS5_T0_XT2_EXT3_EEENS1_16TensorSizeStrideIS8_Lj4EEEiS8_)
        /*13d0*/ 	.word	0x00000000


	//----- nvinfo : EIATTR_MIN_STACK_SIZE
	.align		4
.L_873:
        /*13d4*/ 	.byte	0x04, 0x12
        /*13d6*/ 	.short	(.L_875 - .L_874)
	.align		4
.L_874:
        /*13d8*/ 	.word	index@(_ZN2at6native40_GLOBAL__N__2351210d_8_Shape_cu_49f7391c35CatArrayBatchedCopy_alignedK_contigINS1_10OpaqueTypeILj8EEEjLi4ELi64ELi64ELi16EEEvPT_NS1_25CatArrInputTensorMetadataIS5_T0_XT2_EXT3_EEENS1_16TensorSizeStrideIS8_Lj4EEEiS8_)
        /*13dc*/ 	.word	0x00000000


	//----- nvinfo : EIATTR_MIN_STACK_SIZE
	.align		4
.L_875:
        /*13e0*/ 	.byte	0x04, 0x12
        /*13e2*/ 	.short	(.L_877 - .L_876)
	.align		4
.L_876:
        /*13e4*/ 	.word	index@(_ZN2at6native40_GLOBAL__N__2351210d_8_Shape_cu_49f7391c30CatArrayBatchedCopy_vectorizedINS1_10OpaqueTypeILj8EEEjLi4ELi64ELi64ELi16ELi2EEEvPcNS1_25CatArrInputTensorMetadataIT_T0_XT2_EXT3_EEENS1_16TensorSizeStrideIS8_Lj4EEEiS8_)
        /*13e8*/ 	.word	0x00000000


	//----- nvinfo : EIATTR_MIN_STACK_SIZE
	.align		4
.L_877:
        /*13ec*/ 	.byte	0x04, 0x12
        /*13ee*/ 	.short	(.L_879 - .L_878)
	.align		4
.L_878:
        /*13f0*/ 	.word	index@(_ZN2at6native40_GLOBAL__N__2351210d_8_Shape_cu_49f7391c19CatArrayBatchedCopyINS1_10OpaqueTypeILj8EEEjLi3ELi64ELi64EEEvPT_NS1_25CatArrInputTensorMetadataIS5_T0_XT2_EXT3_EEENS1_16TensorSizeStrideIS8_Lj4EEEiS8_)
        /*13f4*/ 	.word	0x00000000


	//----- nvinfo : EIATTR_MIN_STACK_SIZE
	.align		4
.L_879:
        /*13f8*/ 	.byte	0x04, 0x12
        /*13fa*/ 	.short	(.L_881 - .L_880)
	.align		4
.L_880:
        /*13fc*/ 	.word	index@(_ZN2at6native40_GLOBAL__N__2351210d_8_Shape_cu_49f7391c26CatArrayBatchedCopy_contigINS1_10OpaqueTypeILj8EEEjLi3ELi64ELi64EEEvPT_NS1_25CatArrInputTensorMetadataIS5_T0_XT2_EXT3_EEENS1_16TensorSizeStrideIS8_Lj4EEEiS8_)
        /*1400*/ 	.word	0x00000000


	//----- nvinfo : EIATTR_MIN_STACK_SIZE
	.align		4
.L_881:
        /*1404*/ 	.byte	0x04, 0x12
        /*1406*/ 	.short	(.L_883 - .L_882)
	.align		4
.L_882:
        /*1408*/ 	.word	index@(_ZN2at6native40_GLOBAL__N__2351210d_8_Shape_cu_49f7391c35CatArrayBatchedCopy_alignedK_contigINS1_10OpaqueTypeILj8EEEjLi3ELi64ELi64ELi8EEEvPT_NS1_25CatArrInputTensorMetadataIS5_T0_XT2_EXT3_EEENS1_16TensorSizeStrideIS8_Lj4EEEiS8_)
        /*140c*/ 	.word	0x00000000


	//----- nvinfo : EIATTR_MIN_STACK_SIZE
	.align		4
.L_883:
        /*1410*/ 	.byte	0x04, 0x12
        /*1412*/ 	.short	(.L_885 - .L_884)
	.align		4
.L_884:
        /*1414*/ 	.word	index@(_ZN2at6native40_GLOBAL__N__2351210d_8_Shape_cu_49f7391c35CatArrayBatchedCopy_alignedK_contigINS1_10OpaqueTypeILj8EEEjLi3ELi64ELi64ELi16EEEvPT_NS1_25CatArrInputTensorMetadataIS5_T0_XT2_EXT3_EEENS1_16TensorSizeStrideIS8_Lj4EEEiS8_)
        /*1418*/ 	.word	0x00000000


	//----- nvinfo : EIATTR_MIN_STACK_SIZE
	.align		4
.L_885:
        /*141c*/ 	.byte	0x04, 0x12
        /*141e*/ 	.short	(.L_887 - .L_886)
	.align		4
.L_886:
        /*1420*/ 	.word	index@(_ZN2at6native40_GLOBAL__N__2351210d_8_Shape_cu_49f7391c30CatArrayBatchedCopy_vectorizedINS1_10OpaqueTypeILj8EEEjLi3ELi64ELi64ELi16ELi2EEEvPcNS1_25CatArrInputTensorMetadataIT_T0_XT2_EXT3_EEENS1_16TensorSizeStrideIS8_Lj4EEEiS8_)
        /*1424*/ 	.word	0x00000000


	//----- nvinfo : EIATTR_MIN_STACK_SIZE
	.align		4
.L_887:
        /*1428*/ 	.byte	0x04, 0x12
        /*142a*/ 	.short	(.L_889 - .L_888)
	.align		4
.L_888:
        /*142c*/ 	.word	index@(_ZN2at6native40_GLOBAL__N__2351210d_8_Shape_cu_49f7391c19CatArrayBatchedCopyINS1_10OpaqueTypeILj8EEEjLi2ELi64ELi64EEEvPT_NS1_25CatArrInputTensorMetadataIS5_T0_XT2_EXT3_EEENS1_16TensorSizeStrideIS8_Lj4EEEiS8_)
        /*1430*/ 	.word	0x00000000


	//----- nvinfo : EIATTR_MIN_STACK_SIZE
	.align		4
.L_889:
        /*1434*/ 	.byte	0x04, 0x12
        /*1436*/ 	.short	(.L_891 - .L_890)
	.align		4
.L_890:
        /*1438*/ 	.word	index@(_ZN2at6native40_GLOBAL__N__2351210d_8_Shape_cu_49f7391c26CatArrayBatchedCopy_contigINS1_10OpaqueTypeILj8EEEjLi2ELi64ELi64EEEvPT_NS1_25CatArrInputTensorMetadataIS5_T0_XT2_EXT3_EEENS1_16TensorSizeStrideIS8_Lj4EEEiS8_)
        /*143c*/ 	.word	0x00000000


	//----- nvinfo : EIATTR_MIN_STACK_SIZE
	.align		4
.L_891:
        /*1440*/ 	.byte	0x04, 0x12
        /*1442*/ 	.short	(.L_893 - .L_892)
	.align		4
.L_892:
        /*1444*/ 	.word	index@(_ZN2at6native40_GLOBAL__N__2351210d_8_Shape_cu_49f7391c35CatArrayBatchedCopy_alignedK_contigINS1_10OpaqueTypeILj8EEEjLi2ELi64ELi64ELi8EEEvPT_NS1_25CatArrInputTensorMetadataIS5_T0_XT2_EXT3_EEENS1_16TensorSizeStrideIS8_Lj4EEEiS8_)
        /*1448*/ 	.word	0x00000000


	//----- nvinfo : EIATTR_MIN_STACK_SIZE
	.align		4
.L_893:
        /*144c*/ 	.byte	0x04, 0x12
        /*144e*/ 	.short	(.L_895 - .L_894)
	.align		4
.L_894:
        /*1450*/ 	.word	index@(_ZN2at6native40_GLOBAL__N__2351210d_8_Shape_cu_49f7391c35CatArrayBatchedCopy_alignedK_contigINS1_10OpaqueTypeILj8EEEjLi2ELi64ELi64ELi16EEEvPT_NS1_25CatArrInputTensorMetadataIS5_T0_XT2_EXT3_EEENS1_16TensorSizeStrideIS8_Lj4EEEiS8_)
        /*1454*/ 	.word	0x00000000


	//----- nvinfo : EIATTR_MIN_STACK_SIZE
	.align		4
.L_895:
        /*1458*/ 	.byte	0x04, 0x12
        /*145a*/ 	.short	(.L_897 - .L_896)
	.align		4
.L_896:
        /*145c*/ 	.word	index@(_ZN2at6native40_GLOBAL__N__2351210d_8_Shape_cu_49f7391c30CatArrayBatchedCopy_vectorizedINS1_10OpaqueTypeILj8EEEjLi2ELi64ELi64ELi16ELi2EEEvPcNS1_25CatArrInputTensorMetadataIT_T0_XT2_EXT3_EEENS1_16TensorSizeStrideIS8_Lj4EEEiS8_)
        /*1460*/ 	.word	0x00000000


	//----- nvinfo : EIATTR_MIN_STACK_SIZE
	.align		4
.L_897:
        /*1464*/ 	.byte	0x04, 0x12
        /*1466*/ 	.short	(.L_899 - .L_898)
	.align		4
.L_898:
        /*1468*/ 	.word	index@(_ZN2at6native40_GLOBAL__N__2351210d_8_Shape_cu_49f7391c19CatArrayBatchedCopyINS1_10OpaqueTypeILj8EEEjLi1ELi64ELi64EEEvPT_NS1_25CatArrInputTensorMetadataIS5_T0_XT2_EXT3_EEENS1_16TensorSizeStrideIS8_Lj4EEEiS8_)
        /*146c*/ 	.word	0x00000000


	//----- nvinfo : EIATTR_MIN_STACK_SIZE
	.align		4
.L_899:
        /*1470*/ 	.byte	0x04, 0x12
        /*1472*/ 	.short	(.L_901 - .L_900)
	.align		4
.L_900:
        /*1474*/ 	.word	index@(_ZN2at6native40_GLOBAL__N__2351210d_8_Shape_cu_49f7391c26CatArrayBatchedCopy_contigINS1_10OpaqueTypeILj8EEEjLi1ELi64ELi64EEEvPT_NS1_25CatArrInputTensorMetadataIS5_T0_XT2_EXT3_EEENS1_16TensorSizeStrideIS8_Lj4EEEiS8_)
        /*1478*/ 	.word	0x00000000


	//----- nvinfo : EIATTR_MIN_STACK_SIZE
	.align		4
.L_901:
        /*147c*/ 	.byte	0x04, 0x12
        /*147e*/ 	.short	(.L_903 - .L_902)
	.align		4
.L_902:
        /*1480*/ 	.word	index@(_ZN2at6native40_GLOBAL__N__2351210d_8_Shape_cu_49f7391c35CatArrayBatchedCopy_alignedK_contigINS1_10OpaqueTypeILj8EEEjLi1ELi64ELi64ELi8EEEvPT_NS1_25CatArrInputTensorMetadataIS5_T0_XT2_EXT3_EEENS1_16TensorSizeStrideIS8_Lj4EEEiS8_)
        /*1484*/ 	.word	0x00000000


	//----- nvinfo : EIATTR_MIN_STACK_SIZE
	.align		4
.L_903:
        /*1488*/ 	.byte	0x04, 0x12
        /*148a*/ 	.short	(.L_905 - .L_904)
	.align		4
.L_904:
        /*148c*/ 	.word	index@(_ZN2at6native40_GLOBAL__N__2351210d_8_Shape_cu_49f7391c35CatArrayBatchedCopy_alignedK_contigINS1_10OpaqueTypeILj8EEEjLi1ELi64ELi64ELi16EEEvPT_NS1_25CatArrInputTensorMetadataIS5_T0_XT2_EXT3_EEENS1_16TensorSizeStrideIS8_Lj4EEEiS8_)
        /*1490*/ 	.word	0x00000000


	//----- nvinfo : EIATTR_MIN_STACK_SIZE
	.align		4
.L_905:
        /*1494*/ 	.byte	0x04, 0x12
        /*1496*/ 	.short	(.L_907 - .L_906)
	.align		4
.L_906:
        /*1498*/ 	.word	index@(_ZN2at6native40_GLOBAL__N__2351210d_8_Shape_cu_49f7391c30CatArrayBatchedCopy_vectorizedINS1_10OpaqueTypeILj8EEEjLi1ELi64ELi64ELi16ELi2EEEvPcNS1_25CatArrInputTensorMetadataIT_T0_XT2_EXT3_EEENS1_16TensorSizeStrideIS8_Lj4EEEiS8_)
        /*149c*/ 	.word	0x00000000


	//----- nvinfo : EIATTR_MIN_STACK_SIZE
	.align		4
.L_907:
        /*14a0*/ 	.byte	0x04, 0x12
        /*14a2*/ 	.short	(.L_909 - .L_908)
	.align		4
.L_908:
        /*14a4*/ 	.word	index@(_ZN2at6native40_GLOBAL__N__2351210d_8_Shape_cu_49f7391c19CatArrayBatchedCopyINS1_10OpaqueTypeILj4EEEjLi4ELi64ELi64EEEvPT_NS1_25CatArrInputTensorMetadataIS5_T0_XT2_EXT3_EEENS1_16TensorSizeStrideIS8_Lj4EEEiS8_)
        /*14a8*/ 	.word	0x00000000


	//----- nvinfo : EIATTR_MIN_STACK_SIZE
	.align		4
.L_909:
        /*14ac*/ 	.byte	0x04, 0x12
        /*14ae*/ 	.short	(.L_911 - .L_910)
	.align		4
.L_910:
        /*14b0*/ 	.word	index@(_ZN2at6native40_GLOBAL__N__2351210d_8_Shape_cu_49f7391c26CatArrayBatchedCopy_contigINS1_10OpaqueTypeILj4EEEjLi4ELi64ELi64EEEvPT_NS1_25CatArrInputTensorMetadataIS5_T0_XT2_EXT3_EEENS1_16TensorSizeStrideIS8_Lj4EEEiS8_)
        /*14b4*/ 	.word	0x00000000


	//----- nvinfo : EIATTR_MIN_STACK_SIZE
	.align		4
.L_911:
        /*14b8*/ 	.byte	0x04, 0x12
        /*14ba*/ 	.short	(.L_913 - .L_912)
	.align		4
.L_912:
        /*14bc*/ 	.word	index@(_ZN2at6native40_GLOBAL__N__2351210d_8_Shape_cu_49f7391c35CatArrayBatchedCopy_alignedK_contigINS1_10OpaqueTypeILj4EEEjLi4ELi64ELi64ELi8EEEvPT_NS1_25CatArrInputTensorMetadataIS5_T0_XT2_EXT3_EEENS1_16TensorSizeStrideIS8_Lj4EEEiS8_)
        /*14c0*/ 	.word	0x00000000


	//----- nvinfo : EIATTR_MIN_STACK_SIZE
	.align		4
.L_913:
        /*14c4*/ 	.byte	0x04, 0x12
        /*14c6*/ 	.short	(.L_915 - .L_914)
	.align		4
.L_914:
        /*14c8*/ 	.word	index@(_ZN2at6native40_GLOBAL__N__2351210d_8_Shape_cu_49f7391c35CatArrayBatchedCopy_alignedK_contigINS1_10OpaqueTypeILj4EEEjLi4ELi64ELi64ELi16EEEvPT_NS1_25CatArrInputTensorMetadataIS5_T0_XT2_EXT3_EEENS1_16TensorSizeStrideIS8_Lj4EEEiS8_)
        /*14cc*/ 	.word	0x00000000


	//----- nvinfo : EIATTR_MIN_STACK_SIZE
	.align		4
.L_915:
        /*14d0*/ 	.byte	0x04, 0x12
        /*14d2*/ 	.short	(.L_917 - .L_916)
	.align		4
.L_916:
        /*14d4*/ 	.word	index@(_ZN2at6native40_GLOBAL__N__2351210d_8_Shape_cu_49f7391c30CatArrayBatchedCopy_vectorizedINS1_10OpaqueTypeILj4EEEjLi4ELi64ELi64ELi16ELi4EEEvPcNS1_25CatArrInputTensorMetadataIT_T0_XT2_EXT3_EEENS1_16TensorSizeStrideIS8_Lj4EEEiS8_)
        /*14d8*/ 	.word	0x00000000


	//----- nvinfo : EIATTR_MIN_STACK_SIZE
	.align		4
.L_917:
        /*14dc*/ 	.byte	0x04, 0x12
        /*14de*/ 	.short	(.L_919 - .L_918)
	.align		4
.L_918:
        /*14e0*/ 	.word	index@(_ZN2at6native40_GLOBAL__N__2351210d_8_Shape_cu_49f7391c19CatArrayBatchedCopyINS1_10OpaqueTypeILj4EEEjLi3ELi64ELi64EEEvPT_NS1_25CatArrInputTensorMetadataIS5_T0_XT2_EXT3_EEENS1_16TensorSizeStrideIS8_Lj4EEEiS8_)
        /*14e4*/ 	.word	0x00000000


	//----- nvinfo : EIATTR_MIN_STACK_SIZE
	.align		4
.L_919:
        /*14e8*/ 	.byte	0x04, 0x12
        /*14ea*/ 	.short	(.L_921 - .L_920)
	.align		4
.L_920:
        /*14ec*/ 	.word	index@(_ZN2at6native40_GLOBAL__N__2351210d_8_Shape_cu_49f7391c26CatArrayBatchedCopy_contigINS1_10OpaqueTypeILj4EEEjLi3ELi64ELi64EEEvPT_NS1_25CatArrInputTensorMetadataIS5_T0_XT2_EXT3_EEENS1_16TensorSizeStrideIS8_Lj4EEEiS8_)
        /*14f0*/ 	.word	0x00000000


	//----- nvinfo : EIATTR_MIN_STACK_SIZE
	.align		4
.L_921:
        /*14f4*/ 	.byte	0x04, 0x12
        /*14f6*/ 	.short	(.L_923 - .L_922)
	.align		4
.L_922:
        /*14f8*/ 	.word	index@(_ZN2at6native40_GLOBAL__N__2351210d_8_Shape_cu_49f7391c35CatArrayBatchedCopy_alignedK_contigINS1_10OpaqueTypeILj4EEEjLi3ELi64ELi64ELi8EEEvPT_NS1_25CatArrInputTensorMetadataIS5_T0_XT2_EXT3_EEENS1_16TensorSizeStrideIS8_Lj4EEEiS8_)
        /*14fc*/ 	.word	0x00000000


	//----- nvinfo : EIATTR_MIN_STACK_SIZE
	.align		4
.L_923:
        /*1500*/ 	.byte	0x04, 0x12
        /*1502*/ 	.short	(.L_925 - .L_924)
	.align		4
.L_924:
        /*1504*/ 	.word	index@(_ZN2at6native40_GLOBAL__N__2351210d_8_Shape_cu_49f7391c35CatArrayBatchedCopy_alignedK_contigINS1_10OpaqueTypeILj4EEEjLi3ELi64ELi64ELi16EEEvPT_NS1_25CatArrInputTensorMetadataIS5_T0_XT2_EXT3_EEENS1_16TensorSizeStrideIS8_Lj4EEEiS8_)
        /*1508*/ 	.word	0x00000000


	//----- nvinfo : EIATTR_MIN_STACK_SIZE
	.align		4
.L_925:
        /*150c*/ 	.byte	0x04, 0x12
        /*150e*/ 	.short	(.L_927 - .L_926)
	.align		4
.L_926:
        /*1510*/ 	.word	index@(_ZN2at6native40_GLOBAL__N__2351210d_8_Shape_cu_49f7391c30CatArrayBatchedCopy_vectorizedINS1_10OpaqueTypeILj4EEEjLi3ELi64ELi64ELi16ELi4EEEvPcNS1_25CatArrInputTensorMetadataIT_T0_XT2_EXT3_EEENS1_16TensorSizeStrideIS8_Lj4EEEiS8_)
        /*1514*/ 	.word	0x00000000


	//----- nvinfo : EIATTR_MIN_STACK_SIZE
	.align		4
.L_927:
        /*1518*/ 	.byte	0x04, 0x12
        /*151a*/ 	.short	(.L_929 - .L_928)
	.align		4
.L_928:
        /*151c*/ 	.word	index@(_ZN2at6native40_GLOBAL__N__2351210d_8_Shape_cu_49f7391c19CatArrayBatchedCopyINS1_10OpaqueTypeILj4EEEjLi2ELi64ELi64EEEvPT_NS1_25CatArrInputTensorMetadataIS5_T0_XT2_EXT3_EEENS1_16TensorSizeStrideIS8_Lj4EEEiS8_)
        /*1520*/ 	.word	0x00000000


	//----- nvinfo : EIATTR_MIN_STACK_SIZE
	.align		4
.L_929:
        /*1524*/ 	.byte	0x04, 0x12
        /*1526*/ 	.short	(.L_931 - .L_930)
	.align		4
.L_930:
        /*1528*/ 	.word	index@(_ZN2at6native40_GLOBAL__N__2351210d_8_Shape_cu_49f7391c26CatArrayBatchedCopy_contigINS1_10OpaqueTypeILj4EEEjLi2ELi64ELi64EEEvPT_NS1_25CatArrInputTensorMetadataIS5_T0_XT2_EXT3_EEENS1_16TensorSizeStrideIS8_Lj4EEEiS8_)
        /*152c*/ 	.word	0x00000000


	//----- nvinfo : EIATTR_MIN_STACK_SIZE
	.align		4
.L_931:
        /*1530*/ 	.byte	0x04, 0x12
        /*1532*/ 	.short	(.L_933 - .L_932)
	.align		4
.L_932:
        /*1534*/ 	.word	index@(_ZN2at6native40_GLOBAL__N__2351210d_8_Shape_cu_49f7391c35CatArrayBatchedCopy_alignedK_contigINS1_10OpaqueTypeILj4EEEjLi2ELi64ELi64ELi8EEEvPT_NS1_25CatArrInputTensorMetadataIS5_T0_XT2_EXT3_EEENS1_16TensorSizeStrideIS8_Lj4EEEiS8_)
        /*1538*/ 	.word	0x00000000


	//----- nvinfo : EIATTR_MIN_STACK_SIZE
	.align		4
.L_933:
        /*153c*/ 	.byte	0x04, 0x12
        /*153e*/ 	.short	(.L_935 - .L_934)
	.align		4
.L_934:
        /*1540*/ 	.word	index@(_ZN2at6native40_GLOBAL__N__2351210d_8_Shape_cu_49f7391c35CatArrayBatchedCopy_alignedK_contigINS1_10OpaqueTypeILj4EEEjLi2ELi64ELi64ELi16EEEvPT_NS1_25CatArrInputTensorMetadataIS5_T0_XT2_EXT3_EEENS1_16TensorSizeStrideIS8_Lj4EEEiS8_)
        /*1544*/ 	.word	0x00000000


	//----- nvinfo : EIATTR_MIN_STACK_SIZE
	.align		4
.L_935:
        /*1548*/ 	.byte	0x04, 0x12
        /*154a*/ 	.short	(.L_937 - .L_936)
	.align		4
.L_936:
        /*154c*/ 	.word	index@(_ZN2at6native40_GLOBAL__N__2351210d_8_Shape_cu_49f7391c30CatArrayBatchedCopy_vectorizedINS1_10OpaqueTypeILj4EEEjLi2ELi64ELi64ELi16ELi4EEEvPcNS1_25CatArrInputTensorMetadataIT_T0_XT2_EXT3_EEENS1_16TensorSizeStrideIS8_Lj4EEEiS8_)
        /*1550*/ 	.word	0x00000000


	//----- nvinfo : EIATTR_MIN_STACK_SIZE
	.align		4
.L_937:
        /*1554*/ 	.byte	0x04, 0x12
        /*1556*/ 	.short	(.L_939 - .L_938)
	.align		4
.L_938:
        /*1558*/ 	.word	index@(_ZN2at6native40_GLOBAL__N__2351210d_8_Shape_cu_49f7391c19CatArrayBatchedCopyINS1_10OpaqueTypeILj4EEEjLi1ELi64ELi64EEEvPT_NS1_25CatArrInputTensorMetadataIS5_T0_XT2_EXT3_EEENS1_16TensorSizeStrideIS8_Lj4EEEiS8_)
        /*155c*/ 	.word	0x00000000


	//----- nvinfo : EIATTR_MIN_STACK_SIZE
	.align		4
.L_939:
        /*1560*/ 	.byte	0x04, 0x12
        /*1562*/ 	.short	(.L_941 - .L_940)
	.align		4
.L_940:
        /*1564*/ 	.word	index@(_ZN2at6native40_GLOBAL__N__2351210d_8_Shape_cu_49f7391c26CatArrayBatchedCopy_contigINS1_10OpaqueTypeILj4EEEjLi1ELi64ELi64EEEvPT_NS1_25CatArrInputTensorMetadataIS5_T0_XT2_EXT3_EEENS1_16TensorSizeStrideIS8_Lj4EEEiS8_)
        /*1568*/ 	.word	0x00000000


	//----- nvinfo : EIATTR_MIN_STACK_SIZE
	.align		4
.L_941:
        /*156c*/ 	.byte	0x04, 0x12
        /*156e*/ 	.short	(.L_943 - .L_942)
	.align		4
.L_942:
        /*1570*/ 	.word	index@(_ZN2at6native40_GLOBAL__N__2351210d_8_Shape_cu_49f7391c35CatArrayBatchedCopy_alignedK_contigINS1_10OpaqueTypeILj4EEEjLi1ELi64ELi64ELi8EEEvPT_NS1_25CatArrInputTensorMetadataIS5_T0_XT2_EXT3_EEENS1_16TensorSizeStrideIS8_Lj4EEEiS8_)
        /*1574*/ 	.word	0x00000000


	//----- nvinfo : EIATTR_MIN_STACK_SIZE
	.align		4
.L_943:
        /*1578*/ 	.byte	0x04, 0x12
        /*157a*/ 	.short	(.L_945 - .L_944)
	.align		4
.L_944:
        /*157c*/ 	.word	index@(_ZN2at6native40_GLOBAL__N__2351210d_8_Shape_cu_49f7391c35CatArrayBatchedCopy_alignedK_contigINS1_10OpaqueTypeILj4EEEjLi1ELi64ELi64ELi16EEEvPT_NS1_25CatArrInputTensorMetadataIS5_T0_XT2_EXT3_EEENS1_16TensorSizeStrideIS8_Lj4EEEiS8_)
        /*1580*/ 	.word	0x00000000


	//----- nvinfo : EIATTR_MIN_STACK_SIZE
	.align		4
.L_945:
        /*1584*/ 	.byte	0x04, 0x12
        /*1586*/ 	.short	(.L_947 - .L_946)
	.align		4
.L_946:
        /*1588*/ 	.word	index@(_ZN2at6native40_GLOBAL__N__2351210d_8_Shape_cu_49f7391c30CatArrayBatchedCopy_vectorizedINS1_10OpaqueTypeILj4EEEjLi1ELi64ELi64ELi16ELi4EEEvPcNS1_25CatArrInputTensorMetadataIT_T0_XT2_EXT3_EEENS1_16TensorSizeStrideIS8_Lj4EEEiS8_)
        /*158c*/ 	.word	0x00000000


	//----- nvinfo : EIATTR_MIN_STACK_SIZE
	.align		4
.L_947:
        /*1590*/ 	.byte	0x04, 0x12
        /*1592*/ 	.short	(.L_949 - .L_948)
	.align		4
.L_948:
        /*1594*/ 	.word	index@(_ZN2at6native40_GLOBAL__N__2351210d_8_Shape_cu_49f7391c19CatArrayBatchedCopyINS1_10OpaqueTypeILj2EEEjLi4ELi64ELi64EEEvPT_NS1_25CatArrInputTensorMetadataIS5_T0_XT2_EXT3_EEENS1_16TensorSizeStrideIS8_Lj4EEEiS8_)
        /*1598*/ 	.word	0x00000000


	//----- nvinfo : EIATTR_MIN_STACK_SIZE
	.align		4
.L_949:
        /*159c*/ 	.byte	0x04, 0x12
        /*159e*/ 	.short	(.L_951 - .L_950)
	.align		4
.L_950:
        /*15a0*/ 	.word	index@(_ZN2at6native40_GLOBAL__N__2351210d_8_Shape_cu_49f7391c26CatArrayBatchedCopy_contigINS1_10OpaqueTypeILj2EEEjLi4ELi64ELi64EEEvPT_NS1_25CatArrInputTensorMetadataIS5_T0_XT2_EXT3_EEENS1_16TensorSizeStrideIS8_Lj4EEEiS8_)
        /*15a4*/ 	.word	0x00000000


	//----- nvinfo : EIATTR_MIN_STACK_SIZE
	.align		4
.L_951:
        /*15a8*/ 	.byte	0x04, 0x12
        /*15aa*/ 	.short	(.L_953 - .L_952)
	.align		4
.L_952:
        /*15ac*/ 	.word	index@(_ZN2at6native40_GLOBAL__N__2351210d_8_Shape_cu_49f7391c35CatArrayBatchedCopy_alignedK_contigINS1_10OpaqueTypeILj2EEEjLi4ELi64ELi64ELi8EEEvPT_NS1_25CatArrInputTensorMetadataIS5_T0_XT2_EXT3_EEENS1_16TensorSizeStrideIS8_Lj4EEEiS8_)
        /*15b0*/ 	.word	0x00000000


	//----- nvinfo : EIATTR_MIN_STACK_SIZE
	.align		4
.L_953:
        /*15b4*/ 	.byte	0x04, 0x12
        /*15b6*/ 	.short	(.L_955 - .L_954)
	.align		4
.L_954:
        /*15b8*/ 	.word	index@(_ZN2at6native40_GLOBAL__N__2351210d_8_Shape_cu_49f7391c35CatArrayBatchedCopy_alignedK_contigINS1_10OpaqueTypeILj2EEEjLi4ELi64ELi64ELi16EEEvPT_NS1_25CatArrInputTensorMetadataIS5_T0_XT2_EXT3_EEENS1_16TensorSizeStrideIS8_Lj4EEEiS8_)
        /*15bc*/ 	.word	0x00000000


	//----- nvinfo : EIATTR_MIN_STACK_SIZE
	.align		4
.L_955:
        /*15c0*/ 	.byte	0x04, 0x12
        /*15c2*/ 	.short	(.L_957 - .L_956)
	.align		4
.L_956:
        /*15c4*/ 	.word	index@(_ZN2at6native40_GLOBAL__N__2351210d_8_Shape_cu_49f7391c30CatArrayBatchedCopy_vectorizedINS1_10OpaqueTypeILj2EEEjLi4ELi64ELi64ELi16ELi8EEEvPcNS1_25CatArrInputTensorMetadataIT_T0_XT2_EXT3_EEENS1_16TensorSizeStrideIS8_Lj4EEEiS8_)
        /*15c8*/ 	.word	0x00000000


	//----- nvinfo : EIATTR_MIN_STACK_SIZE
	.align		4
.L_957:
        /*15cc*/ 	.byte	0x04, 0x12
        /*15ce*/ 	.short	(.L_959 - .L_958)
	.align		4
.L_958:
        /*15d0*/ 	.word	index@(_ZN2at6native40_GLOBAL__N__2351210d_8_Shape_cu_49f7391c19CatArrayBatchedCopyINS1_10OpaqueTypeILj2EEEjLi3ELi64ELi64EEEvPT_NS1_25CatArrInputTensorMetadataIS5_T0_XT2_EXT3_EEENS1_16TensorSizeStrideIS8_Lj4EEEiS8_)
        /*15d4*/ 	.word	0x00000000


	//----- nvinfo : EIATTR_MIN_STACK_SIZE
	.align		4
.L_959:
        /*15d8*/ 	.byte	0x04, 0x12
        /*15da*/ 	.short	(.L_961 - .L_960)
	.align		4
.L_960:
        /*15dc*/ 	.word	index@(_ZN2at6native40_GLOBAL__N__2351210d_8_Shape_cu_49f7391c26CatArrayBatchedCopy_contigINS1_10OpaqueTypeILj2EEEjLi3ELi64ELi64EEEvPT_NS1_25CatArrInputTensorMetadataIS5_T0_XT2_EXT3_EEENS1_16TensorSizeStrideIS8_Lj4EEEiS8_)
        /*15e0*/ 	.word	0x00000000


	//----- nvinfo : EIATTR_MIN_STACK_SIZE
	.align		4
.L_961:
        /*15e4*/ 	.byte	0x04, 0x12
        /*15e6*/ 	.short	(.L_963 - .L_962)
	.align		4
.L_962:
        /*15e8*/ 	.word	index@(_ZN2at6native40_GLOBAL__N__2351210d_8_Shape_cu_49f7391c35CatArrayBatchedCopy_alignedK_contigINS1_10OpaqueTypeILj2EEEjLi3ELi64ELi64ELi8EEEvPT_NS1_25CatArrInputTensorMetadataIS5_T0_XT2_EXT3_EEENS1_16TensorSizeStrideIS8_Lj4EEEiS8_)
        /*15ec*/ 	.word	0x00000000


	//----- nvinfo : EIATTR_MIN_STACK_SIZE
	.align		4
.L_963:
        /*15f0*/ 	.byte	0x04, 0x12
        /*15f2*/ 	.short	(.L_965 - .L_964)
	.align		4
.L_964:
        /*15f4*/ 	.word	index@(_ZN2at6native40_GLOBAL__N__2351210d_8_Shape_cu_49f7391c35CatArrayBatchedCopy_alignedK_contigINS1_10OpaqueTypeILj2EEEjLi3ELi64ELi64ELi16EEEvPT_NS1_25CatArrInputTensorMetadataIS5_T0_XT2_EXT3_EEENS1_16TensorSizeStrideIS8_Lj4EEEiS8_)
        /*15f8*/ 	.word	0x00000000


	//----- nvinfo : EIATTR_MIN_STACK_SIZE
	.align		4
.L_965:
        /*15fc*/ 	.byte	0x04, 0x12
        /*15fe*/ 	.short	(.L_967 - .L_966)
	.align		4
.L_966:
        /*1600*/ 	.word	index@(_ZN2at6native40_GLOBAL__N__2351210d_8_Shape_cu_49f7391c30CatArrayBatchedCopy_vectorizedINS1_10OpaqueTypeILj2EEEjLi3ELi64ELi64ELi16ELi8EEEvPcNS1_25CatArrInputTensorMetadataIT_T0_XT2_EXT3_EEENS1_16TensorSizeStrideIS8_Lj4EEEiS8_)
        /*1604*/ 	.word	0x00000000


	//----- nvinfo : EIATTR_MIN_STACK_SIZE
	.align		4
.L_967:
        /*1608*/ 	.byte	0x04, 0x12
        /*160a*/ 	.short	(.L_969 - .L_968)
	.align		4
.L_968:
        /*160c*/ 	.word	index@(_ZN2at6native40_GLOBAL__N__2351210d_8_Shape_cu_49f7391c19CatArrayBatchedCopyINS1_10OpaqueTypeILj2EEEjLi2ELi64ELi64EEEvPT_NS1_25CatArrInputTensorMetadataIS5_T0_XT2_EXT3_EEENS1_16TensorSizeStrideIS8_Lj4EEEiS8_)
        /*1610*/ 	.word	0x00000000


	//----- nvinfo : EIATTR_MIN_STACK_SIZE
	.align		4
.L_969:
        /*1614*/ 	.byte	0x04, 0x12
        /*1616*/ 	.short	(.L_971 - .L_970)
	.align		4
.L_970:
        /*1618*/ 	.word	index@(_ZN2at6native40_GLOBAL__N__2351210d_8_Shape_cu_49f7391c26CatArrayBatchedCopy_contigINS1_10OpaqueTypeILj2EEEjLi2ELi64ELi64EEEvPT_NS1_25CatArrInputTensorMetadataIS5_T0_XT2_EXT3_EEENS1_16TensorSizeStrideIS8_Lj4EEEiS8_)
        /*161c*/ 	.word	0x00000000


	//----- nvinfo : EIATTR_MIN_STACK_SIZE
	.align		4
.L_971:
        /*1620*/ 	.byte	0x04, 0x12
        /*1622*/ 	.short	(.L_973 - .L_972)
	.align		4
.L_972:
        /*1624*/ 	.word	index@(_ZN2at6native40_GLOBAL__N__2351210d_8_Shape_cu_49f7391c35CatArrayBatchedCopy_alignedK_contigINS1_10OpaqueTypeILj2EEEjLi2ELi64ELi64ELi8EEEvPT_NS1_25CatArrInputTensorMetadataIS5_T0_XT2_EXT3_EEENS1_16TensorSizeStrideIS8_Lj4EEEiS8_)
        /*1628*/ 	.word	0x00000000


	//----- nvinfo : EIATTR_MIN_STACK_SIZE
	.align		4
.L_973:
        /*162c*/ 	.byte	0x04, 0x12
        /*162e*/ 	.short	(.L_975 - .L_974)
	.align		4
.L_974:
        /*1630*/ 	.word	index@(_ZN2at6native40_GLOBAL__N__2351210d_8_Shape_cu_49f7391c35CatArrayBatchedCopy_alignedK_contigINS1_10OpaqueTypeILj2EEEjLi2ELi64ELi64ELi16EEEvPT_NS1_25CatArrInputTensorMetadataIS5_T0_XT2_EXT3_EEENS1_16TensorSizeStrideIS8_Lj4EEEiS8_)
        /*1634*/ 	.word	0x00000000


	//----- nvinfo : EIATTR_MIN_STACK_SIZE
	.align		4
.L_975:
        /*1638*/ 	.byte	0x04, 0x12
        /*163a*/ 	.short	(.L_977 - .L_976)
	.align		4
.L_976:
        /*163c*/ 	.word	index@(_ZN2at6native40_GLOBAL__N__2351210d_8_Shape_cu_49f7391c30CatArrayBatchedCopy_vectorizedINS1_10OpaqueTypeILj2EEEjLi2ELi64ELi64ELi16ELi8EEEvPcNS1_25CatArrInputTensorMetadataIT_T0_XT2_EXT3_EEENS1_16TensorSizeStrideIS8_Lj4EEEiS8_)
        /*1640*/ 	.word	0x00000000


	//----- nvinfo : EIATTR_MIN_STACK_SIZE
	.align		4
.L_977:
        /*1644*/ 	.byte	0x04, 0x12
        /*1646*/ 	.short	(.L_979 - .L_978)
	.align		4
.L_978:
        /*1648*/ 	.word	index@(_ZN2at6native40_GLOBAL__N__2351210d_8_Shape_cu_49f7391c19CatArrayBatchedCopyINS1_10OpaqueTypeILj2EEEjLi1ELi64ELi64EEEvPT_NS1_25CatArrInputTensorMetadataIS5_T0_XT2_EXT3_EEENS1_16TensorSizeStrideIS8_Lj4EEEiS8_)
        /*164c*/ 	.word	0x00000000


	//----- nvinfo : EIATTR_MIN_STACK_SIZE
	.align		4
.L_979:
        /*1650*/ 	.byte	0x04, 0x12
        /*1652*/ 	.short	(.L_981 - .L_980)
	.align		4
.L_980:
        /*1654*/ 	.word	index@(_ZN2at6native40_GLOBAL__N__2351210d_8_Shape_cu_49f7391c26CatArrayBatchedCopy_contigINS1_10OpaqueTypeILj2EEEjLi1ELi64ELi64EEEvPT_NS1_25CatArrInputTensorMetadataIS5_T0_XT2_EXT3_EEENS1_16TensorSizeStrideIS8_Lj4EEEiS8_)
        /*1658*/ 	.word	0x00000000


	//----- nvinfo : EIATTR_MIN_STACK_SIZE
	.align		4
.L_981:
        /*165c*/ 	.byte	0x04, 0x12
        /*165e*/ 	.short	(.L_983 - .L_982)
	.align		4
.L_982:
        /*1660*/ 	.word	index@(_ZN2at6native40_GLOBAL__N__2351210d_8_Shape_cu_49f7391c35CatArrayBatchedCopy_alignedK_contigINS1_10OpaqueTypeILj2EEEjLi1ELi64ELi64ELi8EEEvPT_NS1_25CatArrInputTensorMetadataIS5_T0_XT2_EXT3_EEENS1_16TensorSizeStrideIS8_Lj4EEEiS8_)
        /*1664*/ 	.word	0x00000000


	//----- nvinfo : EIATTR_MIN_STACK_SIZE
	.align		4
.L_983:
        /*1668*/ 	.byte	0x04, 0x12
        /*166a*/ 	.short	(.L_985 - .L_984)
	.align		4
.L_984:
        /*166c*/ 	.word	index@(_ZN2at6native40_GLOBAL__N__2351210d_8_Shape_cu_49f7391c35CatArrayBatchedCopy_alignedK_contigINS1_10OpaqueTypeILj2EEEjLi1ELi64ELi64ELi16EEEvPT_NS1_25CatArrInputTensorMetadataIS5_T0_XT2_EXT3_EEENS1_16TensorSizeStrideIS8_Lj4EEEiS8_)
        /*1670*/ 	.word	0x00000000


	//----- nvinfo : EIATTR_MIN_STACK_SIZE
	.align		4
.L_985:
        /*1674*/ 	.byte	0x04, 0x12
        /*1676*/ 	.short	(.L_987 - .L_986)
	.align		4
.L_986:
        /*1678*/ 	.word	index@(_ZN2at6native40_GLOBAL__N__2351210d_8_Shape_cu_49f7391c30CatArrayBatchedCopy_vectorizedINS1_10OpaqueTypeILj2EEEjLi1ELi64ELi64ELi16ELi8EEEvPcNS1_25CatArrInputTensorMetadataIT_T0_XT2_EXT3_EEENS1_16TensorSizeStrideIS8_Lj4EEEiS8_)
        /*167c*/ 	.word	0x00000000


	//----- nvinfo : EIATTR_MIN_STACK_SIZE
	.align		4
.L_987:
        /*1680*/ 	.byte	0x04, 0x12
        /*1682*/ 	.short	(.L_989 - .L_988)
	.align		4
.L_988:
        /*1684*/ 	.word	index@(_ZN2at6native40_GLOBAL__N__2351210d_8_Shape_cu_49f7391c19CatArrayBatchedCopyINS1_10OpaqueTypeILj1EEEjLi4ELi64ELi64EEEvPT_NS1_25CatArrInputTensorMetadataIS5_T0_XT2_EXT3_EEENS1_16TensorSizeStrideIS8_Lj4EEEiS8_)
        /*1688*/ 	.word	0x00000000


	//----- nvinfo : EIATTR_MIN_STACK_SIZE
	.align		4
.L_989:
        /*168c*/ 	.byte	0x04, 0x12
        /*168e*/ 	.short	(.L_991 - .L_990)
	.align		4
.L_990:
        /*1690*/ 	.word	index@(_ZN2at6native40_GLOBAL__N__2351210d_8_Shape_cu_49f7391c26CatArrayBatchedCopy_contigINS1_10OpaqueTypeILj1EEEjLi4ELi64ELi64EEEvPT_NS1_25CatArrInputTensorMetadataIS5_T0_XT2_EXT3_EEENS1_16TensorSizeStrideIS8_Lj4EEEiS8_)
        /*1694*/ 	.word	0x00000000


	//----- nvinfo : EIATTR_MIN_STACK_SIZE
	.align		4
.L_991:
        /*1698*/ 	.byte	0x04, 0x12
        /*169a*/ 	.short	(.L_993 - .L_992)
	.align		4
.L_992:
        /*169c*/ 	.word	index@(_ZN2at6native40_GLOBAL__N__2351210d_8_Shape_cu_49f7391c35CatArrayBatchedCopy_alignedK_contigINS1_10OpaqueTypeILj1EEEjLi4ELi64ELi64ELi8EEEvPT_NS1_25CatArrInputTensorMetadataIS5_T0_XT2_EXT3_EEENS1_16TensorSizeStrideIS8_Lj4EEEiS8_)
        /*16a0*/ 	.word	0x00000000


	//----- nvinfo : EIATTR_MIN_STACK_SIZE
	.align		4
.L_993:
        /*16a4*/ 	.byte	0x04, 0x12
        /*16a6*/ 	.short	(.L_995 - .L_994)
	.align		4
.L_994:
        /*16a8*/ 	.word	index@(_ZN2at6native40_GLOBAL__N__2351210d_8_Shape_cu_49f7391c35CatArrayBatchedCopy_alignedK_contigINS1_10OpaqueTypeILj1EEEjLi4ELi64ELi64ELi16EEEvPT_NS1_25CatArrInputTensorMetadataIS5_T0_XT2_EXT3_EEENS1_16TensorSizeStrideIS8_Lj4EEEiS8_)
        /*16ac*/ 	.word	0x00000000


	//----- nvinfo : EIATTR_MIN_STACK_SIZE
	.align		4
.L_995:
        /*16b0*/ 	.byte	0x04, 0x12
        /*16b2*/ 	.short	(.L_997 - .L_996)
	.align		4
.L_996:
        /*16b4*/ 	.word	index@(_ZN2at6native40_GLOBAL__N__2351210d_8_Shape_cu_49f7391c30CatArrayBatchedCopy_vectorizedINS1_10OpaqueTypeILj1EEEjLi4ELi64ELi64ELi16ELi16EEEvPcNS1_25CatArrInputTensorMetadataIT_T0_XT2_EXT3_EEENS1_16TensorSizeStrideIS8_Lj4EEEiS8_)
        /*16b8*/ 	.word	0x00000000


	//----- nvinfo : EIATTR_MIN_STACK_SIZE
	.align		4
.L_997:
        /*16bc*/ 	.byte	0x04, 0x12
        /*16be*/ 	.short	(.L_999 - .L_998)
	.align		4
.L_998:
        /*16c0*/ 	.word	index@(_ZN2at6native40_GLOBAL__N__2351210d_8_Shape_cu_49f7391c19CatArrayBatchedCopyINS1_10OpaqueTypeILj1EEEjLi3ELi64ELi64EEEvPT_NS1_25CatArrInputTensorMetadataIS5_T0_XT2_EXT3_EEENS1_16TensorSizeStrideIS8_Lj4EEEiS8_)
        /*16c4*/ 	.word	0x00000000


	//----- nvinfo : EIATTR_MIN_STACK_SIZE
	.align		4
.L_999:
        /*16c8*/ 	.byte	0x04, 0x12
        /*16ca*/ 	.short	(.L_1001 - .L_1000)
	.align		4
.L_1000:
        /*16cc*/ 	.word	index@(_ZN2at6native40_GLOBAL__N__2351210d_8_Shape_cu_49f7391c26CatArrayBatchedCopy_contigINS1_10OpaqueTypeILj1EEEjLi3ELi64ELi64EEEvPT_NS1_25CatArrInputTensorMetadataIS5_T0_XT2_EXT3_EEENS1_16TensorSizeStrideIS8_Lj4EEEiS8_)
        /*16d0*/ 	.word	0x00000000


	//----- nvinfo : EIATTR_MIN_STACK_SIZE
	.align		4
.L_1001:
        /*16d4*/ 	.byte	0x04, 0x12
        /*16d6*/ 	.short	(.L_1003 - .L_1002)
	.align		4
.L_1002:
        /*16d8*/ 	.word	index@(_ZN2at6native40_GLOBAL__N__2351210d_8_Shape_cu_49f7391c35CatArrayBatchedCopy_alignedK_contigINS1_10OpaqueTypeILj1EEEjLi3ELi64ELi64ELi8EEEvPT_NS1_25CatArrInputTensorMetadataIS5_T0_XT2_EXT3_EEENS1_16TensorSizeStrideIS8_Lj4EEEiS8_)
        /*16dc*/ 	.word	0x00000000


	//----- nvinfo : EIATTR_MIN_STACK_SIZE
	.align		4
.L_1003:
        /*16e0*/ 	.byte	0x04, 0x12
        /*16e2*/ 	.short	(.L_1005 - .L_1004)
	.align		4
.L_1004:
        /*16e4*/ 	.word	index@(_ZN2at6native40_GLOBAL__N__2351210d_8_Shape_cu_49f7391c35CatArrayBatchedCopy_alignedK_contigINS1_10OpaqueTypeILj1EEEjLi3ELi64ELi64ELi16EEEvPT_NS1_25CatArrInputTensorMetadataIS5_T0_XT2_EXT3_EEENS1_16TensorSizeStrideIS8_Lj4EEEiS8_)
        /*16e8*/ 	.word	0x00000000


	//----- nvinfo : EIATTR_MIN_STACK_SIZE
	.align		4
.L_1005:
        /*16ec*/ 	.byte	0x04, 0x12
        /*16ee*/ 	.short	(.L_1007 - .L_1006)
	.align		4
.L_1006:
        /*16f0*/ 	.word	index@(_ZN2at6native40_GLOBAL__N__2351210d_8_Shape_cu_49f7391c30CatArrayBatchedCopy_vectorizedINS1_10OpaqueTypeILj1EEEjLi3ELi64ELi64ELi16ELi16EEEvPcNS1_25CatArrInputTensorMetadataIT_T0_XT2_EXT3_EEENS1_16TensorSizeStrideIS8_Lj4EEEiS8_)
        /*16f4*/ 	.word	0x00000000


	//----- nvinfo : EIATTR_MIN_STACK_SIZE
	.align		4
.L_1007:
        /*16f8*/ 	.byte	0x04, 0x12
        /*16fa*/ 	.short	(.L_1009 - .L_1008)
	.align		4
.L_1008:
        /*16fc*/ 	.word	index@(_ZN2at6native40_GLOBAL__N__2351210d_8_Shape_cu_49f7391c19CatArrayBatchedCopyINS1_10OpaqueTypeILj1EEEjLi2ELi64ELi64EEEvPT_NS1_25CatArrInputTensorMetadataIS5_T0_XT2_EXT3_EEENS1_16TensorSizeStrideIS8_Lj4EEEiS8_)
        /*1700*/ 	.word	0x00000000


	//----- nvinfo : EIATTR_MIN_STACK_SIZE
	.align		4
.L_1009:
        /*1704*/ 	.byte	0x04, 0x12
        /*1706*/ 	.short	(.L_1011 - .L_1010)
	.align		4
.L_1010:
        /*1708*/ 	.word	index@(_ZN2at6native40_GLOBAL__N__2351210d_8_Shape_cu_49f7391c26CatArrayBatchedCopy_contigINS1_10OpaqueTypeILj1EEEjLi2ELi64ELi64EEEvPT_NS1_25CatArrInputTensorMetadataIS5_T0_XT2_EXT3_EEENS1_16TensorSizeStrideIS8_Lj4EEEiS8_)
        /*170c*/ 	.word	0x00000000


	//----- nvinfo : EIATTR_MIN_STACK_SIZE
	.align		4
.L_1011:
        /*1710*/ 	.byte	0x04, 0x12
        /*1712*/ 	.short	(.L_1013 - .L_1012)
	.align		4
.L_1012:
        /*1714*/ 	.word	index@(_ZN2at6native40_GLOBAL__N__2351210d_8_Shape_cu_49f7391c35CatArrayBatchedCopy_alignedK_contigINS1_10OpaqueTypeILj1EEEjLi2ELi64ELi64ELi8EEEvPT_NS1_25CatArrInputTensorMetadataIS5_T0_XT2_EXT3_EEENS1_16TensorSizeStrideIS8_Lj4EEEiS8_)
        /*1718*/ 	.word	0x00000000


	//----- nvinfo : EIATTR_MIN_STACK_SIZE
	.align		4
.L_1013:
        /*171c*/ 	.byte	0x04, 0x12
        /*171e*/ 	.short	(.L_1015 - .L_1014)
	.align		4
.L_1014:
        /*1720*/ 	.word	index@(_ZN2at6native40_GLOBAL__N__2351210d_8_Shape_cu_49f7391c35CatArrayBatchedCopy_alignedK_contigINS1_10OpaqueTypeILj1EEEjLi2ELi64ELi64ELi16EEEvPT_NS1_25CatArrInputTensorMetadataIS5_T0_XT2_EXT3_EEENS1_16TensorSizeStrideIS8_Lj4EEEiS8_)
        /*1724*/ 	.word	0x00000000


	//----- nvinfo : EIATTR_MIN_STACK_SIZE
	.align		4
.L_1015:
        /*1728*/ 	.byte	0x04, 0x12
        /*172a*/ 	.short	(.L_1017 - .L_1016)
	.align		4
.L_1016:
        /*172c*/ 	.word	index@(_ZN2at6native40_GLOBAL__N__2351210d_8_Shape_cu_49f7391c30CatArrayBatchedCopy_vectorizedINS1_10OpaqueTypeILj1EEEjLi2ELi64ELi64ELi16ELi16EEEvPcNS1_25CatArrInputTensorMetadataIT_T0_XT2_EXT3_EEENS1_16TensorSizeStrideIS8_Lj4EEEiS8_)
        /*1730*/ 	.word	0x00000000


	//----- nvinfo : EIATTR_MIN_STACK_SIZE
	.align		4
.L_1017:
        /*1734*/ 	.byte	0x04, 0x12
        /*1736*/ 	.short	(.L_1019 - .L_1018)
	.align		4
.L_1018:
        /*1738*/ 	.word	index@(_ZN2at6native40_GLOBAL__N__2351210d_8_Shape_cu_49f7391c19CatArrayBatchedCopyINS1_10OpaqueTypeILj1EEEjLi1ELi64ELi64EEEvPT_NS1_25CatArrInputTensorMetadataIS5_T0_XT2_EXT3_EEENS1_16TensorSizeStrideIS8_Lj4EEEiS8_)
        /*173c*/ 	.word	0x00000000


	//----- nvinfo : EIATTR_MIN_STACK_SIZE
	.align		4
.L_1019:
        /*1740*/ 	.byte	0x04, 0x12
        /*1742*/ 	.short	(.L_1021 - .L_1020)
	.align		4
.L_1020:
        /*1744*/ 	.word	index@(_ZN2at6native40_GLOBAL__N__2351210d_8_Shape_cu_49f7391c26CatArrayBatchedCopy_contigINS1_10OpaqueTypeILj1EEEjLi1ELi64ELi64EEEvPT_NS1_25CatArrInputTensorMetadataIS5_T0_XT2_EXT3_EEENS1_16TensorSizeStrideIS8_Lj4EEEiS8_)
        /*1748*/ 	.word	0x00000000


	//----- nvinfo : EIATTR_MIN_STACK_SIZE
	.align		4
.L_1021:
        /*174c*/ 	.byte	0x04, 0x12
        /*174e*/ 	.short	(.L_1023 - .L_1022)
	.align		4
.L_1022:
        /*1750*/ 	.word	index@(_ZN2at6native40_GLOBAL__N__2351210d_8_Shape_cu_49f7391c35CatArrayBatchedCopy_alignedK_contigINS1_10OpaqueTypeILj1EEEjLi1ELi64ELi64ELi8EEEvPT_NS1_25CatArrInputTensorMetadataIS5_T0_XT2_EXT3_EEENS1_16TensorSizeStrideIS8_Lj4EEEiS8_)
        /*1754*/ 	.word	0x00000000


	//----- nvinfo : EIATTR_MIN_STACK_SIZE
	.align		4
.L_1023:
        /*1758*/ 	.byte	0x04, 0x12
        /*175a*/ 	.short	(.L_1025 - .L_1024)
	.align		4
.L_1024:
        /*175c*/ 	.word	index@(_ZN2at6native40_GLOBAL__N__2351210d_8_Shape_cu_49f7391c35CatArrayBatchedCopy_alignedK_contigINS1_10OpaqueTypeILj1EEEjLi1ELi64ELi64ELi16EEEvPT_NS1_25CatArrInputTensorMetadataIS5_T0_XT2_EXT3_EEENS1_16TensorSizeStrideIS8_Lj4EEEiS8_)
        /*1760*/ 	.word	0x00000000


	//----- nvinfo : EIATTR_MIN_STACK_SIZE
	.align		4
.L_1025:
        /*1764*/ 	.byte	0x04, 0x12
        /*1766*/ 	.short	(.L_1027 - .L_1026)
	.align		4
.L_1026:
        /*1768*/ 	.word	index@(_ZN2at6native40_GLOBAL__N__2351210d_8_Shape_cu_49f7391c30CatArrayBatchedCopy_vectorizedINS1_10OpaqueTypeILj1EEEjLi1ELi64ELi64ELi16ELi16EEEvPcNS1_25CatArrInputTensorMetadataIT_T0_XT2_EXT3_EEENS1_16TensorSizeStrideIS8_Lj4EEEiS8_)
        /*176c*/ 	.word	0x00000000


	//----- nvinfo : EIATTR_MIN_STACK_SIZE
	.align		4
.L_1027:
        /*1770*/ 	.byte	0x04, 0x12
        /*1772*/ 	.short	(.L_1029 - .L_1028)
	.align		4
.L_1028:
        /*1774*/ 	.word	index@(_ZN2at6native40_GLOBAL__N__2351210d_8_Shape_cu_49f7391c19CatArrayBatchedCopyINS1_10OpaqueTypeILj16EEEjLi4ELi128ELi1EEEvPT_NS1_25CatArrInputTensorMetadataIS5_T0_XT2_EXT3_EEENS1_16TensorSizeStrideIS8_Lj4EEEiS8_)
        /*1778*/ 	.word	0x00000000


	//----- nvinfo : EIATTR_MIN_STACK_SIZE
	.align		4
.L_1029:
        /*177c*/ 	.byte	0x04, 0x12
        /*177e*/ 	.short	(.L_1031 - .L_1030)
	.align		4
.L_1030:
        /*1780*/ 	.word	index@(_ZN2at6native40_GLOBAL__N__2351210d_8_Shape_cu_49f7391c26CatArrayBatchedCopy_contigINS1_10OpaqueTypeILj16EEEjLi4ELi128ELi1EEEvPT_NS1_25CatArrInputTensorMetadataIS5_T0_XT2_EXT3_EEENS1_16TensorSizeStrideIS8_Lj4EEEiS8_)
        /*1784*/ 	.word	0x00000000


	//----- nvinfo : EIATTR_MIN_STACK_SIZE
	.align		4
.L_1031:
        /*1788*/ 	.byte	0x04, 0x12
        /*178a*/ 	.short	(.L_1033 - .L_1032)
	.align		4
.L_1032:
        /*178c*/ 	.word	index@(_ZN2at6native40_GLOBAL__N__2351210d_8_Shape_cu_49f7391c35CatArrayBatchedCopy_alignedK_contigINS1_10OpaqueTypeILj16EEEjLi4ELi128ELi1ELi8EEEvPT_NS1_25CatArrInputTensorMetadataIS5_T0_XT2_EXT3_EEENS1_16TensorSizeStrideIS8_Lj4EEEiS8_)
        /*1790*/ 	.word	0x00000000


	//----- nvinfo : EIATTR_MIN_STACK_SIZE
	.align		4
.L_1033:
        /*1794*/ 	.byte	0x04, 0x12
        /*1796*/ 	.short	(.L_1035 - .L_1034)
	.align		4
.L_1034:
        /*1798*/ 	.word	index@(_ZN2at6native40_GLOBAL__N__2351210d_8_Shape_cu_49f7391c35CatArrayBatchedCopy_alignedK_contigINS1_10OpaqueTypeILj16EEEjLi4ELi128ELi1ELi16EEEvPT_NS1_25CatArrInputTensorMetadataIS5_T0_XT2_EXT3_EEENS1_16TensorSizeStrideIS8_Lj4EEEiS8_)
        /*179c*/ 	.word	0x00000000


	//----- nvinfo : EIATTR_MIN_STACK_SIZE
	.align		4
.L_1035:
        /*17a0*/ 	.byte	0x04, 0x12
        /*17a2*/ 	.short	(.L_1037 - .L_1036)
	.align		4
.L_1036:
        /*17a4*/ 	.word	index@(_ZN2at6native40_GLOBAL__N__2351210d_8_Shape_cu_49f7391c30CatArrayBatchedCopy_vectorizedINS1_10OpaqueTypeILj16EEEjLi4ELi128ELi1ELi16ELi1EEEvPcNS1_25CatArrInputTensorMetadataIT_T0_XT2_EXT3_EEENS1_16TensorSizeStrideIS8_Lj4EEEiS8_)
        /*17a8*/ 	.word	0x00000000


	//----- nvinfo : EIATTR_MIN_STACK_SIZE
	.align		4
.L_1037:
        /*17ac*/ 	.byte	0x04, 0x12
        /*17ae*/ 	.short	(.L_1039 - .L_1038)
	.align		4
.L_1038:
        /*17b0*/ 	.word	index@(_ZN2at6native40_GLOBAL__N__2351210d_8_Shape_cu_49f7391c19CatArrayBatchedCopyINS1_10OpaqueTypeILj16EEEjLi3ELi128ELi1EEEvPT_NS1_25CatArrInputTensorMetadataIS5_T0_XT2_EXT3_EEENS1_16TensorSizeStrideIS8_Lj4EEEiS8_)
        /*17b4*/ 	.word	0x00000000


	//----- nvinfo : EIATTR_MIN_STACK_SIZE
	.align		4
.L_1039:
        /*17b8*/ 	.byte	0x04, 0x12
        /*17ba*/ 	.short	(.L_1041 - .L_1040)
	.align		4
.L_1040:
        /*17bc*/ 	.word	index@(_ZN2at6native40_GLOBAL__N__2351210d_8_Shape_cu_49f7391c26CatArrayBatchedCopy_contigINS1_10OpaqueTypeILj16EEEjLi3ELi128ELi1EEEvPT_NS1_25CatArrInputTensorMetadataIS5_T0_XT2_EXT3_EEENS1_16TensorSizeStrideIS8_Lj4EEEiS8_)
        /*17c0*/ 	.word	0x00000000


	//----- nvinfo : EIATTR_MIN_STACK_SIZE
	.align		4
.L_1041:
        /*17c4*/ 	.byte	0x04, 0x12
        /*17c6*/ 	.short	(.L_1043 - .L_1042)
	.align		4
.L_1042:
        /*17c8*/ 	.word	index@(_ZN2at6native40_GLOBAL__N__2351210d_8_Shape_cu_49f7391c35CatArrayBatchedCopy_alignedK_contigINS1_10OpaqueTypeILj16EEEjLi3ELi128ELi1ELi8EEEvPT_NS1_25CatArrInputTensorMetadataIS5_T0_XT2_EXT3_EEENS1_16TensorSizeStrideIS8_Lj4EEEiS8_)
        /*17cc*/ 	.word	0x00000000


	//----- nvinfo : EIATTR_MIN_STACK_SIZE
	.align		4
.L_1043:
        /*17d0*/ 	.byte	0x04, 0x12
        /*17d2*/ 	.short	(.L_1045 - .L_1044)
	.align		4
.L_1044:
        /*17d4*/ 	.word	index@(_ZN2at6native40_GLOBAL__N__2351210d_8_Shape_cu_49f7391c35CatArrayBatchedCopy_alignedK_contigINS1_10OpaqueTypeILj16EEEjLi3ELi128ELi1ELi16EEEvPT_NS1_25CatArrInputTensorMetadataIS5_T0_XT2_EXT3_EEENS1_16TensorSizeStrideIS8_Lj4EEEiS8_)
        /*17d8*/ 	.word	0x00000000


	//----- nvinfo : EIATTR_MIN_STACK_SIZE
	.align		4
.L_1045:
        /*17dc*/ 	.byte	0x04, 0x12
        /*17de*/ 	.short	(.L_1047 - .L_1046)
	.align		4
.L_1046:
        /*17e0*/ 	.word	index@(_ZN2at6native40_GLOBAL__N__2351210d_8_Shape_cu_49f7391c30CatArrayBatchedCopy_vectorizedINS1_10OpaqueTypeILj16EEEjLi3ELi128ELi1ELi16ELi1EEEvPcNS1_25CatArrInputTensorMetadataIT_T0_XT2_EXT3_EEENS1_16TensorSizeStrideIS8_Lj4EEEiS8_)
        /*17e4*/ 	.word	0x00000000


	//----- nvinfo : EIATTR_MIN_STACK_SIZE
	.align		4
.L_1047:
        /*17e8*/ 	.byte	0x04, 0x12
        /*17ea*/ 	.short	(.L_1049 - .L_1048)
	.align		4
.L_1048:
        /*17ec*/ 	.word	index@(_ZN2at6native40_GLOBAL__N__2351210d_8_Shape_cu_49f7391c19CatArrayBatchedCopyINS1_10OpaqueTypeILj16EEEjLi2ELi128ELi1EEEvPT_NS1_25CatArrInputTensorMetadataIS5_T0_XT2_EXT3_EEENS1_16TensorSizeStrideIS8_Lj4EEEiS8_)
        /*17f0*/ 	.word	0x00000000


	//----- nvinfo : EIATTR_MIN_STACK_SIZE
	.align		4
.L_1049:
        /*17f4*/ 	.byte	0x04, 0x12
        /*17f6*/ 	.short	(.L_1051 - .L_1050)
	.align		4
.L_1050:
        /*17f8*/ 	.word	index@(_ZN2at6native40_GLOBAL__N__2351210d_8_Shape_cu_49f7391c26CatArrayBatchedCopy_contigINS1_10OpaqueTypeILj16EEEjLi2ELi128ELi1EEEvPT_NS1_25CatArrInputTensorMetadataIS5_T0_XT2_EXT3_EEENS1_16TensorSizeStrideIS8_Lj4EEEiS8_)
        /*17fc*/ 	.word	0x00000000


	//----- nvinfo : EIATTR_MIN_STACK_SIZE
	.align		4
.L_1051:
        /*1800*/ 	.byte	0x04, 0x12
        /*1802*/ 	.short	(.L_1053 - .L_1052)
	.align		4
.L_1052:
        /*1804*/ 	.word	index@(_ZN2at6native40_GLOBAL__N__2351210d_8_Shape_cu_49f7391c35CatArrayBatchedCopy_alignedK_contigINS1_10OpaqueTypeILj16EEEjLi2ELi128ELi1ELi8EEEvPT_NS1_25CatArrInputTensorMetadataIS5_T0_XT2_EXT3_EEENS1_16TensorSizeStrideIS8_Lj4EEEiS8_)
        /*1808*/ 	.word	0x00000000


	//----- nvinfo : EIATTR_MIN_STACK_SIZE
	.align		4
.L_1053:
        /*180c*/ 	.byte	0x04, 0x12
        /*180e*/ 	.short	(.L_1055 - .L_1054)
	.align		4
.L_1054:
        /*1810*/ 	.word	index@(_ZN2at6native40_GLOBAL__N__2351210d_8_Shape_cu_49f7391c35CatArrayBatchedCopy_alignedK_contigINS1_10OpaqueTypeILj16EEEjLi2ELi128ELi1ELi16EEEvPT_NS1_25CatArrInputTensorMetadataIS5_T0_XT2_EXT3_EEENS1_16TensorSizeStrideIS8_Lj4EEEiS8_)
        /*1814*/ 	.word	0x00000000


	//----- nvinfo : EIATTR_MIN_STACK_SIZE
	.align		4
.L_1055:
        /*1818*/ 	.byte	0x04, 0x12
        /*181a*/ 	.short	(.L_1057 - .L_1056)
	.align		4
.L_1056:
        /*181c*/ 	.word	index@(_ZN2at6native40_GLOBAL__N__2351210d_8_Shape_cu_49f7391c30CatArrayBatchedCopy_vectorizedINS1_10OpaqueTypeILj16EEEjLi2ELi128ELi1ELi16ELi1EEEvPcNS1_25CatArrInputTensorMetadataIT_T0_XT2_EXT3_EEENS1_16TensorSizeStrideIS8_Lj4EEEiS8_)
        /*1820*/ 	.word	0x00000000


	//----- nvinfo : EIATTR_MIN_STACK_SIZE
	.align		4
.L_1057:
        /*1824*/ 	.byte	0x04, 0x12
        /*1826*/ 	.short	(.L_1059 - .L_1058)
	.align		4
.L_1058:
        /*1828*/ 	.word	index@(_ZN2at6native40_GLOBAL__N__2351210d_8_Shape_cu_49f7391c19CatArrayBatchedCopyINS1_10OpaqueTypeILj16EEEjLi1ELi128ELi1EEEvPT_NS1_25CatArrInputTensorMetadataIS5_T0_XT2_EXT3_EEENS1_16TensorSizeStrideIS8_Lj4EEEiS8_)
        /*182c*/ 	.word	0x00000000


	//----- nvinfo : EIATTR_MIN_STACK_SIZE
	.align		4
.L_1059:
        /*1830*/ 	.byte	0x04, 0x12
        /*1832*/ 	.short	(.L_1061 - .L_1060)
	.align		4
.L_1060:
        /*1834*/ 	.word	index@(_ZN2at6native40_GLOBAL__N__2351210d_8_Shape_cu_49f7391c26CatArrayBatchedCopy_contigINS1_10OpaqueTypeILj16EEEjLi1ELi128ELi1EEEvPT_NS1_25CatArrInputTensorMetadataIS5_T0_XT2_EXT3_EEENS1_16TensorSizeStrideIS8_Lj4EEEiS8_)
        /*1838*/ 	.word	0x00000000


	//----- nvinfo : EIATTR_MIN_STACK_SIZE
	.align		4
.L_1061:
        /*183c*/ 	.byte	0x04, 0x12
        /*183e*/ 	.short	(.L_1063 - .L_1062)
	.align		4
.L_1062:
        /*1840*/ 	.word	index@(_ZN2at6native40_GLOBAL__N__2351210d_8_Shape_cu_49f7391c35CatArrayBatchedCopy_alignedK_contigINS1_10OpaqueTypeILj16EEEjLi1ELi128ELi1ELi8EEEvPT_NS1_25CatArrInputTensorMetadataIS5_T0_XT2_EXT3_EEENS1_16TensorSizeStrideIS8_Lj4EEEiS8_)
        /*1844*/ 	.word	0x00000000


	//----- nvinfo : EIATTR_MIN_STACK_SIZE
	.align		4
.L_1063:
        /*1848*/ 	.byte	0x04, 0x12
        /*184a*/ 	.short	(.L_1065 - .L_1064)
	.align		4
.L_1064:
        /*184c*/ 	.word	index@(_ZN2at6native40_GLOBAL__N__2351210d_8_Shape_cu_49f7391c35CatArrayBatchedCopy_alignedK_contigINS1_10OpaqueTypeILj16EEEjLi1ELi128ELi1ELi16EEEvPT_NS1_25CatArrInputTensorMetadataIS5_T0_XT2_EXT3_EEENS1_16TensorSizeStrideIS8_Lj4EEEiS8_)
        /*1850*/ 	.word	0x00000000


	//----- nvinfo : EIATTR_MIN_STACK_SIZE
	.align		4
.L_1065:
        /*1854*/ 	.byte	0x04, 0x12
        /*1856*/ 	.short	(.L_1067 - .L_1066)
	.align		4
.L_1066:
        /*1858*/ 	.word	index@(_ZN2at6native40_GLOBAL__N__2351210d_8_Shape_cu_49f7391c30CatArrayBatchedCopy_vectorizedINS1_10OpaqueTypeILj16EEEjLi1ELi128ELi1ELi16ELi1EEEvPcNS1_25CatArrInputTensorMetadataIT_T0_XT2_EXT3_EEENS1_16TensorSizeStrideIS8_Lj4EEEiS8_)
        /*185c*/ 	.word	0x00000000


	//----- nvinfo : EIATTR_MIN_STACK_SIZE
	.align		4
.L_1067:
        /*1860*/ 	.byte	0x04, 0x12
        /*1862*/ 	.short	(.L_1069 - .L_1068)
	.align		4
.L_1068:
        /*1864*/ 	.word	index@(_ZN2at6native40_GLOBAL__N__2351210d_8_Shape_cu_49f7391c19CatArrayBatchedCopyINS1_10OpaqueTypeILj8EEEjLi4ELi128ELi1EEEvPT_NS1_25CatArrInputTensorMetadataIS5_T0_XT2_EXT3_EEENS1_16TensorSizeStrideIS8_Lj4EEEiS8_)
        /*1868*/ 	.word	0x00000000


	//----- nvinfo : EIATTR_MIN_STACK_SIZE
	.align		4
.L_1069:
        /*186c*/ 	.byte	0x04, 0x12
        /*186e*/ 	.short	(.L_1071 - .L_1070)
	.align		4
.L_1070:
        /*1870*/ 	.word	index@(_ZN2at6native40_GLOBAL__N__2351210d_8_Shape_cu_49f7391c26CatArrayBatchedCopy_contigINS1_10OpaqueTypeILj8EEEjLi4ELi128ELi1EEEvPT_NS1_25CatArrInputTensorMetadataIS5_T0_XT2_EXT3_EEENS1_16TensorSizeStrideIS8_Lj4EEEiS8_)
        /*1874*/ 	.word	0x00000000


	//----- nvinfo : EIATTR_MIN_STACK_SIZE
	.align		4
.L_1071:
        /*1878*/ 	.byte	0x04, 0x12
        /*187a*/ 	.short	(.L_1073 - .L_1072)
	.align		4
.L_1072:
        /*187c*/ 	.word	index@(_ZN2at6native40_GLOBAL__N__2351210d_8_Shape_cu_49f7391c35CatArrayBatchedCopy_alignedK_contigINS1_10OpaqueTypeILj8EEEjLi4ELi128ELi1ELi8EEEvPT_NS1_25CatArrInputTensorMetadataIS5_T0_XT2_EXT3_EEENS1_16TensorSizeStrideIS8_Lj4EEEiS8_)
        /*1880*/ 	.word	0x00000000


	//----- nvinfo : EIATTR_MIN_STACK_SIZE
	.align		4
.L_1073:
        /*1884*/ 	.byte	0x04, 0x12
        /*1886*/ 	.short	(.L_1075 - .L_1074)
	.align		4
.L_1074:
        /*1888*/ 	.word	index@(_ZN2at6native40_GLOBAL__N__2351210d_8_Shape_cu_49f7391c35CatArrayBatchedCopy_alignedK_contigINS1_10OpaqueTypeILj8EEEjLi4ELi128ELi1ELi16EEEvPT_NS1_25CatArrInputTensorMetadataIS5_T0_XT2_EXT3_EEENS1_16TensorSizeStrideIS8_Lj4EEEiS8_)
        /*188c*/ 	.word	0x00000000


	//----- nvinfo : EIATTR_MIN_STACK_SIZE
	.align		4
.L_1075:
        /*1890*/ 	.byte	0x04, 0x12
        /*1892*/ 	.short	(.L_1077 - .L_1076)
	.align		4
.L_1076:
        /*1894*/ 	.word	index@(_ZN2at6native40_GLOBAL__N__2351210d_8_Shape_cu_49f7391c30CatArrayBatchedCopy_vectorizedINS1_10OpaqueTypeILj8EEEjLi4ELi128ELi1ELi16ELi2EEEvPcNS1_25CatArrInputTensorMetadataIT_T0_XT2_EXT3_EEENS1_16TensorSizeStrideIS8_Lj4EEEiS8_)
        /*1898*/ 	.word	0x00000000


	//----- nvinfo : EIATTR_MIN_STACK_SIZE
	.align		4
.L_1077:
        /*189c*/ 	.byte	0x04, 0x12
        /*189e*/ 	.short	(.L_1079 - .L_1078)
	.align		4
.L_1078:
        /*18a0*/ 	.word	index@(_ZN2at6native40_GLOBAL__N__2351210d_8_Shape_cu_49f7391c19CatArrayBatchedCopyINS1_10OpaqueTypeILj8EEEjLi3ELi128ELi1EEEvPT_NS1_25CatArrInputTensorMetadataIS5_T0_XT2_EXT3_EEENS1_16TensorSizeStrideIS8_Lj4EEEiS8_)
        /*18a4*/ 	.word	0x00000000


	//----- nvinfo : EIATTR_MIN_STACK_SIZE
	.align		4
.L_1079:
        /*18a8*/ 	.byte	0x04, 0x12
        /*18aa*/ 	.short	(.L_1081 - .L_1080)
	.align		4
.L_1080:
        /*18ac*/ 	.word	index@(_ZN2at6native40_GLOBAL__N__2351210d_8_Shape_cu_49f7391c26CatArrayBatchedCopy_contigINS1_10OpaqueTypeILj8EEEjLi3ELi128ELi1EEEvPT_NS1_25CatArrInputTensorMetadataIS5_T0_XT2_EXT3_EEENS1_16TensorSizeStrideIS8_Lj4EEEiS8_)
        /*18b0*/ 	.word	0x00000000


	//----- nvinfo : EIATTR_MIN_STACK_SIZE
	.align		4
.L_1081:
        /*18b4*/ 	.byte	0x04, 0x12
        /*18b6*/ 	.short	(.L_1083 - .L_1082)
	.align		4
.L_1082:
        /*18b8*/ 	.word	index@(_ZN2at6native40_GLOBAL__N__2351210d_8_Shape_cu_49f7391c35CatArrayBatchedCopy_alignedK_contigINS1_10OpaqueTypeILj8EEEjLi3ELi128ELi1ELi8EEEvPT_NS1_25CatArrInputTensorMetadataIS5_T0_XT2_EXT3_EEENS1_16TensorSizeStrideIS8_Lj4EEEiS8_)
        /*18bc*/ 	.word	0x00000000


	//----- nvinfo : EIATTR_MIN_STACK_SIZE
	.align		4
.L_1083:
        /*18c0*/ 	.byte	0x04, 0x12
        /*18c2*/ 	.short	(.L_1085 - .L_1084)
	.align		4
.L_1084:
        /*18c4*/ 	.word	index@(_ZN2at6native40_GLOBAL__N__2351210d_8_Shape_cu_49f7391c35CatArrayBatchedCopy_alignedK_contigINS1_10OpaqueTypeILj8EEEjLi3ELi128ELi1ELi16EEEvPT_NS1_25CatArrInputTensorMetadataIS5_T0_XT2_EXT3_EEENS1_16TensorSizeStrideIS8_Lj4EEEiS8_)
        /*18c8*/ 	.word	0x00000000


	//----- nvinfo : EIATTR_MIN_STACK_SIZE
	.align		4
.L_1085:
        /*18cc*/ 	.byte	0x04, 0x12
        /*18ce*/ 	.short	(.L_1087 - .L_1086)
	.align		4
.L_1086:
        /*18d0*/ 	.word	index@(_ZN2at6native40_GLOBAL__N__2351210d_8_Shape_cu_49f7391c30CatArrayBatchedCopy_vectorizedINS1_10OpaqueTypeILj8EEEjLi3ELi128ELi1ELi16ELi2EEEvPcNS1_25CatArrInputTensorMetadataIT_T0_XT2_EXT3_EEENS1_16TensorSizeStrideIS8_Lj4EEEiS8_)
        /*18d4*/ 	.word	0x00000000


	//----- nvinfo : EIATTR_MIN_STACK_SIZE
	.align		4
.L_1087:
        /*18d8*/ 	.byte	0x04, 0x12
        /*18da*/ 	.short	(.L_1089 - .L_1088)
	.align		4
.L_1088:
        /*18dc*/ 	.word	index@(_ZN2at6native40_GLOBAL__N__2351210d_8_Shape_cu_49f7391c19CatArrayBatchedCopyINS1_10OpaqueTypeILj8EEEjLi2ELi128ELi1EEEvPT_NS1_25CatArrInputTensorMetadataIS5_T0_XT2_EXT3_EEENS1_16TensorSizeStrideIS8_Lj4EEEiS8_)
        /*18e0*/ 	.word	0x00000000


	//----- nvinfo : EIATTR_MIN_STACK_SIZE
	.align		4
.L_1089:
        /*18e4*/ 	.byte	0x04, 0x12
        /*18e6*/ 	.short	(.L_1091 - .L_1090)
	.align		4
.L_1090:
        /*18e8*/ 	.word	index@(_ZN2at6native40_GLOBAL__N__2351210d_8_Shape_cu_49f7391c26CatArrayBatchedCopy_contigINS1_10OpaqueTypeILj8EEEjLi2ELi128ELi1EEEvPT_NS1_25CatArrInputTensorMetadataIS5_T0_XT2_EXT3_EEENS1_16TensorSizeStrideIS8_Lj4EEEiS8_)
        /*18ec*/ 	.word	0x00000000


	//----- nvinfo : EIATTR_MIN_STACK_SIZE
	.align		4
.L_1091:
        /*18f0*/ 	.byte	0x04, 0x12
        /*18f2*/ 	.short	(.L_1093 - .L_1092)
	.align		4
.L_1092:
        /*18f4*/ 	.word	index@(_ZN2at6native40_GLOBAL__N__2351210d_8_Shape_cu_49f7391c35CatArrayBatchedCopy_alignedK_contigINS1_10OpaqueTypeILj8EEEjLi2ELi128ELi1ELi8EEEvPT_NS1_25CatArrInputTensorMetadataIS5_T0_XT2_EXT3_EEENS1_16TensorSizeStrideIS8_Lj4EEEiS8_)
        /*18f8*/ 	.word	0x00000000


	//----- nvinfo : EIATTR_MIN_STACK_SIZE
	.align		4
.L_1093:
        /*18fc*/ 	.byte	0x04, 0x12
        /*18fe*/ 	.short	(.L_1095 - .L_1094)
	.align		4
.L_1094:
        /*1900*/ 	.word	index@(_ZN2at6native40_GLOBAL__N__2351210d_8_Shape_cu_49f7391c35CatArrayBatchedCopy_alignedK_contigINS1_10OpaqueTypeILj8EEEjLi2ELi128ELi1ELi16EEEvPT_NS1_25CatArrInputTensorMetadataIS5_T0_XT2_EXT3_EEENS1_16TensorSizeStrideIS8_Lj4EEEiS8_)
        /*1904*/ 	.word	0x00000000


	//----- nvinfo : EIATTR_MIN_STACK_SIZE
	.align		4
.L_1095:
        /*1908*/ 	.byte	0x04, 0x12
        /*190a*/ 	.short	(.L_1097 - .L_1096)
	.align		4
.L_1096:
        /*190c*/ 	.word	index@(_ZN2at6native40_GLOBAL__N__2351210d_8_Shape_cu_49f7391c30CatArrayBatchedCopy_vectorizedINS1_10OpaqueTypeILj8EEEjLi2ELi128ELi1ELi16ELi2EEEvPcNS1_25CatArrInputTensorMetadataIT_T0_XT2_EXT3_EEENS1_16TensorSizeStrideIS8_Lj4EEEiS8_)
        /*1910*/ 	.word	0x00000000


	//----- nvinfo : EIATTR_MIN_STACK_SIZE
	.align		4
.L_1097:
        /*1914*/ 	.byte	0x04, 0x12
        /*1916*/ 	.short	(.L_1099 - .L_1098)
	.align		4
.L_1098:
        /*1918*/ 	.word	index@(_ZN2at6native40_GLOBAL__N__2351210d_8_Shape_cu_49f7391c19CatArrayBatchedCopyINS1_10OpaqueTypeILj8EEEjLi1ELi128ELi1EEEvPT_NS1_25CatArrInputTensorMetadataIS5_T0_XT2_EXT3_EEENS1_16TensorSizeStrideIS8_Lj4EEEiS8_)
        /*191c*/ 	.word	0x00000000


	//----- nvinfo : EIATTR_MIN_STACK_SIZE
	.align		4
.L_1099:
        /*1920*/ 	.byte	0x04, 0x12
        /*1922*/ 	.short	(.L_1101 - .L_1100)
	.align		4
.L_1100:
        /*1924*/ 	.word	index@(_ZN2at6native40_GLOBAL__N__2351210d_8_Shape_cu_49f7391c26CatArrayBatchedCopy_contigINS1_10OpaqueTypeILj8EEEjLi1ELi128ELi1EEEvPT_NS1_25CatArrInputTensorMetadataIS5_T0_XT2_EXT3_EEENS1_16TensorSizeStrideIS8_Lj4EEEiS8_)
        /*1928*/ 	.word	0x00000000


	//----- nvinfo : EIATTR_MIN_STACK_SIZE
	.align		4
.L_1101:
        /*192c*/ 	.byte	0x04, 0x12
        /*192e*/ 	.short	(.L_1103 - .L_1102)
	.align		4
.L_1102:
        /*1930*/ 	.word	index@(_ZN2at6native40_GLOBAL__N__2351210d_8_Shape_cu_49f7391c35CatArrayBatchedCopy_alignedK_contigINS1_10OpaqueTypeILj8EEEjLi1ELi128ELi1ELi8EEEvPT_NS1_25CatArrInputTensorMetadataIS5_T0_XT2_EXT3_EEENS1_16TensorSizeStrideIS8_Lj4EEEiS8_)
        /*1934*/ 	.word	0x00000000


	//----- nvinfo : EIATTR_MIN_STACK_SIZE
	.align		4
.L_1103:
        /*1938*/ 	.byte	0x04, 0x12
        /*193a*/ 	.short	(.L_1105 - .L_1104)
	.align		4
.L_1104:
        /*193c*/ 	.word	index@(_ZN2at6native40_GLOBAL__N__2351210d_8_Shape_cu_49f7391c35CatArrayBatchedCopy_alignedK_contigINS1_10OpaqueTypeILj8EEEjLi1ELi128ELi1ELi16EEEvPT_NS1_25CatArrInputTensorMetadataIS5_T0_XT2_EXT3_EEENS1_16TensorSizeStrideIS8_Lj4EEEiS8_)
        /*1940*/ 	.word	0x00000000


	//----- nvinfo : EIATTR_MIN_STACK_SIZE
	.align		4
.L_1105:
        /*1944*/ 	.byte	0x04, 0x12
        /*1946*/ 	.short	(.L_1107 - .L_1106)
	.align		4
.L_1106:
        /*1948*/ 	.word	index@(_ZN2at6native40_GLOBAL__N__2351210d_8_Shape_cu_49f7391c30CatArrayBatchedCopy_vectorizedINS1_10OpaqueTypeILj8EEEjLi1ELi128ELi1ELi16ELi2EEEvPcNS1_25CatArrInputTensorMetadataIT_T0_XT2_EXT3_EEENS1_16TensorSizeStrideIS8_Lj4EEEiS8_)
        /*194c*/ 	.word	0x00000000


	//----- nvinfo : EIATTR_MIN_STACK_SIZE
	.align		4
.L_1107:
        /*1950*/ 	.byte	0x04, 0x12
        /*1952*/ 	.short	(.L_1109 - .L_1108)
	.align		4
.L_1108:
        /*1954*/ 	.word	index@(_ZN2at6native40_GLOBAL__N__2351210d_8_Shape_cu_49f7391c19CatArrayBatchedCopyINS1_10OpaqueTypeILj4EEEjLi4ELi128ELi1EEEvPT_NS1_25CatArrInputTensorMetadataIS5_T0_XT2_EXT3_EEENS1_16TensorSizeStrideIS8_Lj4EEEiS8_)
        /*1958*/ 	.word	0x00000000


	//----- nvinfo : EIATTR_MIN_STACK_SIZE
	.align		4
.L_1109:
        /*195c*/ 	.byte	0x04, 0x12
        /*195e*/ 	.short	(.L_1111 - .L_1110)
	.align		4
.L_1110:
        /*1960*/ 	.word	index@(_ZN2at6native40_GLOBAL__N__2351210d_8_Shape_cu_49f7391c26CatArrayBatchedCopy_contigINS1_10OpaqueTypeILj4EEEjLi4ELi128ELi1EEEvPT_NS1_25CatArrInputTensorMetadataIS5_T0_XT2_EXT3_EEENS1_16TensorSizeStrideIS8_Lj4EEEiS8_)
        /*1964*/ 	.word	0x00000000


	//----- nvinfo : EIATTR_MIN_STACK_SIZE
	.align		4
.L_1111:
        /*1968*/ 	.byte	0x04, 0x12
        /*196a*/ 	.short	(.L_1113 - .L_1112)
	.align		4
.L_1112:
        /*196c*/ 	.word	index@(_ZN2at6native40_GLOBAL__N__2351210d_8_Shape_cu_49f7391c35CatArrayBatchedCopy_alignedK_contigINS1_10OpaqueTypeILj4EEEjLi4ELi128ELi1ELi8EEEvPT_NS1_25CatArrInputTensorMetadataIS5_T0_XT2_EXT3_EEENS1_16TensorSizeStrideIS8_Lj4EEEiS8_)
        /*1970*/ 	.word	0x00000000


	//----- nvinfo : EIATTR_MIN_STACK_SIZE
	.align		4
.L_1113:
        /*1974*/ 	.byte	0x04, 0x12
        /*1976*/ 	.short	(.L_1115 - .L_1114)
	.align		4
.L_1114:
        /*1978*/ 	.word	index@(_ZN2at6native40_GLOBAL__N__2351210d_8_Shape_cu_49f7391c35CatArrayBatchedCopy_alignedK_contigINS1_10OpaqueTypeILj4EEEjLi4ELi128ELi1ELi16EEEvPT_NS1_25CatArrInputTensorMetadataIS5_T0_XT2_EXT3_EEENS1_16TensorSizeStrideIS8_Lj4EEEiS8_)
        /*197c*/ 	.word	0x00000000


	//----- nvinfo : EIATTR_MIN_STACK_SIZE
	.align		4
.L_1115:
        /*1980*/ 	.byte	0x04, 0x12
        /*1982*/ 	.short	(.L_1117 - .L_1116)
	.align		4
.L_1116:
        /*1984*/ 	.word	index@(_ZN2at6native40_GLOBAL__N__2351210d_8_Shape_cu_49f7391c30CatArrayBatchedCopy_vectorizedINS1_10OpaqueTypeILj4EEEjLi4ELi128ELi1ELi16ELi4EEEvPcNS1_25CatArrInputTensorMetadataIT_T0_XT2_EXT3_EEENS1_16TensorSizeStrideIS8_Lj4EEEiS8_)
        /*1988*/ 	.word	0x00000000


	//----- nvinfo : EIATTR_MIN_STACK_SIZE
	.align		4
.L_1117:
        /*198c*/ 	.byte	0x04, 0x12
        /*198e*/ 	.short	(.L_1119 - .L_1118)
	.align		4
.L_1118:
        /*1990*/ 	.word	index@(_ZN2at6native40_GLOBAL__N__2351210d_8_Shape_cu_49f7391c19CatArrayBatchedCopyINS1_10OpaqueTypeILj4EEEjLi3ELi128ELi1EEEvPT_NS1_25CatArrInputTensorMetadataIS5_T0_XT2_EXT3_EEENS1_16TensorSizeStrideIS8_Lj4EEEiS8_)
        /*1994*/ 	.word	0x00000000


	//----- nvinfo : EIATTR_MIN_STACK_SIZE
	.align		4
.L_1119:
        /*1998*/ 	.byte	0x04, 0x12
        /*199a*/ 	.short	(.L_1121 - .L_1120)
	.align		4
.L_1120:
        /*199c*/ 	.word	index@(_ZN2at6native40_GLOBAL__N__2351210d_8_Shape_cu_49f7391c26CatArrayBatchedCopy_contigINS1_10OpaqueTypeILj4EEEjLi3ELi128ELi1EEEvPT_NS1_25CatArrInputTensorMetadataIS5_T0_XT2_EXT3_EEENS1_16TensorSizeStrideIS8_Lj4EEEiS8_)
        /*19a0*/ 	.word	0x00000000


	//----- nvinfo : EIATTR_MIN_STACK_SIZE
	.align		4
.L_1121:
        /*19a4*/ 	.byte	0x04, 0x12
        /*19a6*/ 	.short	(.L_1123 - .L_1122)
	.align		4
.L_1122:
        /*19a8*/ 	.word	index@(_ZN2at6native40_GLOBAL__N__2351210d_8_Shape_cu_49f7391c35CatArrayBatchedCopy_alignedK_contigINS1_10OpaqueTypeILj4EEEjLi3ELi128ELi1ELi8EEEvPT_NS1_25CatArrInputTensorMetadataIS5_T0_XT2_EXT3_EEENS1_16TensorSizeStrideIS8_Lj4EEEiS8_)
        /*19ac*/ 	.word	0x00000000


	//----- nvinfo : EIATTR_MIN_STACK_SIZE
	.align		4
.L_1123:
        /*19b0*/ 	.byte	0x04, 0x12
        /*19b2*/ 	.short	(.L_1125 - .L_1124)
	.align		4
.L_1124:
        /*19b4*/ 	.word	index@(_ZN2at6native40_GLOBAL__N__2351210d_8_Shape_cu_49f7391c35CatArrayBatchedCopy_alignedK_contigINS1_10OpaqueTypeILj4EEEjLi3ELi128ELi1ELi16EEEvPT_NS1_25CatArrInputTensorMetadataIS5_T0_XT2_EXT3_EEENS1_16TensorSizeStrideIS8_Lj4EEEiS8_)
        /*19b8*/ 	.word	0x00000000


	//----- nvinfo : EIATTR_MIN_STACK_SIZE
	.align		4
.L_1125:
        /*19bc*/ 	.byte	0x04, 0x12
        /*19be*/ 	.short	(.L_1127 - .L_1126)
	.align		4
.L_1126:
        /*19c0*/ 	.word	index@(_ZN2at6native40_GLOBAL__N__2351210d_8_Shape_cu_49f7391c30CatArrayBatchedCopy_vectorizedINS1_10OpaqueTypeILj4EEEjLi3ELi128ELi1ELi16ELi4EEEvPcNS1_25CatArrInputTensorMetadataIT_T0_XT2_EXT3_EEENS1_16TensorSizeStrideIS8_Lj4EEEiS8_)
        /*19c4*/ 	.word	0x00000000


	//----- nvinfo : EIATTR_MIN_STACK_SIZE
	.align		4
.L_1127:
        /*19c8*/ 	.byte	0x04, 0x12
        /*19ca*/ 	.short	(.L_1129 - .L_1128)
	.align		4
.L_1128:
        /*19cc*/ 	.word	index@(_ZN2at6native40_GLOBAL__N__2351210d_8_Shape_cu_49f7391c19CatArrayBatchedCopyINS1_10OpaqueTypeILj4EEEjLi2ELi128ELi1EEEvPT_NS1_25CatArrInputTensorMetadataIS5_T0_XT2_EXT3_EEENS1_16TensorSizeStrideIS8_Lj4EEEiS8_)
        /*19d0*/ 	.word	0x00000000


	//----- nvinfo : EIATTR_MIN_STACK_SIZE
	.align		4
.L_1129:
        /*19d4*/ 	.byte	0x04, 0x12
        /*19d6*/ 	.short	(.L_1131 - .L_1130)
	.align		4
.L_1130:
        /*19d8*/ 	.word	index@(_ZN2at6native40_GLOBAL__N__2351210d_8_Shape_cu_49f7391c26CatArrayBatchedCopy_contigINS1_10OpaqueTypeILj4EEEjLi2ELi128ELi1EEEvPT_NS1_25CatArrInputTensorMetadataIS5_T0_XT2_EXT3_EEENS1_16TensorSizeStrideIS8_Lj4EEEiS8_)
        /*19dc*/ 	.word	0x00000000


	//----- nvinfo : EIATTR_MIN_STACK_SIZE
	.align		4
.L_1131:
        /*19e0*/ 	.byte	0x04, 0x12
        /*19e2*/ 	.short	(.L_1133 - .L_1132)
	.align		4
.L_1132:
        /*19e4*/ 	.word	index@(_ZN2at6native40_GLOBAL__N__2351210d_8_Shape_cu_49f7391c35CatArrayBatchedCopy_alignedK_contigINS1_10OpaqueTypeILj4EEEjLi2ELi128ELi1ELi8EEEvPT_NS1_25CatArrInputTensorMetadataIS5_T0_XT2_EXT3_EEENS1_16TensorSizeStrideIS8_Lj4EEEiS8_)
        /*19e8*/ 	.word	0x00000000


	//----- nvinfo : EIATTR_MIN_STACK_SIZE
	.align		4
.L_1133:
        /*19ec*/ 	.byte	0x04, 0x12
        /*19ee*/ 	.short	(.L_1135 - .L_1134)
	.align		4
.L_1134:
        /*19f0*/ 	.word	index@(_ZN2at6native40_GLOBAL__N__2351210d_8_Shape_cu_49f7391c35CatArrayBatchedCopy_alignedK_contigINS1_10OpaqueTypeILj4EEEjLi2ELi128ELi1ELi16EEEvPT_NS1_25CatArrInputTensorMetadataIS5_T0_XT2_EXT3_EEENS1_16TensorSizeStrideIS8_Lj4EEEiS8_)
        /*19f4*/ 	.word	0x00000000


	//----- nvinfo : EIATTR_MIN_STACK_SIZE
	.align		4
.L_1135:
        /*19f8*/ 	.byte	0x04, 0x12
        /*19fa*/ 	.short	(.L_1137 - .L_1136)
	.align		4
.L_1136:
        /*19fc*/ 	.word	index@(_ZN2at6native40_GLOBAL__N__2351210d_8_Shape_cu_49f7391c30CatArrayBatchedCopy_vectorizedINS1_10OpaqueTypeILj4EEEjLi2ELi128ELi1ELi16ELi4EEEvPcNS1_25CatArrInputTensorMetadataIT_T0_XT2_EXT3_EEENS1_16TensorSizeStrideIS8_Lj4EEEiS8_)
        /*1a00*/ 	.word	0x00000000


	//----- nvinfo : EIATTR_MIN_STACK_SIZE
	.align		4
.L_1137:
        /*1a04*/ 	.byte	0x04, 0x12
        /*1a06*/ 	.short	(.L_1139 - .L_1138)
	.align		4
.L_1138:
        /*1a08*/ 	.word	index@(_ZN2at6native40_GLOBAL__N__2351210d_8_Shape_cu_49f7391c19CatArrayBatchedCopyINS1_10OpaqueTypeILj4EEEjLi1ELi128ELi1EEEvPT_NS1_25CatArrInputTensorMetadataIS5_T0_XT2_EXT3_EEENS1_16TensorSizeStrideIS8_Lj4EEEiS8_)
        /*1a0c*/ 	.word	0x00000000


	//----- nvinfo : EIATTR_MIN_STACK_SIZE
	.align		4
.L_1139:
        /*1a10*/ 	.byte	0x04, 0x12
        /*1a12*/ 	.short	(.L_1141 - .L_1140)
	.align		4
.L_1140:
        /*1a14*/ 	.word	index@(_ZN2at6native40_GLOBAL__N__2351210d_8_Shape_cu_49f7391c26CatArrayBatchedCopy_contigINS1_10OpaqueTypeILj4EEEjLi1ELi128ELi1EEEvPT_NS1_25CatArrInputTensorMetadataIS5_T0_XT2_EXT3_EEENS1_16TensorSizeStrideIS8_Lj4EEEiS8_)
        /*1a18*/ 	.word	0x00000000


	//----- nvinfo : EIATTR_MIN_STACK_SIZE
	.align		4
.L_1141:
        /*1a1c*/ 	.byte	0x04, 0x12
        /*1a1e*/ 	.short	(.L_1143 - .L_1142)
	.align		4
.L_1142:
        /*1a20*/ 	.word	index@(_ZN2at6native40_GLOBAL__N__2351210d_8_Shape_cu_49f7391c35CatArrayBatchedCopy_alignedK_contigINS1_10OpaqueTypeILj4EEEjLi1ELi128ELi1ELi8EEEvPT_NS1_25CatArrInputTensorMetadataIS5_T0_XT2_EXT3_EEENS1_16TensorSizeStrideIS8_Lj4EEEiS8_)
        /*1a24*/ 	.word	0x00000000


	//----- nvinfo : EIATTR_MIN_STACK_SIZE
	.align		4
.L_1143:
        /*1a28*/ 	.byte	0x04, 0x12
        /*1a2a*/ 	.short	(.L_1145 - .L_1144)
	.align		4
.L_1144:
        /*1a2c*/ 	.word	index@(_ZN2at6native40_GLOBAL__N__2351210d_8_Shape_cu_49f7391c35CatArrayBatchedCopy_alignedK_contigINS1_10OpaqueTypeILj4EEEjLi1ELi128ELi1ELi16EEEvPT_NS1_25CatArrInputTensorMetadataIS5_T0_XT2_EXT3_EEENS1_16TensorSizeStrideIS8_Lj4EEEiS8_)
        /*1a30*/ 	.word	0x00000000


	//----- nvinfo : EIATTR_MIN_STACK_SIZE
	.align		4
.L_1145:
        /*1a34*/ 	.byte	0x04, 0x12
        /*1a36*/ 	.short	(.L_1147 - .L_1146)
	.align		4
.L_1146:
        /*1a38*/ 	.word	index@(_ZN2at6native40_GLOBAL__N__2351210d_8_Shape_cu_49f7391c30CatArrayBatchedCopy_vectorizedINS1_10OpaqueTypeILj4EEEjLi1ELi128ELi1ELi16ELi4EEEvPcNS1_25CatArrInputTensorMetadataIT_T0_XT2_EXT3_EEENS1_16TensorSizeStrideIS8_Lj4EEEiS8_)
        /*1a3c*/ 	.word	0x00000000


	//----- nvinfo : EIATTR_MIN_STACK_SIZE
	.align		4
.L_1147:
        /*1a40*/ 	.byte	0x04, 0x12
        /*1a42*/ 	.short	(.L_1149 - .L_1148)
	.align		4
.L_1148:
        /*1a44*/ 	.word	index@(_ZN2at6native40_GLOBAL__N__2351210d_8_Shape_cu_49f7391c19CatArrayBatchedCopyINS1_10OpaqueTypeILj2EEEjLi4ELi128ELi1EEEvPT_NS1_25CatArrInputTensorMetadataIS5_T0_XT2_EXT3_EEENS1_16TensorSizeStrideIS8_Lj4EEEiS8_)
        /*1a48*/ 	.word	0x00000000


	//----- nvinfo : EIATTR_MIN_STACK_SIZE
	.align		4
.L_1149:
        /*1a4c*/ 	.byte	0x04, 0x12
        /*1a4e*/ 	.short	(.L_1151 - .L_1150)
	.align		4
.L_1150:
        /*1a50*/ 	.word	index@(_ZN2at6native40_GLOBAL__N__2351210d_8_Shape_cu_49f7391c26CatArrayBatchedCopy_contigINS1_10OpaqueTypeILj2EEEjLi4ELi128ELi1EEEvPT_NS1_25CatArrInputTensorMetadataIS5_T0_XT2_EXT3_EEENS1_16TensorSizeStrideIS8_Lj4EEEiS8_)
        /*1a54*/ 	.word	0x00000000


	//----- nvinfo : EIATTR_MIN_STACK_SIZE
	.align		4
.L_1151:
        /*1a58*/ 	.byte	0x04, 0x12
        /*1a5a*/ 	.short	(.L_1153 - .L_1152)
	.align		4
.L_1152:
        /*1a5c*/ 	.word	index@(_ZN2at6native40_GLOBAL__N__2351210d_8_Shape_cu_49f7391c35CatArrayBatchedCopy_alignedK_contigINS1_10OpaqueTypeILj2EEEjLi4ELi128ELi1ELi8EEEvPT_NS1_25CatArrInputTensorMetadataIS5_T0_XT2_EXT3_EEENS1_16TensorSizeStrideIS8_Lj4EEEiS8_)
        /*1a60*/ 	.word	0x00000000


	//----- nvinfo : EIATTR_MIN_STACK_SIZE
	.align		4
.L_1153:
        /*1a64*/ 	.byte	0x04, 0x12
        /*1a66*/ 	.short	(.L_1155 - .L_1154)
	.align		4
.L_1154:
        /*1a68*/ 	.word	index@(_ZN2at6native40_GLOBAL__N__2351210d_8_Shape_cu_49f7391c35CatArrayBatchedCopy_alignedK_contigINS1_10OpaqueTypeILj2EEEjLi4ELi128ELi1ELi16EEEvPT_NS1_25CatArrInputTensorMetadataIS5_T0_XT2_EXT3_EEENS1_16TensorSizeStrideIS8_Lj4EEEiS8_)
        /*1a6c*/ 	.word	0x00000000


	//----- nvinfo : EIATTR_MIN_STACK_SIZE
	.align		4
.L_1155:
        /*1a70*/ 	.byte	0x04, 0x12
        /*1a72*/ 	.short	(.L_1157 - .L_1156)
	.align		4
.L_1156:
        /*1a74*/ 	.word	index@(_ZN2at6native40_GLOBAL__N__2351210d_8_Shape_cu_49f7391c30CatArrayBatchedCopy_vectorizedINS1_10OpaqueTypeILj2EEEjLi4ELi128ELi1ELi16ELi8EEEvPcNS1_25CatArrInputTensorMetadataIT_T0_XT2_EXT3_EEENS1_16TensorSizeStrideIS8_Lj4EEEiS8_)
        /*1a78*/ 	.word	0x00000000


	//----- nvinfo : EIATTR_MIN_STACK_SIZE
	.align		4
.L_1157:
        /*1a7c*/ 	.byte	0x04, 0x12
        /*1a7e*/ 	.short	(.L_1159 - .L_1158)
	.align		4
.L_1158:
        /*1a80*/ 	.word	index@(_ZN2at6native40_GLOBAL__N__2351210d_8_Shape_cu_49f7391c19CatArrayBatchedCopyINS1_10OpaqueTypeILj2EEEjLi3ELi128ELi1EEEvPT_NS1_25CatArrInputTensorMetadataIS5_T0_XT2_EXT3_EEENS1_16TensorSizeStrideIS8_Lj4EEEiS8_)
        /*1a84*/ 	.word	0x00000000


	//----- nvinfo : EIATTR_MIN_STACK_SIZE
	.align		4
.L_1159:
        /*1a88*/ 	.byte	0x04, 0x12
        /*1a8a*/ 	.short	(.L_1161 - .L_1160)
	.align		4
.L_1160:
        /*1a8c*/ 	.word	index@(_ZN2at6native40_GLOBAL__N__2351210d_8_Shape_cu_49f7391c26CatArrayBatchedCopy_contigINS1_10OpaqueTypeILj2EEEjLi3ELi128ELi1EEEvPT_NS1_25CatArrInputTensorMetadataIS5_T0_XT2_EXT3_EEENS1_16TensorSizeStrideIS8_Lj4EEEiS8_)
        /*1a90*/ 	.word	0x00000000


	//----- nvinfo : EIATTR_MIN_STACK_SIZE
	.align		4
.L_1161:
        /*1a94*/ 	.byte	0x04, 0x12
        /*1a96*/ 	.short	(.L_1163 - .L_1162)
	.align		4
.L_1162:
        /*1a98*/ 	.word	index@(_ZN2at6native40_GLOBAL__N__2351210d_8_Shape_cu_49f7391c35CatArrayBatchedCopy_alignedK_contigINS1_10OpaqueTypeILj2EEEjLi3ELi128ELi1ELi8EEEvPT_NS1_25CatArrInputTensorMetadataIS5_T0_XT2_EXT3_EEENS1_16TensorSizeStrideIS8_Lj4EEEiS8_)
        /*1a9c*/ 	.word	0x00000000


	//----- nvinfo : EIATTR_MIN_STACK_SIZE
	.align		4
.L_1163:
        /*1aa0*/ 	.byte	0x04, 0x12
        /*1aa2*/ 	.short	(.L_1165 - .L_1164)
	.align		4
.L_1164:
        /*1aa4*/ 	.word	index@(_ZN2at6native40_GLOBAL__N__2351210d_8_Shape_cu_49f7391c35CatArrayBatchedCopy_alignedK_contigINS1_10OpaqueTypeILj2EEEjLi3ELi128ELi1ELi16EEEvPT_NS1_25CatArrInputTensorMetadataIS5_T0_XT2_EXT3_EEENS1_16TensorSizeStrideIS8_Lj4EEEiS8_)
        /*1aa8*/ 	.word	0x00000000


	//----- nvinfo : EIATTR_MIN_STACK_SIZE
	.align		4
.L_1165:
        /*1aac*/ 	.byte	0x04, 0x12
        /*1aae*/ 	.short	(.L_1167 - .L_1166)
	.align		4
.L_1166:
        /*1ab0*/ 	.word	index@(_ZN2at6native40_GLOBAL__N__2351210d_8_Shape_cu_49f7391c30CatArrayBatchedCopy_vectorizedINS1_10OpaqueTypeILj2EEEjLi3ELi128ELi1ELi16ELi8EEEvPcNS1_25CatArrInputTensorMetadataIT_T0_XT2_EXT3_EEENS1_16TensorSizeStrideIS8_Lj4EEEiS8_)
        /*1ab4*/ 	.word	0x00000000


	//----- nvinfo : EIATTR_MIN_STACK_SIZE
	.align		4
.L_1167:
        /*1ab8*/ 	.byte	0x04, 0x12
        /*1aba*/ 	.short	(.L_1169 - .L_1168)
	.align		4
.L_1168:
        /*1abc*/ 	.word	index@(_ZN2at6native40_GLOBAL__N__2351210d_8_Shape_cu_49f7391c19CatArrayBatchedCopyINS1_10OpaqueTypeILj2EEEjLi2ELi128ELi1EEEvPT_NS1_25CatArrInputTensorMetadataIS5_T0_XT2_EXT3_EEENS1_16TensorSizeStrideIS8_Lj4EEEiS8_)
        /*1ac0*/ 	.word	0x00000000


	//----- nvinfo : EIATTR_MIN_STACK_SIZE
	.align		4
.L_1169:
        /*1ac4*/ 	.byte	0x04, 0x12
        /*1ac6*/ 	.short	(.L_1171 - .L_1170)
	.align		4
.L_1170:
        /*1ac8*/ 	.word	index@(_ZN2at6native40_GLOBAL__N__2351210d_8_Shape_cu_49f7391c26CatArrayBatchedCopy_contigINS1_10OpaqueTypeILj2EEEjLi2ELi128ELi1EEEvPT_NS1_25CatArrInputTensorMetadataIS5_T0_XT2_EXT3_EEENS1_16TensorSizeStrideIS8_Lj4EEEiS8_)
        /*1acc*/ 	.word	0x00000000


	//----- nvinfo : EIATTR_MIN_STACK_SIZE
	.align		4
.L_1171:
        /*1ad0*/ 	.byte	0x04, 0x12
        /*1ad2*/ 	.short	(.L_1173 - .L_1172)
	.align		4
.L_1172:
        /*1ad4*/ 	.word	index@(_ZN2at6native40_GLOBAL__N__2351210d_8_Shape_cu_49f7391c35CatArrayBatchedCopy_alignedK_contigINS1_10OpaqueTypeILj2EEEjLi2ELi128ELi1ELi8EEEvPT_NS1_25CatArrInputTensorMetadataIS5_T0_XT2_EXT3_EEENS1_16TensorSizeStrideIS8_Lj4EEEiS8_)
        /*1ad8*/ 	.word	0x00000000


	//----- nvinfo : EIATTR_MIN_STACK_SIZE
	.align		4
.L_1173:
        /*1adc*/ 	.byte	0x04, 0x12
        /*1ade*/ 	.short	(.L_1175 - .L_1174)
	.align		4
.L_1174:
        /*1ae0*/ 	.word	index@(_ZN2at6native40_GLOBAL__N__2351210d_8_Shape_cu_49f7391c35CatArrayBatchedCopy_alignedK_contigINS1_10OpaqueTypeILj2EEEjLi2ELi128ELi1ELi16EEEvPT_NS1_25CatArrInputTensorMetadataIS5_T0_XT2_EXT3_EEENS1_16TensorSizeStrideIS8_Lj4EEEiS8_)
        /*1ae4*/ 	.word	0x00000000


	//----- nvinfo : EIATTR_MIN_STACK_SIZE
	.align		4
.L_1175:
        /*1ae8*/ 	.byte	0x04, 0x12
        /*1aea*/ 	.short	(.L_1177 - .L_1176)
	.align		4
.L_1176:
        /*1aec*/ 	.word	index@(_ZN2at6native40_GLOBAL__N__2351210d_8_Shape_cu_49f7391c30CatArrayBatchedCopy_vectorizedINS1_10OpaqueTypeILj2EEEjLi2ELi128ELi1ELi16ELi8EEEvPcNS1_25CatArrInputTensorMetadataIT_T0_XT2_EXT3_EEENS1_16TensorSizeStrideIS8_Lj4EEEiS8_)
        /*1af0*/ 	.word	0x00000000


	//----- nvinfo : EIATTR_MIN_STACK_SIZE
	.align		4
.L_1177:
        /*1af4*/ 	.byte	0x04, 0x12
        /*1af6*/ 	.short	(.L_1179 - .L_1178)
	.align		4
.L_1178:
        /*1af8*/ 	.word	index@(_ZN2at6native40_GLOBAL__N__2351210d_8_Shape_cu_49f7391c19CatArrayBatchedCopyINS1_10OpaqueTypeILj2EEEjLi1ELi128ELi1EEEvPT_NS1_25CatArrInputTensorMetadataIS5_T0_XT2_EXT3_EEENS1_16TensorSizeStrideIS8_Lj4EEEiS8_)
        /*1afc*/ 	.word	0x00000000


	//----- nvinfo : EIATTR_MIN_STACK_SIZE
	.align		4
.L_1179:
        /*1b00*/ 	.byte	0x04, 0x12
        /*1b02*/ 	.short	(.L_1181 - .L_1180)
	.align		4
.L_1180:
        /*1b04*/ 	.word	index@(_ZN2at6native40_GLOBAL__N__2351210d_8_Shape_cu_49f7391c26CatArrayBatchedCopy_contigINS1_10OpaqueTypeILj2EEEjLi1ELi128ELi1EEEvPT_NS1_25CatArrInputTensorMetadataIS5_T0_XT2_EXT3_EEENS1_16TensorSizeStrideIS8_Lj4EEEiS8_)
        /*1b08*/ 	.word	0x00000000


	//----- nvinfo : EIATTR_MIN_STACK_SIZE
	.align		4
.L_1181:
        /*1b0c*/ 	.byte	0x04, 0x12
        /*1b0e*/ 	.short	(.L_1183 - .L_1182)
	.align		4
.L_1182:
        /*1b10*/ 	.word	index@(_ZN2at6native40_GLOBAL__N__2351210d_8_Shape_cu_49f7391c35CatArrayBatchedCopy_alignedK_contigINS1_10OpaqueTypeILj2EEEjLi1ELi128ELi1ELi8EEEvPT_NS1_25CatArrInputTensorMetadataIS5_T0_XT2_EXT3_EEENS1_16TensorSizeStrideIS8_Lj4EEEiS8_)
        /*1b14*/ 	.word	0x00000000


	//----- nvinfo : EIATTR_MIN_STACK_SIZE
	.align		4
.L_1183:
        /*1b18*/ 	.byte	0x04, 0x12
        /*1b1a*/ 	.short	(.L_1185 - .L_1184)
	.align		4
.L_1184:
        /*1b1c*/ 	.word	index@(_ZN2at6native40_GLOBAL__N__2351210d_8_Shape_cu_49f7391c35CatArrayBatchedCopy_alignedK_contigINS1_10OpaqueTypeILj2EEEjLi1ELi128ELi1ELi16EEEvPT_NS1_25CatArrInputTensorMetadataIS5_T0_XT2_EXT3_EEENS1_16TensorSizeStrideIS8_Lj4EEEiS8_)
        /*1b20*/ 	.word	0x00000000


	//----- nvinfo : EIATTR_MIN_STACK_SIZE
	.align		4
.L_1185:
        /*1b24*/ 	.byte	0x04, 0x12
        /*1b26*/ 	.short	(.L_1187 - .L_1186)
	.align		4
.L_1186:
        /*1b28*/ 	.word	index@(_ZN2at6native40_GLOBAL__N__2351210d_8_Shape_cu_49f7391c30CatArrayBatchedCopy_vectorizedINS1_10OpaqueTypeILj2EEEjLi1ELi128ELi1ELi16ELi8EEEvPcNS1_25CatArrInputTensorMetadataIT_T0_XT2_EXT3_EEENS1_16TensorSizeStrideIS8_Lj4EEEiS8_)
        /*1b2c*/ 	.word	0x00000000


	//----- nvinfo : EIATTR_MIN_STACK_SIZE
	.align		4
.L_1187:
        /*1b30*/ 	.byte	0x04, 0x12
        /*1b32*/ 	.short	(.L_1189 - .L_1188)
	.align		4
.L_1188:
        /*1b34*/ 	.word	index@(_ZN2at6native40_GLOBAL__N__2351210d_8_Shape_cu_49f7391c19CatArrayBatchedCopyINS1_10OpaqueTypeILj1EEEjLi4ELi128ELi1EEEvPT_NS1_25CatArrInputTensorMetadataIS5_T0_XT2_EXT3_EEENS1_16TensorSizeStrideIS8_Lj4EEEiS8_)
        /*1b38*/ 	.word	0x00000000


	//----- nvinfo : EIATTR_MIN_STACK_SIZE
	.align		4
.L_1189:
        /*1b3c*/ 	.byte	0x04, 0x12
        /*1b3e*/ 	.short	(.L_1191 - .L_1190)
	.align		4
.L_1190:
        /*1b40*/ 	.word	index@(_ZN2at6native40_GLOBAL__N__2351210d_8_Shape_cu_49f7391c26CatArrayBatchedCopy_contigINS1_10OpaqueTypeILj1EEEjLi4ELi128ELi1EEEvPT_NS1_25CatArrInputTensorMetadataIS5_T0_XT2_EXT3_EEENS1_16TensorSizeStrideIS8_Lj4EEEiS8_)
        /*1b44*/ 	.word	0x00000000


	//----- nvinfo : EIATTR_MIN_STACK_SIZE
	.align		4
.L_1191:
        /*1b48*/ 	.byte	0x04, 0x12
        /*1b4a*/ 	.short	(.L_1193 - .L_1192)
	.align		4
.L_1192:
        /*1b4c*/ 	.word	index@(_ZN2at6native40_GLOBAL__N__2351210d_8_Shape_cu_49f7391c35CatArrayBatchedCopy_alignedK_contigINS1_10OpaqueTypeILj1EEEjLi4ELi128ELi1ELi8EEEvPT_NS1_25CatArrInputTensorMetadataIS5_T0_XT2_EXT3_EEENS1_16TensorSizeStrideIS8_Lj4EEEiS8_)
        /*1b50*/ 	.word	0x00000000


	//----- nvinfo : EIATTR_MIN_STACK_SIZE
	.align		4
.L_1193:
        /*1b54*/ 	.byte	0x04, 0x12
        /*1b56*/ 	.short	(.L_1195 - .L_1194)
	.align		4
.L_1194:
        /*1b58*/ 	.word	index@(_ZN2at6native40_GLOBAL__N__2351210d_8_Shape_cu_49f7391c35CatArrayBatchedCopy_alignedK_contigINS1_10OpaqueTypeILj1EEEjLi4ELi128ELi1ELi16EEEvPT_NS1_25CatArrInputTensorMetadataIS5_T0_XT2_EXT3_EEENS1_16TensorSizeStrideIS8_Lj4EEEiS8_)
        /*1b5c*/ 	.word	0x00000000


	//----- nvinfo : EIATTR_MIN_STACK_SIZE
	.align		4
.L_1195:
        /*1b60*/ 	.byte	0x04, 0x12
        /*1b62*/ 	.short	(.L_1197 - .L_1196)
	.align		4
.L_1196:
        /*1b64*/ 	.word	index@(_ZN2at6native40_GLOBAL__N__2351210d_8_Shape_cu_49f7391c30CatArrayBatchedCopy_vectorizedINS1_10OpaqueTypeILj1EEEjLi4ELi128ELi1ELi16ELi16EEEvPcNS1_25CatArrInputTensorMetadataIT_T0_XT2_EXT3_EEENS1_16TensorSizeStrideIS8_Lj4EEEiS8_)
        /*1b68*/ 	.word	0x00000000


	//----- nvinfo : EIATTR_MIN_STACK_SIZE
	.align		4
.L_1197:
        /*1b6c*/ 	.byte	0x04, 0x12
        /*1b6e*/ 	.short	(.L_1199 - .L_1198)
	.align		4
.L_1198:
        /*1b70*/ 	.word	index@(_ZN2at6native40_GLOBAL__N__2351210d_8_Shape_cu_49f7391c19CatArrayBatchedCopyINS1_10OpaqueTypeILj1EEEjLi3ELi128ELi1EEEvPT_NS1_25CatArrInputTensorMetadataIS5_T0_XT2_EXT3_EEENS1_16TensorSizeStrideIS8_Lj4EEEiS8_)
        /*1b74*/ 	.word	0x00000000


	//----- nvinfo : EIATTR_MIN_STACK_SIZE
	.align		4
.L_1199:
        /*1b78*/ 	.byte	0x04, 0x12
        /*1b7a*/ 	.short	(.L_1201 - .L_1200)
	.align		4
.L_1200:
        /*1b7c*/ 	.word	index@(_ZN2at6native40_GLOBAL__N__2351210d_8_Shape_cu_49f7391c26CatArrayBatchedCopy_contigINS1_10OpaqueTypeILj1EEEjLi3ELi128ELi1EEEvPT_NS1_25CatArrInputTensorMetadataIS5_T0_XT2_EXT3_EEENS1_16TensorSizeStrideIS8_Lj4EEEiS8_)
        /*1b80*/ 	.word	0x00000000


	//----- nvinfo : EIATTR_MIN_STACK_SIZE
	.align		4
.L_1201:
        /*1b84*/ 	.byte	0x04, 0x12
        /*1b86*/ 	.short	(.L_1203 - .L_1202)
	.align		4
.L_1202:
        /*1b88*/ 	.word	index@(_ZN2at6native40_GLOBAL__N__2351210d_8_Shape_cu_49f7391c35CatArrayBatchedCopy_alignedK_contigINS1_10OpaqueTypeILj1EEEjLi3ELi128ELi1ELi8EEEvPT_NS1_25CatArrInputTensorMetadataIS5_T0_XT2_EXT3_EEENS1_16TensorSizeStrideIS8_Lj4EEEiS8_)
        /*1b8c*/ 	.word	0x00000000


	//----- nvinfo : EIATTR_MIN_STACK_SIZE
	.align		4
.L_1203:
        /*1b90*/ 	.byte	0x04, 0x12
        /*1b92*/ 	.short	(.L_1205 - .L_1204)
	.align		4
.L_1204:
        /*1b94*/ 	.word	index@(_ZN2at6native40_GLOBAL__N__2351210d_8_Shape_cu_49f7391c35CatArrayBatchedCopy_alignedK_contigINS1_10OpaqueTypeILj1EEEjLi3ELi128ELi1ELi16EEEvPT_NS1_25CatArrInputTensorMetadataIS5_T0_XT2_EXT3_EEENS1_16TensorSizeStrideIS8_Lj4EEEiS8_)
        /*1b98*/ 	.word	0x00000000


	//----- nvinfo : EIATTR_MIN_STACK_SIZE
	.align		4
.L_1205:
        /*1b9c*/ 	.byte	0x04, 0x12
        /*1b9e*/ 	.short	(.L_1207 - .L_1206)
	.align		4
.L_1206:
        /*1ba0*/ 	.word	index@(_ZN2at6native40_GLOBAL__N__2351210d_8_Shape_cu_49f7391c30CatArrayBatchedCopy_vectorizedINS1_10OpaqueTypeILj1EEEjLi3ELi128ELi1ELi16ELi16EEEvPcNS1_25CatArrInputTensorMetadataIT_T0_XT2_EXT3_EEENS1_16TensorSizeStrideIS8_Lj4EEEiS8_)
        /*1ba4*/ 	.word	0x00000000


	//----- nvinfo : EIATTR_MIN_STACK_SIZE
	.align		4
.L_1207:
        /*1ba8*/ 	.byte	0x04, 0x12
        /*1baa*/ 	.short	(.L_1209 - .L_1208)
	.align		4
.L_1208:
        /*1bac*/ 	.word	index@(_ZN2at6native40_GLOBAL__N__2351210d_8_Shape_cu_49f7391c19CatArrayBatchedCopyINS1_10OpaqueTypeILj1EEEjLi2ELi128ELi1EEEvPT_NS1_25CatArrInputTensorMetadataIS5_T0_XT2_EXT3_EEENS1_16TensorSizeStrideIS8_Lj4EEEiS8_)
        /*1bb0*/ 	.word	0x00000000


	//----- nvinfo : EIATTR_MIN_STACK_SIZE
	.align		4
.L_1209:
        /*1bb4*/ 	.byte	0x04, 0x12
        /*1bb6*/ 	.short	(.L_1211 - .L_1210)
	.align		4
.L_1210:
        /*1bb8*/ 	.word	index@(_ZN2at6native40_GLOBAL__N__2351210d_8_Shape_cu_49f7391c26CatArrayBatchedCopy_contigINS1_10OpaqueTypeILj1EEEjLi2ELi128ELi1EEEvPT_NS1_25CatArrInputTensorMetadataIS5_T0_XT2_EXT3_EEENS1_16TensorSizeStrideIS8_Lj4EEEiS8_)
        /*1bbc*/ 	.word	0x00000000


	//----- nvinfo : EIATTR_MIN_STACK_SIZE
	.align		4
.L_1211:
        /*1bc0*/ 	.byte	0x04, 0x12
        /*1bc2*/ 	.short	(.L_1213 - .L_1212)
	.align		4
.L_1212:
        /*1bc4*/ 	.word	index@(_ZN2at6native40_GLOBAL__N__2351210d_8_Shape_cu_49f7391c35CatArrayBatchedCopy_alignedK_contigINS1_10OpaqueTypeILj1EEEjLi2ELi128ELi1ELi8EEEvPT_NS1_25CatArrInputTensorMetadataIS5_T0_XT2_EXT3_EEENS1_16TensorSizeStrideIS8_Lj4EEEiS8_)
        /*1bc8*/ 	.word	0x00000000


	//----- nvinfo : EIATTR_MIN_STACK_SIZE
	.align		4
.L_1213:
        /*1bcc*/ 	.byte	0x04, 0x12
        /*1bce*/ 	.short	(.L_1215 - .L_1214)
	.align		4
.L_1214:
        /*1bd0*/ 	.word	index@(_ZN2at6native40_GLOBAL__N__2351210d_8_Shape_cu_49f7391c35CatArrayBatchedCopy_alignedK_contigINS1_10OpaqueTypeILj1EEEjLi2ELi128ELi1ELi16EEEvPT_NS1_25CatArrInputTensorMetadataIS5_T0_XT2_EXT3_EEENS1_16TensorSizeStrideIS8_Lj4EEEiS8_)
        /*1bd4*/ 	.word	0x00000000


	//----- nvinfo : EIATTR_MIN_STACK_SIZE
	.align		4
.L_1215:
        /*1bd8*/ 	.byte	0x04, 0x12
        /*1bda*/ 	.short	(.L_1217 - .L_1216)
	.align		4
.L_1216:
        /*1bdc*/ 	.word	index@(_ZN2at6native40_GLOBAL__N__2351210d_8_Shape_cu_49f7391c30CatArrayBatchedCopy_vectorizedINS1_10OpaqueTypeILj1EEEjLi2ELi128ELi1ELi16ELi16EEEvPcNS1_25CatArrInputTensorMetadataIT_T0_XT2_EXT3_EEENS1_16TensorSizeStrideIS8_Lj4EEEiS8_)
        /*1be0*/ 	.word	0x00000000


	//----- nvinfo : EIATTR_MIN_STACK_SIZE
	.align		4
.L_1217:
        /*1be4*/ 	.byte	0x04, 0x12
        /*1be6*/ 	.short	(.L_1219 - .L_1218)
	.align		4
.L_1218:
        /*1be8*/ 	.word	index@(_ZN2at6native40_GLOBAL__N__2351210d_8_Shape_cu_49f7391c19CatArrayBatchedCopyINS1_10OpaqueTypeILj1EEEjLi1ELi128ELi1EEEvPT_NS1_25CatArrInputTensorMetadataIS5_T0_XT2_EXT3_EEENS1_16TensorSizeStrideIS8_Lj4EEEiS8_)
        /*1bec*/ 	.word	0x00000000


	//----- nvinfo : EIATTR_MIN_STACK_SIZE
	.align		4
.L_1219:
        /*1bf0*/ 	.byte	0x04, 0x12
        /*1bf2*/ 	.short	(.L_1221 - .L_1220)
	.align		4
.L_1220:
        /*1bf4*/ 	.word	index@(_ZN2at6native40_GLOBAL__N__2351210d_8_Shape_cu_49f7391c26CatArrayBatchedCopy_contigINS1_10OpaqueTypeILj1EEEjLi1ELi128ELi1EEEvPT_NS1_25CatArrInputTensorMetadataIS5_T0_XT2_EXT3_EEENS1_16TensorSizeStrideIS8_Lj4EEEiS8_)
        /*1bf8*/ 	.word	0x00000000


	//----- nvinfo : EIATTR_MIN_STACK_SIZE
	.align		4
.L_1221:
        /*1bfc*/ 	.byte	0x04, 0x12
        /*1bfe*/ 	.short	(.L_1223 - .L_1222)
	.align		4
.L_1222:
        /*1c00*/ 	.word	index@(_ZN2at6native40_GLOBAL__N__2351210d_8_Shape_cu_49f7391c35CatArrayBatchedCopy_alignedK_contigINS1_10OpaqueTypeILj1EEEjLi1ELi128ELi1ELi8EEEvPT_NS1_25CatArrInputTensorMetadataIS5_T0_XT2_EXT3_EEENS1_16TensorSizeStrideIS8_Lj4EEEiS8_)
        /*1c04*/ 	.word	0x00000000


	//----- nvinfo : EIATTR_MIN_STACK_SIZE
	.align		4
.L_1223:
        /*1c08*/ 	.byte	0x04, 0x12
        /*1c0a*/ 	.short	(.L_1225 - .L_1224)
	.align		4
.L_1224:
        /*1c0c*/ 	.word	index@(_ZN2at6native40_GLOBAL__N__2351210d_8_Shape_cu_49f7391c35CatArrayBatchedCopy_alignedK_contigINS1_10OpaqueTypeILj1EEEjLi1ELi128ELi1ELi16EEEvPT_NS1_25CatArrInputTensorMetadataIS5_T0_XT2_EXT3_EEENS1_16TensorSizeStrideIS8_Lj4EEEiS8_)
        /*1c10*/ 	.word	0x00000000


	//----- nvinfo : EIATTR_MIN_STACK_SIZE
	.align		4
.L_1225:
        /*1c14*/ 	.byte	0x04, 0x12
        /*1c16*/ 	.short	(.L_1227 - .L_1226)
	.align		4
.L_1226:
        /*1c18*/ 	.word	index@(_ZN2at6native40_GLOBAL__N__2351210d_8_Shape_cu_49f7391c30CatArrayBatchedCopy_vectorizedINS1_10OpaqueTypeILj1EEEjLi1ELi128ELi1ELi16ELi16EEEvPcNS1_25CatArrInputTensorMetadataIT_T0_XT2_EXT3_EEENS1_16TensorSizeStrideIS8_Lj4EEEiS8_)
        /*1c1c*/ 	.word	0x00000000
.L_1227:


//--------------------- .nv.compat                --------------------------
	.section	.nv.compat,"",@"SHT_CUDA_COMPAT_INFO"
	.align	4
        /*0000*/ 	.byte	0x02, 0x09, 0x01, 0x00, 0x02, 0x02, 0x01, 0x00, 0x02, 0x05, 0x05, 0x00, 0x03, 0x07, 0x01, 0x01
        /*0010*/ 	.byte	0x02, 0x03, 0x00, 0x00, 0x02, 0x06, 0x01, 0x00, 0x04, 0x0b, 0x08, 0x00, 0x00, 0x00, 0x00, 0x00
        /*0020*/ 	.byte	0x00, 0x00, 0x00, 0x00


//--------------------- .nv.info._ZN2at6native40_GLOBAL__N__2351210d_8_Shape_cu_49f7391c19CatArrayBatchedCopyINS1_10OpaqueTypeILj16EEEjLi4ELi64ELi64EEEvPT_NS1_25CatArrInputTensorMetadataIS5_T0_XT2_EXT3_EEENS1_16TensorSizeStrideIS8_Lj4EEEiS8_ --------------------------
	.section	.nv.info._ZN2at6native40_GLOBAL__N__2351210d_8_Shape_cu_49f7391c19CatArrayBatchedCopyINS1_10OpaqueTypeILj16EEEjLi4ELi64ELi64EEEvPT_NS1_25CatArrInputTensorMetadataIS5_T0_XT2_EXT3_EEENS1_16TensorSizeStrideIS8_Lj4EEEiS8_,"",@"SHT_CUDA_INFO"
	.sectionflags	@""
	.align	4


	//----- nvinfo : EIATTR_CUDA_API_VERSION
	.align		4
        /*0000*/ 	.byte	0x04, 0x37
        /*0002*/ 	.short	(.L_1229 - .L_1228)
.L_1228:
        /*0004*/ 	.word	0x00000082


	//----- nvinfo : EIATTR_KPARAM_INFO
	.align		4
.L_1229:
        /*0008*/ 	.byte	0x04, 0x17
        /*000a*/ 	.short	(.L_1231 - .L_1230)
.L_1230:
        /*000c*/ 	.word	0x00000000
        /*0010*/ 	.short	0x0004
        /*0012*/ 	.short	0x0d6c
        /*0014*/ 	.byte	0x00, 0xf0, 0x11, 0x00


	//----- nvinfo : EIATTR_KPARAM_INFO
	.align		4
.L_1231:
        /*0018*/ 	.byte	0x04, 0x17
        /*001a*/ 	.short	(.L_1233 - .L_1232)
.L_1232:
        /*001c*/ 	.word	0x00000000
        /*0020*/ 	.short	0x0003
        /*0022*/ 	.short	0x0d68
        /*0024*/ 	.byte	0x00, 0xf0, 0x11, 0x00


	//----- nvinfo : EIATTR_KPARAM_INFO
	.align		4
.L_1233:
        /*0028*/ 	.byte	0x04, 0x17
        /*002a*/ 	.short	(.L_1235 - .L_1234)
.L_1234:
        /*002c*/ 	.word	0x00000000
        /*0030*/ 	.short	0x0002
        /*0032*/ 	.short	0x0d48
        /*0034*/ 	.byte	0x00, 0xf0, 0x81, 0x00


	//----- nvinfo : EIATTR_KPARAM_INFO
	.align		4
.L_1235:
        /*0038*/ 	.byte	0x04, 0x17
        /*003a*/ 	.short	(.L_1237 - .L_1236)
.L_1236:
        /*003c*/ 	.word	0x00000000
        /*0040*/ 	.short	0x0001
        /*0042*/ 	.short	0x0008
        /*0044*/ 	.byte	0x00, 0xf0, 0x01, 0x35


	//----- nvinfo : EIATTR_KPARAM_INFO
	.align		4
.L_1237:
        /*0048*/ 	.byte	0x04, 0x17
        /*004a*/ 	.short	(.L_1239 - .L_1238)
.L_1238:
        /*004c*/ 	.word	0x00000000
        /*0050*/ 	.short	0x0000
        /*0052*/ 	.short	0x0000
        /*0054*/ 	.byte	0x00, 0xf5, 0x21, 0x00


	//----- nvinfo : EIATTR_SPARSE_MMA_MASK
	.align		4
.L_1239:
        /*0058*/ 	.byte	0x03, 0x50
        /*005a*/ 	.short	0x0000


	//----- nvinfo : EIATTR_MAXREG_COUNT
	.align		4
        /*005c*/ 	.byte	0x03, 0x1b
        /*005e*/ 	.short	0x00ff


	//----- nvinfo : EIATTR_MERCURY_ISA_VERSION
	.align		4
        /*0060*/ 	.byte	0x03, 0x5f
        /*0062*/ 	.short	0x0101


	//----- nvinfo : EIATTR_VRC_CTA_INIT_COUNT
	.align		4
        /*0064*/ 	.byte	0x02, 0x4a
	.zero		1
	.zero		1


	//----- nvinfo : EIATTR_EXIT_INSTR_OFFSETS
	.align		4
        /*0068*/ 	.byte	0x04, 0x1c
        /*006a*/ 	.short	(.L_1241 - .L_1240)


	//   ....[0]....
.L_1240:
        /*006c*/ 	.word	0x000000a0


	//   ....[1]....
        /*0070*/ 	.word	0x00000c60


	//----- nvinfo : EIATTR_CRS_STACK_SIZE
	.align		4
.L_1241:
        /*0074*/ 	.byte	0x04, 0x1e
        /*0076*/ 	.short	(.L_1243 - .L_1242)
.L_1242:
        /*0078*/ 	.word	0x00000000


	//----- nvinfo : EIATTR_CBANK_PARAM_SIZE
	.align		4
.L_1243:
        /*007c*/ 	.byte	0x03, 0x19
        /*007e*/ 	.short	0x0d70


	//----- nvinfo : EIATTR_PARAM_CBANK
	.align		4
        /*0080*/ 	.byte	0x04, 0x0a
        /*0082*/ 	.short	(.L_1245 - .L_1244)
	.align		4
.L_1244:
        /*0084*/ 	.word	index@(.nv.constant0._ZN2at6native40_GLOBAL__N__2351210d_8_Shape_cu_49f7391c19CatArrayBatchedCopyINS1_10OpaqueTypeILj16EEEjLi4ELi64ELi64EEEvPT_NS1_25CatArrInputTensorMetadataIS5_T0_XT2_EXT3_EEENS1_16TensorSizeStrideIS8_Lj4EEEiS8_)
        /*0088*/ 	.short	0x0380
        /*008a*/ 	.short	0x0d70


	//----- nvinfo : EIATTR_SW_WAR
	.align		4
.L_1245:
        /*008c*/ 	.byte	0x04, 0x36
        /*008e*/ 	.short	(.L_1247 - .L_1246)
.L_1246:
        /*0090*/ 	.word	0x00000008
.L_1247:


//--------------------- .nv.info._ZN2at6native40_GLOBAL__N__2351210d_8_Shape_cu_49f7391c26CatArrayBatchedCopy_contigINS1_10OpaqueTypeILj16EEEjLi4ELi64ELi64EEEvPT_NS1_25CatArrInputTensorMetadataIS5_T0_XT2_EXT3_EEENS1_16TensorSizeStrideIS8_Lj4EEEiS8_ --------------------------
	.section	.nv.info._ZN2at6native40_GLOBAL__N__2351210d_8_Shape_cu_49f7391c26CatArrayBatchedCopy_contigINS1_10OpaqueTypeILj16EEEjLi4ELi64ELi64EEEvPT_NS1_25CatArrInputTensorMetadataIS5_T0_XT2_EXT3_EEENS1_16TensorSizeStrideIS8_Lj4EEEiS8_,"",@"SHT_CUDA_INFO"
	.sectionflags	@""
	.align	4


	//----- nvinfo : EIATTR_CUDA_API_VERSION
	.align		4
        /*0000*/ 	.byte	0x04, 0x37
        /*0002*/ 	.short	(.L_1249 - .L_1248)
.L_1248:
        /*0004*/ 	.word	0x00000082


	//----- nvinfo : EIATTR_KPARAM_INFO
	.align		4
.L_1249:
        /*0008*/ 	.byte	0x04, 0x17
        /*000a*/ 	.short	(.L_1251 - .L_1250)
.L_1250:
        /*000c*/ 	.word	0x00000000
        /*0010*/ 	.short	0x0004
        /*0012*/ 	.short	0x0d6c
        /*0014*/ 	.byte	0x00, 0xf0, 0x11, 0x00


	//----- nvinfo : EIATTR_KPARAM_INFO
	.align		4
.L_1251:
        /*0018*/ 	.byte	0x04, 0x17
        /*001a*/ 	.short	(.L_1253 - .L_1252)
.L_1252:
        /*001c*/ 	.word	0x00000000
        /*0020*/ 	.short	0x0003
        /*0022*/ 	.short	0x0d68
        /*0024*/ 	.byte	0x00, 0xf0, 0x11, 0x00


	//----- nvinfo : EIATTR_KPARAM_INFO
	.align		4
.L_1253:
        /*0028*/ 	.byte	0x04, 0x17
        /*002a*/ 	.short	(.L_1255 - .L_1254)
.L_1254:
        /*002c*/ 	.word	0x00000000
        /*0030*/ 	.short	0x0002
        /*0032*/ 	.short	0x0d48
        /*0034*/ 	.byte	0x00, 0xf0, 0x81, 0x00


	//----- nvinfo : EIATTR_KPARAM_INFO
	.align		4
.L_1255:
        /*0038*/ 	.byte	0x04, 0x17
        /*003a*/ 	.short	(.L_1257 - .L_1256)
.L_1256:
        /*003c*/ 	.word	0x00000000
        /*0040*/ 	.short	0x0001
        /*0042*/ 	.short	0x0008
        /*0044*/ 	.byte	0x00, 0xf0, 0x01, 0x35


	//----- nvinfo : EIATTR_KPARAM_INFO
	.align		4
.L_1257:
        /*0048*/ 	.byte	0x04, 0x17
        /*004a*/ 	.short	(.L_1259 - .L_1258)
.L_1258:
        /*004c*/ 	.word	0x00000000
        /*0050*/ 	.short	0x0000
        /*0052*/ 	.short	0x0000
        /*0054*/ 	.byte	0x00, 0xf5, 0x21, 0x00


	//----- nvinfo : EIATTR_SPARSE_MMA_MASK
	.align		4
.L_1259:
        /*0058*/ 	.byte	0x03, 0x50
        /*005a*/ 	.short	0x0000


	//----- nvinfo : EIATTR_MAXREG_COUNT
	.align		4
        /*005c*/ 	.byte	0x03, 0x1b
        /*005e*/ 	.short	0x00ff


	//----- nvinfo : EIATTR_MERCURY_ISA_VERSION
	.align		4
        /*0060*/ 	.byte	0x03, 0x5f
        /*0062*/ 	.short	0x0101


	//----- nvinfo : EIATTR_VRC_CTA_INIT_COUNT
	.align		4
        /*0064*/ 	.byte	0x02, 0x4a
	.zero		1
	.zero		1


	//----- nvinfo : EIATTR_EXIT_INSTR_OFFSETS
	.align		4
        /*0068*/ 	.byte	0x04, 0x1c
        /*006a*/ 	.short	(.L_1261 - .L_1260)


	//   ....[0]....
.L_1260:
        /*006c*/ 	.word	0x00000090


	//   ....[1]....
        /*0070*/ 	.word	0x000006a0


	//----- nvinfo : EIATTR_CRS_STACK_SIZE
	.align		4
.L_1261:
        /*0074*/ 	.byte	0x04, 0x1e
        /*0076*/ 	.short	(.L_1263 - .L_1262)
.L_1262:
        /*0078*/ 	.word	0x00000000


	//----- nvinfo : EIATTR_CBANK_PARAM_SIZE
	.align		4
.L_1263:
        /*007c*/ 	.byte	0x03, 0x19
        /*007e*/ 	.short	0x0d70


	//----- nvinfo : EIATTR_PARAM_CBANK
	.align		4
        /*0080*/ 	.byte	0x04, 0x0a
        /*0082*/ 	.short	(.L_1265 - .L_1264)
	.align		4
.L_1264:
        /*0084*/ 	.word	index@(.nv.constant0._ZN2at6native40_GLOBAL__N__2351210d_8_Shape_cu_49f7391c26CatArrayBatchedCopy_contigINS1_10OpaqueTypeILj16EEEjLi4ELi64ELi64EEEvPT_NS1_25CatArrInputTensorMetadataIS5_T0_XT2_EXT3_EEENS1_16TensorSizeStrideIS8_Lj4EEEiS8_)
        /*0088*/ 	.short	0x0380
        /*008a*/ 	.short	0x0d70


	//----- nvinfo : EIATTR_SW_WAR
	.align		4
.L_1265:
        /*008c*/ 	.byte	0x04, 0x36
        /*008e*/ 	.short	(.L_1267 - .L_1266)
.L_1266:
        /*0090*/ 	.word	0x00000008
.L_1267:


//--------------------- .nv.info._ZN2at6native40_GLOBAL__N__2351210d_8_Shape_cu_49f7391c35CatArrayBatchedCopy_alignedK_contigINS1_10OpaqueTypeILj16EEEjLi4ELi64ELi64ELi8EEEvPT_NS1_25CatArrInputTensorMetadataIS5_T0_XT2_EXT3_EEENS1_16TensorSizeStrideIS8_Lj4EEEiS8_ --------------------------
	.section	.nv.info._ZN2at6native40_GLOBAL__N__2351210d_8_Shape_cu_49f7391c35CatArrayBatchedCopy_alignedK_contigINS1_10OpaqueTypeILj16EEEjLi4ELi64ELi64ELi8EEEvPT_NS1_25CatArrInputTensorMetadataIS5_T0_XT2_EXT3_EEENS1_16TensorSizeStrideIS8_Lj4EEEiS8_,"",@"SHT_CUDA_INFO"
	.sectionflags	@""
	.align	4


	//----- nvinfo : EIATTR_CUDA_API_VERSION
	.align		4
        /*0000*/ 	.byte	0x04, 0x37
        /*0002*/ 	.short	(.L_1269 - .L_1268)
.L_1268:
        /*0004*/ 	.word	0x00000082


	//----- nvinfo : EIATTR_KPARAM_INFO
	.align		4
.L_1269:
        /*0008*/ 	.byte	0x04, 0x17
        /*000a*/ 	.short	(.L_1271 - .L_1270)
.L_1270:
        /*000c*/ 	.word	0x00000000
        /*0010*/ 	.short	0x0004
        /*0012*/ 	.short	0x0d6c
        /*0014*/ 	.byte	0x00, 0xf0, 0x11, 0x00


	//----- nvinfo : EIATTR_KPARAM_INFO
	.align		4
.L_1271:
        /*0018*/ 	.byte	0x04, 0x17
        /*001a*/ 	.short	(.L_1273 - .L_1272)
.L_1272:
        /*001c*/ 	.word	0x00000000
        /*0020*/ 	.short	0x0003
        /*0022*/ 	.short	0x0d68
        /*0024*/ 	.byte	0x00, 0xf0, 0x11, 0x00


	//----- nvinfo : EIATTR_KPARAM_INFO
	.align		4
.L_1273:
        /*0028*/ 	.byte	0x04, 0x17
        /*002a*/ 	.short	(.L_1275 - .L_1274)
.L_1274:
        /*002c*/ 	.word	0x00000000
        /*0030*/ 	.short	0x0002
        /*0032*/ 	.short	0x0d48
        /*0034*/ 	.byte	0x00, 0xf0, 0x81, 0x00


	//----- nvinfo : EIATTR_KPARAM_INFO
	.align		4
.L_1275:
        /*0038*/ 	.byte	0x04, 0x17
        /*003a*/ 	.short	(.L_1277 - .L_1276)
.L_1276:
        /*003c*/ 	.word	0x00000000
        /*0040*/ 	.short	0x0001
        /*0042*/ 	.short	0x0008
        /*0044*/ 	.byte	0x00, 0xf0, 0x01, 0x35


	//----- nvinfo : EIATTR_KPARAM_INFO
	.align		4
.L_1277:
        /*0048*/ 	.byte	0x04, 0x17
        /*004a*/ 	.short	(.L_1279 - .L_1278)
.L_1278:
        /*004c*/ 	.word	0x00000000
        /*0050*/ 	.short	0x0000
        /*0052*/ 	.short	0x0000
        /*0054*/ 	.byte	0x00, 0xf5, 0x21, 0x00


	//----- nvinfo : EIATTR_SPARSE_MMA_MASK
	.align		4
.L_1279:
        /*0058*/ 	.byte	0x03, 0x50
        /*005a*/ 	.short	0x0000


	//----- nvinfo : EIATTR_MAXREG_COUNT
	.align		4
        /*005c*/ 	.byte	0x03, 0x1b
        /*005e*/ 	.short	0x00ff


	//----- nvinfo : EIATTR_MERCURY_ISA_VERSION
	.align		4
        /*0060*/ 	.byte	0x03, 0x5f
        /*0062*/ 	.short	0x0101


	//----- nvinfo : EIATTR_VRC_CTA_INIT_COUNT
	.align		4
        /*0064*/ 	.byte	0x02, 0x4a
	.zero		1
	.zero		1


	//----- nvinfo : EIATTR_EXIT_INSTR_OFFSETS
	.align		4
        /*0068*/ 	.byte	0x04, 0x1c
        /*006a*/ 	.short	(.L_1281 - .L_1280)


	//   ....[0]....
.L_1280:
        /*006c*/ 	.word	0x00000090


	//   ....[1]....
        /*0070*/ 	.word	0x00000740


	//   ....[2]....
        /*0074*/ 	.word	0x00000bf0


	//   ....[3]....
        /*0078*/ 	.word	0x00001280


	//----- nvinfo : EIATTR_CRS_STACK_SIZE
	.align		4
.L_1281:
        /*007c*/ 	.byte	0x04, 0x1e
        /*007e*/ 	.short	(.L_1283 - .L_1282)
.L_1282:
        /*0080*/ 	.word	0x00000000


	//----- nvinfo : EIATTR_CBANK_PARAM_SIZE
	.align		4
.L_1283:
        /*0084*/ 	.byte	0x03, 0x19
        /*0086*/ 	.short	0x0d70


	//----- nvinfo : EIATTR_PARAM_CBANK
	.align		4
        /*0088*/ 	.byte	0x04, 0x0a
        /*008a*/ 	.short	(.L_1285 - .L_1284)
	.align		4
.L_1284:
        /*008c*/ 	.word	index@(.nv.constant0._ZN2at6native40_GLOBAL__N__2351210d_8_Shape_cu_49f7391c35CatArrayBatchedCopy_alignedK_contigINS1_10OpaqueTypeILj16EEEjLi4ELi64ELi64ELi8EEEvPT_NS1_25CatArrInputTensorMetadataIS5_T0_XT2_EXT3_EEENS1_16TensorSizeStrideIS8_Lj4EEEiS8_)
        /*0090*/ 	.short	0x0380
        /*0092*/ 	.short	0x0d70


	//----- nvinfo : EIATTR_SW_WAR
	.align		4
.L_1285:
        /*0094*/ 	.byte	0x04, 0x36
        /*0096*/ 	.short	(.L_1287 - .L_1286)
.L_1286:
        /*0098*/ 	.word	0x00000008
.L_1287:


//--------------------- .nv.info._ZN2at6native40_GLOBAL__N__2351210d_8_Shape_cu_49f7391c35CatArrayBatchedCopy_alignedK_contigINS1_10OpaqueTypeILj16EEEjLi4ELi64ELi64ELi16EEEvPT_NS1_25CatArrInputTensorMetadataIS5_T0_XT2_EXT3_EEENS1_16TensorSizeStrideIS8_Lj4EEEiS8_ --------------------------
	.section	.nv.info._ZN2at6native40_GLOBAL__N__2351210d_8_Shape_cu_49f7391c35CatArrayBatchedCopy_alignedK_contigINS1_10OpaqueTypeILj16EEEjLi4ELi64ELi64ELi16EEEvPT_NS1_25CatArrInputTensorMetadataIS5_T0_XT2_EXT3_EEENS1_16TensorSizeStrideIS8_Lj4EEEiS8_,"",@"SHT_CUDA_INFO"
	.sectionflags	@""
	.align	4


	//----- nvinfo : EIATTR_CUDA_API_VERSION
	.align		4
        /*0000*/ 	.byte	0x04, 0x37
        /*0002*/ 	.short	(.L_1289 - .L_1288)
.L_1288:
        /*0004*/ 	.word	0x00000082


	//----- nvinfo : EIATTR_KPARAM_INFO
	.align		4
.L_1289:
        /*0008*/ 	.byte	0x04, 0x17
        /*000a*/ 	.short	(.L_1291 - .L_1290)
.L_1290:
        /*000c*/ 	.word	0x00000000
        /*0010*/ 	.short	0x0004
        /*0012*/ 	.short	0x0d6c
        /*0014*/ 	.byte	0x00, 0xf0, 0x11, 0x00


	//----- nvinfo : EIATTR_KPARAM_INFO
	.align		4
.L_1291:
        /*0018*/ 	.byte	0x04, 0x17
        /*001a*/ 	.short	(.L_1293 - .L_1292)
.L_1292:
        /*001c*/ 	.word	0x00000000
        /*0020*/ 	.short	0x0003
        /*0022*/ 	.short	0x0d68
        /*0024*/ 	.byte	0x00, 0xf0, 0x11, 0x00


	//----- nvinfo : EIATTR_KPARAM_INFO
	.align		4
.L_1293:
        /*0028*/ 	.byte	0x04, 0x17
        /*002a*/ 	.short	(.L_1295 - .L_1294)
.L_1294:
        /*002c*/ 	.word	0x00000000
        /*0030*/ 	.short	0x0002
        /*0032*/ 	.short	0x0d48
        /*0034*/ 	.byte	0x00, 0xf0, 0x81, 0x00


	//----- nvinfo : EIATTR_KPARAM_INFO
	.align		4
.L_1295:
        /*0038*/ 	.byte	0x04, 0x17
        /*003a*/ 	.short	(.L_1297 - .L_1296)
.L_1296:
        /*003c*/ 	.word	0x00000000
        /*0040*/ 	.short	0x0001
        /*0042*/ 	.short	0x0008
        /*0044*/ 	.byte	0x00, 0xf0, 0x01, 0x35


	//----- nvinfo : EIATTR_KPARAM_INFO
	.align		4
.L_1297:
        /*0048*/ 	.byte	0x04, 0x17
        /*004a*/ 	.short	(.L_1299 - .L_1298)
.L_1298:
        /*004c*/ 	.word	0x00000000
        /*0050*/ 	.short	0x0000
        /*0052*/ 	.short	0x0000
        /*0054*/ 	.byte	0x00, 0xf5, 0x21, 0x00


	//----- nvinfo : EIATTR_SPARSE_MMA_MASK
	.align		4
.L_1299:
        /*0058*/ 	.byte	0x03, 0x50
        /*005a*/ 	.short	0x0000


	//----- nvinfo : EIATTR_MAXREG_COUNT
	.align		4
        /*005c*/ 	.byte	0x03, 0x1b
        /*005e*/ 	.short	0x00ff


	//----- nvinfo : EIATTR_MERCURY_ISA_VERSION
	.align		4
        /*0060*/ 	.byte	0x03, 0x5f
        /*0062*/ 	.short	0x0101


	//----- nvinfo : EIATTR_VRC_CTA_INIT_COUNT
	.align		4
        /*0064*/ 	.byte	0x02, 0x4a
	.zero		1
	.zero		1


	//----- nvinfo : EIATTR_EXIT_INSTR_OFFSETS
	.align		4
        /*0068*/ 	.byte	0x04, 0x1c
        /*006a*/ 	.short	(.L_1301 - .L_1300)


	//   ....[0]....
.L_1300:
        /*006c*/ 	.word	0x00000090


	//   ....[1]....
        /*0070*/ 	.word	0x00000740


	//   ....[2]....
        /*0074*/ 	.word	0x00000bf0


	//   ....[3]....
        /*0078*/ 	.word	0x00001280


	//----- nvinfo : EIATTR_CRS_STACK_SIZE
	.align		4
.L_1301:
        /*007c*/ 	.byte	0x04, 0x1e
        /*007e*/ 	.short	(.L_1303 - .L_1302)
.L_1302:
        /*0080*/ 	.word	0x00000000


	//----- nvinfo : EIATTR_CBANK_PARAM_SIZE
	.align		4
.L_1303:
        /*0084*/ 	.byte	0x03, 0x19
        /*0086*/ 	.short	0x0d70


	//----- nvinfo : EIATTR_PARAM_CBANK
	.align		4
        /*0088*/ 	.byte	0x04, 0x0a
        /*008a*/ 	.short	(.L_1305 - .L_1304)
	.align		4
.L_1304:
        /*008c*/ 	.word	index@(.nv.constant0._ZN2at6native40_GLOBAL__N__2351210d_8_Shape_cu_49f7391c35CatArrayBatchedCopy_alignedK_contigINS1_10OpaqueTypeILj16EEEjLi4ELi64ELi64ELi16EEEvPT_NS1_25CatArrInputTensorMetadataIS5_T0_XT2_EXT3_EEENS1_16TensorSizeStrideIS8_Lj4EEEiS8_)
        /*0090*/ 	.short	0x0380
        /*0092*/ 	.short	0x0d70


	//----- nvinfo : EIATTR_SW_WAR
	.align		4
.L_1305:
        /*0094*/ 	.byte	0x04, 0x36
        /*0096*/ 	.short	(.L_1307 - .L_1306)
.L_1306:
        /*0098*/ 	.word	0x00000008
.L_1307:


//--------------------- .nv.info._ZN2at6native40_GLOBAL__N__2351210d_8_Shape_cu_49f7391c30CatArrayBatchedCopy_vectorizedINS1_10OpaqueTypeILj16EEEjLi4ELi64ELi64ELi16ELi1EEEvPcNS1_25CatArrInputTensorMetadataIT_T0_XT2_EXT3_EEENS1_16TensorSizeStrideIS8_Lj4EEEiS8_ --------------------------
	.section	.nv.info._ZN2at6native40_GLOBAL__N__2351210d_8_Shape_cu_49f7391c30CatArrayBatchedCopy_vectorizedINS1_10OpaqueTypeILj16EEEjLi4ELi64ELi64ELi16ELi1EEEvPcNS1_25CatArrInputTensorMetadataIT_T0_XT2_EXT3_EEENS1_16TensorSizeStrideIS8_Lj4EEEiS8_,"",@"SHT_CUDA_INFO"
	.sectionflags	@""
	.align	4


	//----- nvinfo : EIATTR_CUDA_API_VERSION
	.align		4
        /*0000*/ 	.byte	0x04, 0x37
        /*0002*/ 	.short	(.L_1309 - .L_1308)
.L_1308:
        /*0004*/ 	.word	0x00000082


	//----- nvinfo : EIATTR_KPARAM_INFO
	.align		4
.L_1309:
        /*0008*/ 	.byte	0x04, 0x17
        /*000a*/ 	.short	(.L_1311 - .L_1310)
.L_1310:
        /*000c*/ 	.word	0x00000000
        /*0010*/ 	.short	0x0004
        /*0012*/ 	.short	0x0d6c
        /*0014*/ 	.byte	0x00, 0xf0, 0x11, 0x00


	//----- nvinfo : EIATTR_KPARAM_INFO
	.align		4
.L_1311:
        /*0018*/ 	.byte	0x04, 0x17
        /*001a*/ 	.short	(.L_1313 - .L_1312)
.L_1312:
        /*001c*/ 	.word	0x00000000
        /*0020*/ 	.short	0x0003
        /*0022*/ 	.short	0x0d68
        /*0024*/ 	.byte	0x00, 0xf0, 0x11, 0x00


	//----- nvinfo : EIATTR_KPARAM_INFO
	.align		4
.L_1313:
        /*0028*/ 	.byte	0x04, 0x17
        /*002a*/ 	.short	(.L_1315 - .L_1314)
.L_1314:
        /*002c*/ 	.word	0x00000000
        /*0030*/ 	.short	0x0002
        /*0032*/ 	.short	0x0d48
        /*0034*/ 	.byte	0x00, 0xf0, 0x81, 0x00


	//----- nvinfo : EIATTR_KPARAM_INFO
	.align		4
.L_1315:
        /*0038*/ 	.byte	0x04, 0x17
        /*003a*/ 	.short	(.L_1317 - .L_1316)
.L_1316:
        /*003c*/ 	.word	0x00000000
        /*0040*/ 	.short	0x0001
        /*0042*/ 	.short	0x0008
        /*0044*/ 	.byte	0x00, 0xf0, 0x01, 0x35


	//----- nvinfo : EIATTR_KPARAM_INFO
	.align		4
.L_1317:
        /*0048*/ 	.byte	0x04, 0x17
        /*004a*/ 	.short	(.L_1319 - .L_1318)
.L_1318:
        /*004c*/ 	.word	0x00000000
        /*0050*/ 	.short	0x0000
        /*0052*/ 	.short	0x0000
        /*0054*/ 	.byte	0x00, 0xf5, 0x21, 0x00


	//----- nvinfo : EIATTR_SPARSE_MMA_MASK
	.align		4
.L_1319:
        /*0058*/ 	.byte	0x03, 0x50
        /*005a*/ 	.short	0x0000


	//----- nvinfo : EIATTR_MAXREG_COUNT
	.align		4
        /*005c*/ 	.byte	0x03, 0x1b
        /*005e*/ 	.short	0x00ff


	//----- nvinfo : EIATTR_MERCURY_ISA_VERSION
	.align		4
        /*0060*/ 	.byte	0x03, 0x5f
        /*0062*/ 	.short	0x0101


	//----- nvinfo : EIATTR_VRC_CTA_INIT_COUNT
	.align		4
        /*0064*/ 	.byte	0x02, 0x4a
	.zero		1
	.zero		1


	//----- nvinfo : EIATTR_EXIT_INSTR_OFFSETS
	.align		4
        /*0068*/ 	.byte	0x04, 0x1c
        /*006a*/ 	.short	(.L_1321 - .L_1320)


	//   ....[0]....
.L_1320:
        /*006c*/ 	.word	0x00000090


	//   ....[1]....
        /*0070*/ 	.word	0x000006f0


	//----- nvinfo : EIATTR_CRS_STACK_SIZE
	.align		4
.L_1321:
        /*0074*/ 	.byte	0x04, 0x1e
        /*0076*/ 	.short	(.L_1323 - .L_1322)
.L_1322:
        /*0078*/ 	.word	0x00000000


	//----- nvinfo : EIATTR_CBANK_PARAM_SIZE
	.align		4
.L_1323:
        /*007c*/ 	.byte	0x03, 0x19
        /*007e*/ 	.short	0x0d70


	//----- nvinfo : EIATTR_PARAM_CBANK
	.align		4
        /*0080*/ 	.byte	0x04, 0x0a
        /*0082*/ 	.short	(.L_1325 - .L_1324)
	.align		4
.L_1324:
        /*0084*/ 	.word	index@(.nv.constant0._ZN2at6native40_GLOBAL__N__2351210d_8_Shape_cu_49f7391c30CatArrayBatchedCopy_vectorizedINS1_10OpaqueTypeILj16EEEjLi4ELi64ELi64ELi16ELi1EEEvPcNS1_25CatArrInputTensorMetadataIT_T0_XT2_EXT3_EEENS1_16TensorSizeStrideIS8_Lj4EEEiS8_)
        /*0088*/ 	.short	0x0380
        /*008a*/ 	.short	0x0d70


	//----- nvinfo : EIATTR_SW_WAR
	.align		4
.L_1325:
        /*008c*/ 	.byte	0x04, 0x36
        /*008e*/ 	.short	(.L_1327 - .L_1326)
.L_1326:
        /*0090*/ 	.word	0x00000008
.L_1327:


//--------------------- .nv.info._ZN2at6native40_GLOBAL__N__2351210d_8_Shape_cu_49f7391c19CatArrayBatchedCopyINS1_10OpaqueTypeILj16EEEjLi3ELi64ELi64EEEvPT_NS1_25CatArrInputTensorMetadataIS5_T0_XT2_EXT3_EEENS1_16TensorSizeStrideIS8_Lj4EEEiS8_ --------------------------
	.section	.nv.info._ZN2at6native40_GLOBAL__N__2351210d_8_Shape_cu_49f7391c19CatArrayBatchedCopyINS1_10OpaqueTypeILj16EEEjLi3ELi64ELi64EEEvPT_NS1_25CatArrInputTensorMetadataIS5_T0_XT2_EXT3_EEENS1_16TensorSizeStrideIS8_Lj4EEEiS8_,"",@"SHT_CUDA_INFO"
	.sectionflags	@""
	.align	4


	//----- nvinfo : EIATTR_CUDA_API_VERSION
	.align		4
        /*0000*/ 	.byte	0x04, 0x37
        /*0002*/ 	.short	(.L_1329 - .L_1328)
.L_1328:
        /*0004*/ 	.word	0x00000082


	//----- nvinfo : EIATTR_KPARAM_INFO
	.align		4
.L_1329:
        /*0008*/ 	.byte	0x04, 0x17
        /*000a*/ 	.short	(.L_1331 - .L_1330)
.L_1330:
        /*000c*/ 	.word	0x00000000
        /*0010*/ 	.short	0x0004
        /*0012*/ 	.short	0x0d6c
        /*0014*/ 	.byte	0x00, 0xf0, 0x11, 0x00


	//----- nvinfo : EIATTR_KPARAM_INFO
	.align		4
.L_1331:
        /*0018*/ 	.byte	0x04, 0x17
        /*001a*/ 	.short	(.L_1333 - .L_1332)
.L_1332:
        /*001c*/ 	.word	0x00000000
        /*0020*/ 	.short	0x0003
        /*0022*/ 	.short	0x0d68
        /*0024*/ 	.byte	0x00, 0xf0, 0x11, 0x00


	//----- nvinfo : EIATTR_KPARAM_INFO
	.align		4
.L_1333:
        /*0028*/ 	.byte	0x04, 0x17
        /*002a*/ 	.short	(.L_1335 - .L_1334)
.L_1334:
        /*002c*/ 	.word	0x00000000
        /*0030*/ 	.short	0x0002
        /*0032*/ 	.short	0x0d48
        /*0034*/ 	.byte	0x00, 0xf0, 0x81, 0x00


	//----- nvinfo : EIATTR_KPARAM_INFO
	.align		4
.L_1335:
        /*0038*/ 	.byte	0x04, 0x17
        /*003a*/ 	.short	(.L_1337 - .L_1336)
.L_1336:
        /*003c*/ 	.word	0x00000000
        /*0040*/ 	.short	0x0001
        /*0042*/ 	.short	0x0008
        /*0044*/ 	.byte	0x00, 0xf0, 0x01, 0x35


	//----- nvinfo : EIATTR_KPARAM_INFO
	.align		4
.L_1337:
        /*0048*/ 	.byte	0x04, 0x17
        /*004a*/ 	.short	(.L_1339 - .L_1338)
.L_1338:
        /*004c*/ 	.word	0x00000000
        /*0050*/ 	.short	0x0000
        /*0052*/ 	.short	0x0000
        /*0054*/ 	.byte	0x00, 0xf5, 0x21, 0x00


	//----- nvinfo : EIATTR_SPARSE_MMA_MASK
	.align		4
.L_1339:
        /*0058*/ 	.byte	0x03, 0x50
        /*005a*/ 	.short	0x0000


	//----- nvinfo : EIATTR_MAXREG_COUNT
	.align		4
        /*005c*/ 	.byte	0x03, 0x1b
        /*005e*/ 	.short	0x00ff


	//----- nvinfo : EIATTR_MERCURY_ISA_VERSION
	.align		4
        /*0060*/ 	.byte	0x03, 0x5f
        /*0062*/ 	.short	0x0101


	//----- nvinfo : EIATTR_VRC_CTA_INIT_COUNT
	.align		4
        /*0064*/ 	.byte	0x02, 0x4a
	.zero		1
	.zero		1


	//----- nvinfo : EIATTR_EXIT_INSTR_OFFSETS
	.align		4
        /*0068*/ 	.byte	0x04, 0x1c
        /*006a*/ 	.short	(.L_1341 - .L_1340)


	//   ....[0]....
.L_1340:
        /*006c*/ 	.word	0x000000a0


	//   ....[1]....
        /*0070*/ 	.word	0x00000910


	//----- nvinfo : EIATTR_CRS_STACK_SIZE
	.align		4
.L_1341:
        /*0074*/ 	.byte	0x04, 0x1e
        /*0076*/ 	.short	(.L_1343 - .L_1342)
.L_1342:
        /*0078*/ 	.word	0x00000000


	//----- nvinfo : EIATTR_CBANK_PARAM_SIZE
	.align		4
.L_1343:
        /*007c*/ 	.byte	0x03, 0x19
        /*007e*/ 	.short	0x0d70


	//----- nvinfo : EIATTR_PARAM_CBANK
	.align		4
        /*0080*/ 	.byte	0x04, 0x0a
        /*0082*/ 	.short	(.L_1345 - .L_1344)
	.align		4
.L_1344:
        /*0084*/ 	.word	index@(.nv.constant0._ZN2at6native40_GLOBAL__N__2351210d_8_Shape_cu_49f7391c19CatArrayBatchedCopyINS1_10OpaqueTypeILj16EEEjLi3ELi64ELi64EEEvPT_NS1_25CatArrInputTensorMetadataIS5_T0_XT2_EXT3_EEENS1_16TensorSizeStrideIS8_Lj4EEEiS8_)
        /*0088*/ 	.short	0x0380
        /*008a*/ 	.short	0x0d70


	//----- nvinfo : EIATTR_SW_WAR
	.align		4
.L_1345:
        /*008c*/ 	.byte	0x04, 0x36
        /*008e*/ 	.short	(.L_1347 - .L_1346)
.L_1346:
        /*0090*/ 	.word	0x00000008
.L_1347:


//--------------------- .nv.info._ZN2at6native40_GLOBAL__N__2351210d_8_Shape_cu_49f7391c26CatArrayBatchedCopy_contigINS1_10OpaqueTypeILj16EEEjLi3ELi64ELi64EEEvPT_NS1_25CatArrInputTensorMetadataIS5_T0_XT2_EXT3_EEENS1_16TensorSizeStrideIS8_Lj4EEEiS8_ --------------------------
	.section	.nv.info._ZN2at6native40_GLOBAL__N__2351210d_8_Shape_cu_49f7391c26CatArrayBatchedCopy_contigINS1_10OpaqueTypeILj16EEEjLi3ELi64ELi64EEEvPT_NS1_25CatArrInputTensorMetadataIS5_T0_XT2_EXT3_EEENS1_16TensorSizeStrideIS8_Lj4EEEiS8_,"",@"SHT_CUDA_INFO"
	.sectionflags	@""
	.align	4


	//----- nvinfo : EIATTR_CUDA_API_VERSION
	.align		4
        /*0000*/ 	.byte	0x04, 0x37
        /*0002*/ 	.short	(.L_1349 - .L_1348)
.L_1348:
        /*0004*/ 	.word	0x00000082


	//----- nvinfo : EIATTR_KPARAM_INFO
	.align		4
.L_1349:
        /*0008*/ 	.byte	0x04, 0x17
        /*000a*/ 	.short	(.L_1351 - .L_1350)
.L_1350:
        /*000c*/ 	.word	0x00000000
        /*0010*/ 	.short	0x0004
        /*0012*/ 	.short	0x0d6c
        /*0014*/ 	.byte	0x00, 0xf0, 0x11, 0x00


	//----- nvinfo : EIATTR_KPARAM_INFO
	.align		4
.L_1351:
        /*0018*/ 	.byte	0x04, 0x17
        /*001a*/ 	.short	(.L_1353 - .L_1352)
.L_1352:
        /*001c*/ 	.word	0x00000000
        /*0020*/ 	.short	0x0003
        /*0022*/ 	.short	0x0d68
        /*0024*/ 	.byte	0x00, 0xf0, 0x11, 0x00


	//----- nvinfo : EIATTR_KPARAM_INFO
	.align		4
.L_1353:
        /*0028*/ 	.byte	0x04, 0x17
        /*002a*/ 	.short	(.L_1355 - .L_1354)
.L_1354:
        /*002c*/ 	.word	0x00000000
        /*0030*/ 	.short	0x0002
        /*0032*/ 	.short	0x0d48
        /*0034*/ 	.byte	0x00, 0xf0, 0x81, 0x00


	//----- nvinfo : EIATTR_KPARAM_INFO
	.align		4
.L_1355:
        /*0038*/ 	.byte	0x04, 0x17
        /*003a*/ 	.short	(.L_1357 - .L_1356)
.L_1356:
        /*003c*/ 	.word	0x00000000
        /*0040*/ 	.short	0x0001
        /*0042*/ 	.short	0x0008
        /*0044*/ 	.byte	0x00, 0xf0, 0x01, 0x35


	//----- nvinfo : EIATTR_KPARAM_INFO
	.align		4
.L_1357:
        /*0048*/ 	.byte	0x04, 0x17
        /*004a*/ 	.short	(.L_1359 - .L_1358)
.L_1358:
        /*004c*/ 	.word	0x00000000
        /*0050*/ 	.short	0x0000
        /*0052*/ 	.short	0x0000
        /*0054*/ 	.byte	0x00, 0xf5, 0x21, 0x00


	//----- nvinfo : EIATTR_SPARSE_MMA_MASK
	.align		4
.L_1359:
        /*0058*/ 	.byte	0x03, 0x50
        /*005a*/ 	.short	0x0000


	//----- nvinfo : EIATTR_MAXREG_COUNT
	.align		4
        /*005c*/ 	.byte	0x03, 0x1b
        /*005e*/ 	.short	0x00ff


	//----- nvinfo : EIATTR_MERCURY_ISA_VERSION
	.align		4
        /*0060*/ 	.byte	0x03, 0x5f
        /*0062*/ 	.short	0x0101


	//----- nvinfo : EIATTR_VRC_CTA_INIT_COUNT
	.align		4
        /*0064*/ 	.byte	0x02, 0x4a
	.zero		1
	.zero		1


	//----- nvinfo : EIATTR_EXIT_INSTR_OFFSETS
	.align		4
        /*0068*/ 	.byte	0x04, 0x1c
        /*006a*/ 	.short	(.L_1361 - .L_1360)


	//   ....[0]....
.L_1360:
        /*006c*/ 	.word	0x00000090


	//   ....[1]....
        /*0070*/ 	.word	0x00000520


	//----- nvinfo : EIATTR_CRS_STACK_SIZE
	.align		4
.L_1361:
        /*0074*/ 	.byte	0x04, 0x1e
        /*0076*/ 	.short	(.L_1363 - .L_1362)
.L_1362:
        /*0078*/ 	.word	0x00000000


	//----- nvinfo : EIATTR_CBANK_PARAM_SIZE
	.align		4
.L_1363:
        /*007c*/ 	.byte	0x03, 0x19
        /*007e*/ 	.short	0x0d70


	//----- nvinfo : EIATTR_PARAM_CBANK
	.align		4
        /*0080*/ 	.byte	0x04, 0x0a
        /*0082*/ 	.short	(.L_1365 - .L_1364)
	.align		4
.L_1364:
        /*0084*/ 	.word	index@(.nv.constant0._ZN2at6native40_GLOBAL__N__2351210d_8_Shape_cu_49f7391c26CatArrayBatchedCopy_contigINS1_10OpaqueTypeILj16EEEjLi3ELi64ELi64EEEvPT_NS1_25CatArrInputTensorMetadataIS5_T0_XT2_EXT3_EEENS1_16TensorSizeStrideIS8_Lj4EEEiS8_)
        /*0088*/ 	.short	0x0380
        /*008a*/ 	.short	0x0d70


	//----- nvinfo : EIATTR_SW_WAR
	.align		4
.L_1365:
        /*008c*/ 	.byte	0x04, 0x36
        /*008e*/ 	.short	(.L_1367 - .L_1366)
.L_1366:
        /*0090*/ 	.word	0x00000008
.L_1367:


//--------------------- .nv.info._ZN2at6native40_GLOBAL__N__2351210d_8_Shape_cu_49f7391c35CatArrayBatchedCopy_alignedK_contigINS1_10OpaqueTypeILj16EEEjLi3ELi64ELi64ELi8EEEvPT_NS1_25CatArrInputTensorMetadataIS5_T0_XT2_EXT3_EEENS1_16TensorSizeStrideIS8_Lj4EEEiS8_ --------------------------
	.section	.nv.info._ZN2at6native40_GLOBAL__N__2351210d_8_Shape_cu_49f7391c35CatArrayBatchedCopy_alignedK_contigINS1_10OpaqueTypeILj16EEEjLi3ELi64ELi64ELi8EEEvPT_NS1_25CatArrInputTensorMetadataIS5_T0_XT2_EXT3_EEENS1_16TensorSizeStrideIS8_Lj4EEEiS8_,"",@"SHT_CUDA_INFO"
	.sectionflags	@""
	.align	4


	//----- nvinfo : EIATTR_CUDA_API_VERSION
	.align		4
        /*0000*/ 	.byte	0x04, 0x37
        /*0002*/ 	.short	(.L_1369 - .L_1368)
.L_1368:
        /*0004*/ 	.word	0x00000082


	//----- nvinfo : EIATTR_KPARAM_INFO
	.align		4
.L_1369:
        /*0008*/ 	.byte	0x04, 0x17
        /*000a*/ 	.short	(.L_1371 - .L_1370)
.L_1370:
        /*000c*/ 	.word	0x00000000
        /*0010*/ 	.short	0x0004
        /*0012*/ 	.short	0x0d6c
        /*0014*/ 	.byte	0x00, 0xf0, 0x11, 0x00


	//----- nvinfo : EIATTR_KPARAM_INFO
	.align		4
.L_1371:
        /*0018*/ 	.byte	0x04, 0x17
        /*001a*/ 	.short	(.L_1373 - .L_1372)
.L_1372:
        /*001c*/ 	.word	0x00000000
        /*0020*/ 	.short	0x0003
        /*0022*/ 	.short	0x0d68
        /*0024*/ 	.byte	0x00, 0xf0, 0x11, 0x00


	//----- nvinfo : EIATTR_KPARAM_INFO
	.align		4
.L_1373:
        /*0028*/ 	.byte	0x04, 0x17
        /*002a*/ 	.short	(.L_1375 - .L_1374)
.L_1374:
        /*002c*/ 	.word	0x00000000
        /*0030*/ 	.short	0x0002
        /*0032*/ 	.short	0x0d48
        /*0034*/ 	.byte	0x00, 0xf0, 0x81, 0x00


	//----- nvinfo : EIATTR_KPARAM_INFO
	.align		4
.L_1375:
        /*0038*/ 	.byte	0x04, 0x17
        /*003a*/ 	.short	(.L_1377 - .L_1376)
.L_1376:
        /*003c*/ 	.word	0x00000000
        /*0040*/ 	.short	0x0001
        /*0042*/ 	.short	0x0008
        /*0044*/ 	.byte	0x00, 0xf0, 0x01, 0x35


	//----- nvinfo : EIATTR_KPARAM_INFO
	.align		4
.L_1377:
        /*0048*/ 	.byte	0x04, 0x17
        /*004a*/ 	.short	(.L_1379 - .L_1378)
.L_1378:
        /*004c*/ 	.word	0x00000000
        /*0050*/ 	.short	0x0000
        /*0052*/ 	.short	0x0000
        /*0054*/ 	.byte	0x00, 0xf5, 0x21, 0x00


	//----- nvinfo : EIATTR_SPARSE_MMA_MASK
	.align		4
.L_1379:
        /*0058*/ 	.byte	0x03, 0x50
        /*005a*/ 	.short	0x0000


	//----- nvinfo : EIATTR_MAXREG_COUNT
	.align		4
        /*005c*/ 	.byte	0x03, 0x1b
        /*005e*/ 	.short	0x00ff


	//----- nvinfo : EIATTR_MERCURY_ISA_VERSION
	.align		4
        /*0060*/ 	.byte	0x03, 0x5f
        /*0062*/ 	.short	0x0101


	//----- nvinfo : EIATTR_VRC_CTA_INIT_COUNT
	.align		4
        /*0064*/ 	.byte	0x02, 0x4a
	.zero		1
	.zero		1


	//----- nvinfo : EIATTR_EXIT_INSTR_OFFSETS
	.align		4
        /*0068*/ 	.byte	0x04, 0x1c
        /*006a*/ 	.short	(.L_1381 - .L_1380)


	//   ....[0]....
.L_1380:
        /*006c*/ 	.word	0x00000090


	//   ....[1]....
        /*0070*/ 	.word	0x000005c0


	//   ....[2]....
        /*0074*/ 	.word	0x000008f0


	//   ....[3]....
        /*0078*/ 	.word	0x00000d60


	//----- nvinfo : EIATTR_CRS_STACK_SIZE
	.align		4
.L_1381:
        /*007c*/ 	.byte	0x04, 0x1e
        /*007e*/ 	.short	(.L_1383 - .L_1382)
.L_1382:
        /*0080*/ 	.word	0x00000000


	//----- nvinfo : EIATTR_CBANK_PARAM_SIZE
	.align		4
.L_1383:
        /*0084*/ 	.byte	0x03, 0x19
        /*0086*/ 	.short	0x0d70


	//----- nvinfo : EIATTR_PARAM_CBANK
	.align		4
        /*0088*/ 	.byte	0x04, 0x0a
        /*008a*/ 	.short	(.L_1385 - .L_1384)
	.align		4
.L_1384:
        /*008c*/ 	.word	index@(.nv.constant0._ZN2at6native40_GLOBAL__N__2351210d_8_Shape_cu_49f7391c35CatArrayBatchedCopy_alignedK_contigINS1_10OpaqueTypeILj16EEEjLi3ELi64ELi64ELi8EEEvPT_NS1_25CatArrInputTensorMetadataIS5_T0_XT2_EXT3_EEENS1_16TensorSizeStrideIS8_Lj4EEEiS8_)
        /*0090*/ 	.short	0x0380
        /*0092*/ 	.short	0x0d70


	//----- nvinfo : EIATTR_SW_WAR
	.align		4
.L_1385:
        /*0094*/ 	.byte	0x04, 0x36
        /*0096*/ 	.short	(.L_1387 - .L_1386)
.L_1386:
        /*0098*/ 	.word	0x00000008
.L_1387:


//--------------------- .nv.info._ZN2at6native40_GLOBAL__N__2351210d_8_Shape_cu_49f7391c35CatArrayBatchedCopy_alignedK_contigINS1_10OpaqueTypeILj16EEEjLi3ELi64ELi64ELi16EEEvPT_NS1_25CatArrInputTensorMetadataIS5_T0_XT2_EXT3_EEENS1_16TensorSizeStrideIS8_Lj4EEEiS8_ --------------------------
	.section	.nv.info._ZN2at6native40_GLOBAL__N__2351210d_8_Shape_cu_49f7391c35CatArrayBatchedCopy_alignedK_contigINS1_10OpaqueTypeILj16EEEjLi3ELi64ELi64ELi16EEEvPT_NS1_25CatArrInputTensorMetadataIS5_T0_XT2_EXT3_EEENS1_16TensorSizeStrideIS8_Lj4EEEiS8_,"",@"SHT_CUDA_INFO"
	.sectionflags	@""
	.align	4


	//----- nvinfo : EIATTR_CUDA_API_VERSION
	.align		4
        /*0000*/ 	.byte	0x04, 0x37
        /*0002*/ 	.short	(.L_1389 - .L_1388)
.L_1388:
        /*0004*/ 	.word	0x00000082


	//----- nvinfo : EIATTR_KPARAM_INFO
	.align		4
.L_1389:
        /*0008*/ 	.byte	0x04, 0x17
        /*000a*/ 	.short	(.L_1391 - .L_1390)
.L_1390:
        /*000c*/ 	.word	0x00000000
        /*0010*/ 	.short	0x0004
        /*0012*/ 	.short	0x0d6c
        /*0014*/ 	.byte	0x00, 0xf0, 0x11, 0x00


	//----- nvinfo : EIATTR_KPARAM_INFO
	.align		4
.L_1391:
        /*0018*/ 	.byte	0x04, 0x17
        /*001a*/ 	.short	(.L_1393 - .L_1392)
.L_1392:
        /*001c*/ 	.word	0x00000000
        /*0020*/ 	.short	0x0003
        /*0022*/ 	.short	0x0d68
        /*0024*/ 	.byte	0x00, 0xf0, 0x11, 0x00


	//----- nvinfo : EIATTR_KPARAM_INFO
	.align		4
.L_1393:
        /*0028*/ 	.byte	0x04, 0x17
        /*002a*/ 	.short	(.L_1395 - .L_1394)
.L_1394:
        /*002c*/ 	.word	0x00000000
        /*0030*/ 	.short	0x0002
        /*0032*/ 	.short	0x0d48
        /*0034*/ 	.byte	0x00, 0xf0, 0x81, 0x00


	//----- nvinfo : EIATTR_KPARAM_INFO
	.align		4
.L_1395:
        /*0038*/ 	.byte	0x04, 0x17
        /*003a*/ 	.short	(.L_1397 - .L_1396)
.L_1396:
        /*003c*/ 	.word	0x00000000
        /*0040*/ 	.short	0x0001
        /*0042*/ 	.short	0x0008
        /*0044*/ 	.byte	0x00, 0xf0, 0x01, 0x35


	//----- nvinfo : EIATTR_KPARAM_INFO
	.align		4
.L_1397:
        /*0048*/ 	.byte	0x04, 0x17
        /*004a*/ 	.short	(.L_1399 - .L_1398)
.L_1398:
        /*004c*/ 	.word	0x00000000
        /*0050*/ 	.short	0x0000
        /*0052*/ 	.short	0x0000
        /*0054*/ 	.byte	0x00, 0xf5, 0x21, 0x00


	//----- nvinfo : EIATTR_SPARSE_MMA_MASK
	.align		4
.L_1399:
        /*0058*/ 	.byte	0x03, 0x50
        /*005a*/ 	.short	0x0000


	//----- nvinfo : EIATTR_MAXREG_COUNT
	.align		4
        /*005c*/ 	.byte	0x03, 0x1b
        /*005e*/ 	.short	0x00ff


	//----- nvinfo : EIATTR_MERCURY_ISA_VERSION
	.align		4
        /*0060*/ 	.byte	0x03, 0x5f
        /*0062*/ 	.short	0x0101


	//----- nvinfo : EIATTR_VRC_CTA_INIT_COUNT
	.align		4
        /*0064*/ 	.byte	0x02, 0x4a
	.zero		1
	.zero		1


	//----- nvinfo : EIATTR_EXIT_INSTR_OFFSETS
	.align		4
        /*0068*/ 	.byte	0x04, 0x1c
        /*006a*/ 	.short	(.L_1401 - .L_1400)


	//   ....[0]....
.L_1400:
        /*006c*/ 	.word	0x00000090


	//   ....[1]....
        /*0070*/ 	.word	0x000005c0


	//   ....[2]....
        /*0074*/ 	.word	0x000008f0


	//   ....[3]....
        /*0078*/ 	.word	0x00000d60


	//----- nvinfo : EIATTR_CRS_STACK_SIZE
	.align		4
.L_1401:
        /*007c*/ 	.byte	0x04, 0x1e
        /*007e*/ 	.short	(.L_1403 - .L_1402)
.L_1402:
        /*0080*/ 	.word	0x00000000


	//----- nvinfo : EIATTR_CBANK_PARAM_SIZE
	.align		4
.L_1403:
        /*0084*/ 	.byte	0x03, 0x19
        /*0086*/ 	.short	0x0d70


	//----- nvinfo : EIATTR_PARAM_CBANK
	.align		4
        /*0088*/ 	.byte	0x04, 0x0a
        /*008a*/ 	.short	(.L_1405 - .L_1404)
	.align		4
.L_1404:
        /*008c*/ 	.word	index@(.nv.constant0._ZN2at6native40_GLOBAL__N__2351210d_8_Shape_cu_49f7391c35CatArrayBatchedCopy_alignedK_contigINS1_10OpaqueTypeILj16EEEjLi3ELi64ELi64ELi16EEEvPT_NS1_25CatArrInputTensorMetadataIS5_T0_XT2_EXT3_EEENS1_16TensorSizeStrideIS8_Lj4EEEiS8_)
        /*0090*/ 	.short	0x0380
        /*0092*/ 	.short	0x0d70


	//----- nvinfo : EIATTR_SW_WAR
	.align		4
.L_1405:
        /*0094*/ 	.byte	0x04, 0x36
        /*0096*/ 	.short	(.L_1407 - .L_1406)
.L_1406:
        /*0098*/ 	.word	0x00000008
.L_1407:


//--------------------- .nv.info._ZN2at6native40_GLOBAL__N__2351210d_8_Shape_cu_49f7391c30CatArrayBatchedCopy_vectorizedINS1_10OpaqueTypeILj16EEEjLi3ELi64ELi64ELi16ELi1EEEvPcNS1_25CatArrInputTensorMetadataIT_T0_XT2_EXT3_EEENS1_16TensorSizeStrideIS8_Lj4EEEiS8_ --------------------------
	.section	.nv.info._ZN2at6native40_GLOBAL__N__2351210d_8_Shape_cu_49f7391c30CatArrayBatchedCopy_vectorizedINS1_10OpaqueTypeILj16EEEjLi3ELi64ELi64ELi16ELi1EEEvPcNS1_25CatArrInputTensorMetadataIT_T0_XT2_EXT3_EEENS1_16TensorSizeStrideIS8_Lj4EEEiS8_,"",@"SHT_CUDA_INFO"
	.sectionflags	@""
	.align	4


	//----- nvinfo : EIATTR_CUDA_API_VERSION
	.align		4
        /*0000*/ 	.byte	0x04, 0x37
        /*0002*/ 	.short	(.L_1409 - .L_1408)
.L_1408:
        /*0004*/ 	.word	0x00000082


	//----- nvinfo : EIATTR_KPARAM_INFO
	.align		4
.L_1409:
        /*0008*/ 	.byte	0x04, 0x17
        /*000a*/ 	.short	(.L_1411 - .L_1410)
.L_1410:
        /*000c*/ 	.word	0x00000000
        /*0010*/ 	.short	0x0004
        /*0012*/ 	.short	0x0d6c
        /*0014*/ 	.byte	0x00, 0xf0, 0x11, 0x00


	//----- nvinfo : EIATTR_KPARAM_INFO
	.align		4
.L_1411:
        /*0018*/ 	.byte	0x04, 0x17
        /*001a*/ 	.short	(.L_1413 - .L_1412)
.L_1412:
        /*001c*/ 	.word	0x00000000
        /*0020*/ 	.short	0x0003
        /*0022*/ 	.short	0x0d68
        /*0024*/ 	.byte	0x00, 0xf0, 0x11, 0x00


	//----- nvinfo : EIATTR_KPARAM_INFO
	.align		4
.L_1413:
        /*0028*/ 	.byte	0x04, 0x17
        /*002a*/ 	.short	(.L_1415 - .L_1414)
.L_1414:
        /*002c*/ 	.word	0x00000000
        /*0030*/ 	.short	0x0002
        /*0032*/ 	.short	0x0d48
        /*0034*/ 	.byte	0x00, 0xf0, 0x81, 0x00


	//----- nvinfo : EIATTR_KPARAM_INFO
	.align		4
.L_1415:
        /*0038*/ 	.byte	0x04, 0x17
        /*003a*/ 	.short	(.L_1417 - .L_1416)
.L_1416:
        /*003c*/ 	.word	0x00000000
        /*0040*/ 	.short	0x0001
        /*0042*/ 	.short	0x0008
        /*0044*/ 	.byte	0x00, 0xf0, 0x01, 0x35


	//----- nvinfo : EIATTR_KPARAM_INFO
	.align		4
.L_1417:
        /*0048*/ 	.byte	0x04, 0x17
        /*004a*/ 	.short	(.L_1419 - .L_1418)
.L_1418:
        /*004c*/ 	.word	0x00000000
        /*0050*/ 	.short	0x0000
        /*0052*/ 	.short	0x0000
        /*0054*/ 	.byte	0x00, 0xf5, 0x21, 0x00


	//----- nvinfo : EIATTR_SPARSE_MMA_MASK
	.align		4
.L_1419:
        /*0058*/ 	.byte	0x03, 0x50
        /*005a*/ 	.short	0x0000


	//----- nvinfo : EIATTR_MAXREG_COUNT
	.align		4
        /*005c*/ 	.byte	0x03, 0x1b
        /*005e*/ 	.short	0x00ff


	//----- nvinfo : EIATTR_MERCURY_ISA_VERSION
	.align		4
        /*0060*/ 	.byte	0x03, 0x5f
        /*0062*/ 	.short	0x0101


	//----- nvinfo : EIATTR_VRC_CTA_INIT_COUNT
	.align		4
        /*0064*/ 	.byte	0x02, 0x4a
	.zero		1
	.zero		1


	//----- nvinfo : EIATTR_EXIT_INSTR_OFFSETS
	.align		4
        /*0068*/ 	.byte	0x04, 0x1c
        /*006a*/ 	.short	(.L_1421 - .L_1420)


	//   ....[0]....
.L_1420:
        /*006c*/ 	.word	0x00000090


	//   ....[1]....
        /*0070*/ 	.word	0x00000550


	//----- nvinfo : EIATTR_CRS_STACK_SIZE
	.align		4
.L_1421:
        /*0074*/ 	.byte	0x04, 0x1e
        /*0076*/ 	.short	(.L_1423 - .L_1422)
.L_1422:
        /*0078*/ 	.word	0x00000000


	//----- nvinfo : EIATTR_CBANK_PARAM_SIZE
	.align		4
.L_1423:
        /*007c*/ 	.byte	0x03, 0x19
        /*007e*/ 	.short	0x0d70


	//----- nvinfo : EIATTR_PARAM_CBANK
	.align		4
        /*0080*/ 	.byte	0x04, 0x0a
        /*0082*/ 	.short	(.L_1425 - .L_1424)
	.align		4
.L_1424:
        /*0084*/ 	.word	index@(.nv.constant0._ZN2at6native40_GLOBAL__N__2351210d_8_Shape_cu_49f7391c30CatArrayBatchedCopy_vectorizedINS1_10OpaqueTypeILj16EEEjLi3ELi64ELi64ELi16ELi1EEEvPcNS1_25CatArrInputTensorMetadataIT_T0_XT2_EXT3_EEENS1_16TensorSizeStrideIS8_Lj4EEEiS8_)
        /*0088*/ 	.short	0x0380
        /*008a*/ 	.short	0x0d70


	//----- nvinfo : EIATTR_SW_WAR
	.align		4
.L_1425:
        /*008c*/ 	.byte	0x04, 0x36
        /*008e*/ 	.short	(.L_1427 - .L_1426)
.L_1426:
        /*0090*/ 	.word	0x00000008
.L_1427:


//--------------------- .nv.info._ZN2at6native40_GLOBAL__N__2351210d_8_Shape_cu_49f7391c19CatArrayBatchedCopyINS1_10OpaqueTypeILj16EEEjLi2ELi64ELi64EEEvPT_NS1_25CatArrInputTensorMetadataIS5_T0_XT2_EXT3_EEENS1_16TensorSizeStrideIS8_Lj4EEEiS8_ --------------------------
	.section	.nv.info._ZN2at6native40_GLOBAL__N__2351210d_8_Shape_cu_49f7391c19CatArrayBatchedCopyINS1_10OpaqueTypeILj16EEEjLi2ELi64ELi64EEEvPT_NS1_25CatArrInputTensorMetadataIS5_T0_XT2_EXT3_EEENS1_16TensorSizeStrideIS8_Lj4EEEiS8_,"",@"SHT_CUDA_INFO"
	.sectionflags	@""
	.align	4


	//----- nvinfo : EIATTR_CUDA_API_VERSION
	.align		4
        /*0000*/ 	.byte	0x04, 0x37
        /*0002*/ 	.short	(.L_1429 - .L_1428)
.L_1428:
        /*0004*/ 	.word	0x00000082


	//----- nvinfo : EIATTR_KPARAM_INFO
	.align		4
.L_1429:
        /*0008*/ 	.byte	0x04, 0x17
        /*000a*/ 	.short	(.L_1431 - .L_1430)
.L_1430:
        /*000c*/ 	.word	0x00000000
        /*0010*/ 	.short	0x0004
        /*0012*/ 	.short	0x0d6c
        /*0014*/ 	.byte	0x00, 0xf0, 0x11, 0x00


	//----- nvinfo : EIATTR_KPARAM_INFO
	.align		4
.L_1431:
        /*0018*/ 	.byte	0x04, 0x17
        /*001a*/ 	.short	(.L_1433 - .L_1432)
.L_1432:
        /*001c*/ 	.word	0x00000000
        /*0020*/ 	.short	0x0003
        /*0022*/ 	.short	0x0d68
        /*0024*/ 	.byte	0x00, 0xf0, 0x11, 0x00


	//----- nvinfo : EIATTR_KPARAM_INFO
	.align		4
.L_1433:
        /*0028*/ 	.byte	0x04, 0x17
        /*002a*/ 	.short	(.L_1435 - .L_1434)
.L_1434:
        /*002c*/ 	.word	0x00000000
        /*0030*/ 	.short	0x0002
        /*0032*/ 	.short	0x0d48
        /*0034*/ 	.byte	0x00, 0xf0, 0x81, 0x00


	//----- nvinfo : EIATTR_KPARAM_INFO
	.align		4
.L_1435:
        /*0038*/ 	.byte	0x04, 0x17
        /*003a*/ 	.short	(.L_1437 - .L_1436)
.L_1436:
        /*003c*/ 	.word	0x00000000
        /*0040*/ 	.short	0x0001
        /*0042*/ 	.short	0x0008
        /*0044*/ 	.byte	0x00, 0xf0, 0x01, 0x35


	//----- nvinfo : EIATTR_KPARAM_INFO
	.align		4
.L_1437:
        /*0048*/ 	.byte	0x04, 0x17
        /*004a*/ 	.short	(.L_1439 - .L_1438)
.L_1438:
        /*004c*/ 	.word	0x00000000
        /*0050*/ 	.short	0x0000
        /*0052*/ 	.short	0x0000
        /*0054*/ 	.byte	0x00, 0xf5, 0x21, 0x00


	//----- nvinfo : EIATTR_SPARSE_MMA_MASK
	.align		4
.L_1439:
        /*0058*/ 	.byte	0x03, 0x50
        /*005a*/ 	.short	0x0000


	//----- nvinfo : EIATTR_MAXREG_COUNT
	.align		4
        /*005c*/ 	.byte	0x03, 0x1b
        /*005e*/ 	.short	0x00ff


	//----- nvinfo : EIATTR_MERCURY_ISA_VERSION
	.align		4
        /*0060*/ 	.byte	0x03, 0x5f
        /*0062*/ 	.short	0x0101


	//----- nvinfo : EIATTR_VRC_CTA_INIT_COUNT
	.align		4
        /*0064*/ 	.byte	0x02, 0x4a
	.zero		1
	.zero		1


	//----- nvinfo : EIATTR_EXIT_INSTR_OFFSETS
	.align		4
        /*0068*/ 	.byte	0x04, 0x1c
        /*006a*/ 	.short	(.L_1441 - .L_1440)


	//   ....[0]....
.L_1440:
        /*006c*/ 	.word	0x000000a0


	//   ....[1]....
        /*0070*/ 	.word	0x000005e0


	//----- nvinfo : EIATTR_CRS_STACK_SIZE
	.align		4
.L_1441:
        /*0074*/ 	.byte	0x04, 0x1e
        /*0076*/ 	.short	(.L_1443 - .L_1442)
.L_1442:
        /*0078*/ 	.word	0x00000000


	//----- nvinfo : EIATTR_CBANK_PARAM_SIZE
	.align		4
.L_1443:
        /*007c*/ 	.byte	0x03, 0x19
        /*007e*/ 	.short	0x0d70


	//----- nvinfo : EIATTR_PARAM_CBANK
	.align		4
        /*0080*/ 	.byte	0x04, 0x0a
        /*0082*/ 	.short	(.L_1445 - .L_1444)
	.align		4
.L_1444:
        /*0084*/ 	.word	index@(.nv.constant0._ZN2at6native40_GLOBAL__N__2351210d_8_Shape_cu_49f7391c19CatArrayBatchedCopyINS1_10OpaqueTypeILj16EEEjLi2ELi64ELi64EEEvPT_NS1_25CatArrInputTensorMetadataIS5_T0_XT2_EXT3_EEENS1_16TensorSizeStrideIS8_Lj4EEEiS8_)
        /*0088*/ 	.short	0x0380
        /*008a*/ 	.short	0x0d70


	//----- nvinfo : EIATTR_SW_WAR
	.align		4
.L_1445:
        /*008c*/ 	.byte	0x04, 0x36
        /*008e*/ 	.short	(.L_1447 - .L_1446)
.L_1446:
        /*0090*/ 	.word	0x00000008
.L_1447:


//--------------------- .nv.info._ZN2at6native40_GLOBAL__N__2351210d_8_Shape_cu_49f7391c26CatArrayBatchedCopy_contigINS1_10OpaqueTypeILj16EEEjLi2ELi64ELi64EEEvPT_NS1_25CatArrInputTensorMetadataIS5_T0_XT2_EXT3_EEENS1_16TensorSizeStrideIS8_Lj4EEEiS8_ --------------------------
	.section	.nv.info._ZN2at6native40_GLOBAL__N__2351210d_8_Shape_cu_49f7391c26CatArrayBatchedCopy_contigINS1_10OpaqueTypeILj16EEEjLi2ELi64ELi64EEEvPT_NS1_25CatArrInputTensorMetadataIS5_T0_XT2_EXT3_EEENS1_16TensorSizeStrideIS8_Lj4EEEiS8_,"",@"SHT_CUDA_INFO"
	.sectionflags	@""
	.align	4


	//----- nvinfo : EIATTR_CUDA_API_VERSION
	.align		4
        /*0000*/ 	.byte	0x04, 0x37
        /*0002*/ 	.short	(.L_1449 - .L_1448)
.L_1448:
        /*0004*/ 	.word	0x00000082


	//----- nvinfo : EIATTR_KPARAM_INFO
	.align		4
.L_1449:
        /*0008*/ 	.byte	0x04, 0x17
        /*000a*/ 	.short	(.L_1451 - .L_1450)
.L_1450:
        /*000c*/ 	.word	0x00000000
        /*0010*/ 	.short	0x0004
        /*0012*/ 	.short	0x0d6c
        /*0014*/ 	.byte	0x00, 0xf0, 0x11, 0x00


	//----- nvinfo : EIATTR_KPARAM_INFO
	.align		4
.L_1451:
        /*0018*/ 	.byte	0x04, 0x17
        /*001a*/ 	.short	(.L_1453 - .L_1452)
.L_1452:
        /*001c*/ 	.word	0x00000000
        /*0020*/ 	.short	0x0003
        /*0022*/ 	.short	0x0d68
        /*0024*/ 	.byte	0x00, 0xf0, 0x11, 0x00


	//----- nvinfo : EIATTR_KPARAM_INFO
	.align		4
.L_1453:
        /*0028*/ 	.byte	0x04, 0x17
        /*002a*/ 	.short	(.L_1455 - .L_1454)
.L_1454:
        /*002c*/ 	.word	0x00000000
        /*0030*/ 	.short	0x0002
        /*0032*/ 	.short	0x0d48
        /*0034*/ 	.byte	0x00, 0xf0, 0x81, 0x00


	//----- nvinfo : EIATTR_KPARAM_INFO
	.align		4
.L_1455:
        /*0038*/ 	.byte	0x04, 0x17
        /*003a*/ 	.short	(.L_1457 - .L_1456)
.L_1456:
        /*003c*/ 	.word	0x00000000
        /*0040*/ 	.short	0x0001
        /*0042*/ 	.short	0x0008
        /*0044*/ 	.byte	0x00, 0xf0, 0x01, 0x35


	//----- nvinfo : EIATTR_KPARAM_INFO
	.align		4
.L_1457:
        /*0048*/ 	.byte	0x04, 0x17
        /*004a*/ 	.short	(.L_1459 - .L_1458)
.L_1458:
        /*004c*/ 	.word	0x00000000
        /*0050*/ 	.short	0x0000
        /*0052*/ 	.short	0x0000
        /*0054*/ 	.byte	0x00, 0xf5, 0x21, 0x00


	//----- nvinfo : EIATTR_SPARSE_MMA_MASK
	.align		4
.L_1459:
        /*0058*/ 	.byte	0x03, 0x50
        /*005a*/ 	.short	0x0000


	//----- nvinfo : EIATTR_MAXREG_COUNT
	.align		4
        /*005c*/ 	.byte	0x03, 0x1b
        /*005e*/ 	.short	0x00ff


	//----- nvinfo : EIATTR_MERCURY_ISA_VERSION
	.align		4
        /*0060*/ 	.byte	0x03, 0x5f
        /*0062*/ 	.short	0x0101


	//----- nvinfo : EIATTR_VRC_CTA_INIT_COUNT
	.align		4
        /*0064*/ 	.byte	0x02, 0x4a
	.zero		1
	.zero		1


	//----- nvinfo : EIATTR_EXIT_INSTR_OFFSETS
	.align		4
        /*0068*/ 	.byte	0x04, 0x1c
        /*006a*/ 	.short	(.L_1461 - .L_1460)


	//   ....[0]....
.L_1460:
        /*006c*/ 	.word	0x00000090


	//   ....[1]....
        /*0070*/ 	.word	0x00000380


	//----- nvinfo : EIATTR_CRS_STACK_SIZE
	.align		4
.L_1461:
        /*0074*/ 	.byte	0x04, 0x1e
        /*0076*/ 	.short	(.L_1463 - .L_1462)
.L_1462:
        /*0078*/ 	.word	0x00000000


	//----- nvinfo : EIATTR_CBANK_PARAM_SIZE
	.align		4
.L_1463:
        /*007c*/ 	.byte	0x03, 0x19
        /*007e*/ 	.short	0x0d70


	//----- nvinfo : EIATTR_PARAM_CBANK
	.align		4
        /*0080*/ 	.byte	0x04, 0x0a
        /*0082*/ 	.short	(.L_1465 - .L_1464)
	.align		4
.L_1464:
        /*0084*/ 	.word	index@(.nv.constant0._ZN2at6native40_GLOBAL__N__2351210d_8_Shape_cu_49f7391c26CatArrayBatchedCopy_contigINS1_10OpaqueTypeILj16EEEjLi2ELi64ELi64EEEvPT_NS1_25CatArrInputTensorMetadataIS5_T0_XT2_EXT3_EEENS1_16TensorSizeStrideIS8_Lj4EEEiS8_)
        /*0088*/ 	.short	0x0380
        /*008a*/ 	.short	0x0d70


	//----- nvinfo : EIATTR_SW_WAR
	.align		4
.L_1465:
        /*008c*/ 	.byte	0x04, 0x36
        /*008e*/ 	.short	(.L_1467 - .L_1466)
.L_1466:
        /*0090*/ 	.word	0x00000008
.L_1467:


//--------------------- .nv.info._ZN2at6native40_GLOBAL__N__2351210d_8_Shape_cu_49f7391c35CatArrayBatchedCopy_alignedK_contigINS1_10OpaqueTypeILj16EEEjLi2ELi64ELi64ELi8EEEvPT_NS1_25CatArrInputTensorMetadataIS5_T0_XT2_EXT3_EEENS1_16TensorSizeStrideIS8_Lj4EEEiS8_ --------------------------
	.section	.nv.info._ZN2at6native40_GLOBAL__N__2351210d_8_Shape_cu_49f7391c35CatArrayBatchedCopy_alignedK_contigINS1_10OpaqueTypeILj16EEEjLi2ELi64ELi64ELi8EEEvPT_NS1_25CatArrInputTensorMetadataIS5_T0_XT2_EXT3_EEENS1_16TensorSizeStrideIS8_Lj4EEEiS8_,"",@"SHT_CUDA_INFO"
	.sectionflags	@""
	.align	4


	//----- nvinfo : EIATTR_CUDA_API_VERSION
	.align		4
        /*0000*/ 	.byte	0x04, 0x37
        /*0002*/ 	.short	(.L_1469 - .L_1468)
.L_1468:
        /*0004*/ 	.word	0x00000082


	//----- nvinfo : EIATTR_KPARAM_INFO
	.align		4
.L_1469:
        /*0008*/ 	.byte	0x04, 0x17
        /*000a*/ 	.short	(.L_1471 - .L_1470)
.L_1470:
        /*000c*/ 	.word	0x00000000
        /*0010*/ 	.short	0x0004
        /*0012*/ 	.short	0x0d6c
        /*0014*/ 	.byte	0x00, 0xf0, 0x11, 0x00


	//----- nvinfo : EIATTR_KPARAM_INFO
	.align		4
.L_1471:
        /*0018*/ 	.byte	0x04, 0x17
        /*001a*/ 	.short	(.L_1473 - .L_1472)
.L_1472:
        /*001c*/ 	.word	0x00000000
        /*0020*/ 	.short	0x0003
        /*0022*/ 	.short	0x0d68
        /*0024*/ 	.byte	0x00, 0xf0, 0x11, 0x00


	//----- nvinfo : EIATTR_KPARAM_INFO
	.align		4
.L_1473:
        /*0028*/ 	.byte	0x04, 0x17
        /*002a*/ 	.short	(.L_1475 - .L_1474)
.L_1474:
        /*002c*/ 	.word	0x00000000
        /*0030*/ 	.short	0x0002
        /*0032*/ 	.short	0x0d48
        /*0034*/ 	.byte	0x00, 0xf0, 0x81, 0x00


	//----- nvinfo : EIATTR_KPARAM_INFO
	.align		4
.L_1475:
        /*0038*/ 	.byte	0x04, 0x17
        /*003a*/ 	.short	(.L_1477 - .L_1476)
.L_1476:
        /*003c*/ 	.word	0x00000000
        /*0040*/ 	.short	0x0001
        /*0042*/ 	.short	0x0008
        /*0044*/ 	.byte	0x00, 0xf0, 0x01, 0x35


	//----- nvinfo : EIATTR_KPARAM_INFO
	.align		4
.L_1477:
        /*0048*/ 	.byte	0x04, 0x17
        /*004a*/ 	.short	(.L_1479 - .L_1478)
.L_1478:
        /*004c*/ 	.word	0x00000000
        /*0050*/ 	.short	0x0000
        /*0052*/ 	.short	0x0000
        /*0054*/ 	.byte	0x00, 0xf5, 0x21, 0x00


	//----- nvinfo : EIATTR_SPARSE_MMA_MASK
	.align		4
.L_1479:
        /*0058*/ 	.byte	0x03, 0x50
        /*005a*/ 	.short	0x0000


	//----- nvinfo : EIATTR_MAXREG_COUNT
	.align		4
        /*005c*/ 	.byte	0x03, 0x1b
        /*005e*/ 	.short	0x00ff


	//----- nvinfo : EIATTR_MERCURY_ISA_VERSION
	.align		4
        /*0060*/ 	.byte	0x03, 0x5f
        /*0062*/ 	.short	0x0101


	//----- nvinfo : EIATTR_VRC_CTA_INIT_COUNT
	.align		4
        /*0064*/ 	.byte	0x02, 0x4a
	.zero		1
	.zero		1


	//----- nvinfo : EIATTR_EXIT_INSTR_OFFSETS
	.align		4
        /*0068*/ 	.byte	0x04, 0x1c
        /*006a*/ 	.short	(.L_1481 - .L_1480)


	//   ....[0]....
.L_1480:
        /*006c*/ 	.word	0x000000a0


	//   ....[1]....
        /*0070*/ 	.word	0x00000480


	//   ....[2]....
        /*0074*/ 	.word	0x000006f0


	//   ....[3]....
        /*0078*/ 	.word	0x00000be0


	//----- nvinfo : EIATTR_CRS_STACK_SIZE
	.align		4
.L_1481:
        /*007c*/ 	.byte	0x04, 0x1e
        /*007e*/ 	.short	(.L_1483 - .L_1482)
.L_1482:
        /*0080*/ 	.word	0x00000000


	//----- nvinfo : EIATTR_CBANK_PARAM_SIZE
	.align		4
.L_1483:
        /*0084*/ 	.byte	0x03, 0x19
        /*0086*/ 	.short	0x0d70


	//----- nvinfo : EIATTR_PARAM_CBANK
	.align		4
        /*0088*/ 	.byte	0x04, 0x0a
        /*008a*/ 	.short	(.L_1485 - .L_1484)
	.align		4
.L_1484:
        /*008c*/ 	.word	index@(.nv.constant0._ZN2at6native40_GLOBAL__N__2351210d_8_Shape_cu_49f7391c35CatArrayBatchedCopy_alignedK_contigINS1_10OpaqueTypeILj16EEEjLi2ELi64ELi64ELi8EEEvPT_NS1_25CatArrInputTensorMetadataIS5_T0_XT2_EXT3_EEENS1_16TensorSizeStrideIS8_Lj4EEEiS8_)
        /*0090*/ 	.short	0x0380
        /*0092*/ 	.short	0x0d70


	//----- nvinfo : EIATTR_SW_WAR
	.align		4
.L_1485:
        /*0094*/ 	.byte	0x04, 0x36
        /*0096*/ 	.short	(.L_1487 - .L_1486)
.L_1486:
        /*0098*/ 	.word	0x00000008
.L_1487:


//--------------------- .nv.info._ZN2at6native40_GLOBAL__N__2351210d_8_Shape_cu_49f7391c35CatArrayBatchedCopy_alignedK_contigINS1_10OpaqueTypeILj16EEEjLi2ELi64ELi64ELi16EEEvPT_NS1_25CatArrInputTensorMetadataIS5_T0_XT2_EXT3_EEENS1_16TensorSizeStrideIS8_Lj4EEEiS8_ --------------------------
	.section	.nv.info._ZN2at6native40_GLOBAL__N__2351210d_8_Shape_cu_49f7391c35CatArrayBatchedCopy_alignedK_contigINS1_10OpaqueTypeILj16EEEjLi2ELi64ELi64ELi16EEEvPT_NS1_25CatArrInputTensorMetadataIS5_T0_XT2_EXT3_EEENS1_16TensorSizeStrideIS8_Lj4EEEiS8_,"",@"SHT_CUDA_INFO"
	.sectionflags	@""
	.align	4


	//----- nvinfo : EIATTR_CUDA_API_VERSION
	.align		4
        /*0000*/ 	.byte	0x04, 0x37
        /*0002*/ 	.short	(.L_1489 - .L_1488)
.L_1488:
        /*0004*/ 	.word	0x00000082


	//----- nvinfo : EIATTR_KPARAM_INFO
	.align		4
.L_1489:
        /*0008*/ 	.byte	0x04, 0x17
        /*000a*/ 	.short	(.L_1491 - .L_1490)
.L_1490:
        /*000c*/ 	.word	0x00000000
        /*0010*/ 	.short	0x0004
        /*0012*/ 	.short	0x0d6c
        /*0014*/ 	.byte	0x00, 0xf0, 0x11, 0x00


	//----- nvinfo : EIATTR_KPARAM_INFO
	.align		4
.L_1491:
        /*0018*/ 	.byte	0x04, 0x17
        /*001a*/ 	.short	(.L_1493 - .L_1492)
.L_1492:
        /*001c*/ 	.word	0x00000000
        /*0020*/ 	.short	0x0003
        /*0022*/ 	.short	0x0d68
        /*0024*/ 	.byte	0x00, 0xf0, 0x11, 0x00


	//----- nvinfo : EIATTR_KPARAM_INFO
	.align		4
.L_1493:
        /*0028*/ 	.byte	0x04, 0x17
        /*002a*/ 	.short	(.L_1495 - .L_1494)
.L_1494:
        /*002c*/ 	.word	0x00000000
        /*0030*/ 	.short	0x0002
        /*0032*/ 	.short	0x0d48
        /*0034*/ 	.byte	0x00, 0xf0, 0x81, 0x00


	//----- nvinfo : EIATTR_KPARAM_INFO
	.align		4
.L_1495:
        /*0038*/ 	.byte	0x04, 0x17
        /*003a*/ 	.short	(.L_1497 - .L_1496)
.L_1496:
        /*003c*/ 	.word	0x00000000
        /*0040*/ 	.short	0x0001
        /*0042*/ 	.short	0x0008
        /*0044*/ 	.byte	0x00, 0xf0, 0x01, 0x35


	//----- nvinfo : EIATTR_KPARAM_INFO
	.align		4
.L_1497:
        /*0048*/ 	.byte	0x04, 0x17
        /*004a*/ 	.short	(.L_1499 - .L_1498)
.L_1498:
        /*004c*/ 	.word	0x00000000
        /*0050*/ 	.short	0x0000
        /*0052*/ 	.short	0x0000
        /*0054*/ 	.byte	0x00, 0xf5, 0x21, 0x00


	//----- nvinfo : EIATTR_SPARSE_MMA_MASK
	.align		4
.L_1499:
        /*0058*/ 	.byte	0x03, 0x50
        /*005a*/ 	.short	0x0000


	//----- nvinfo : EIATTR_MAXREG_COUNT
	.align		4
        /*005c*/ 	.byte	0x03, 0x1b
        /*005e*/ 	.short	0x00ff


	//----- nvinfo : EIATTR_MERCURY_ISA_VERSION
	.align		4
        /*0060*/ 	.byte	0x03, 0x5f
        /*0062*/ 	.short	0x0101


	//----- nvinfo : EIATTR_VRC_CTA_INIT_COUNT
	.align		4
        /*0064*/ 	.byte	0x02, 0x4a
	.zero		1
	.zero		1


	//----- nvinfo : EIATTR_EXIT_INSTR_OFFSETS
	.align		4
        /*0068*/ 	.byte	0x04, 0x1c
        /*006a*/ 	.short	(.L_1501 - .L_1500)


	//   ....[0]....
.L_1500:
        /*006c*/ 	.word	0x000000a0


	//   ....[1]....
        /*0070*/ 	.word	0x00000480


	//   ....[2]....
        /*0074*/ 	.word	0x000006f0


	//   ....[3]....
        /*0078*/ 	.word	0x00000be0


	//----- nvinfo : EIATTR_CRS_STACK_SIZE
	.align		4
.L_1501:
        /*007c*/ 	.byte	0x04, 0x1e
        /*007e*/ 	.short	(.L_1503 - .L_1502)
.L_1502:
        /*0080*/ 	.word	0x00000000


	//----- nvinfo : EIATTR_CBANK_PARAM_SIZE
	.align		4
.L_1503:
        /*0084*/ 	.byte	0x03, 0x19
        /*0086*/ 	.short	0x0d70


	//----- nvinfo : EIATTR_PARAM_CBANK
	.align		4
        /*0088*/ 	.byte	0x04, 0x0a
        /*008a*/ 	.short	(.L_1505 - .L_1504)
	.align		4
.L_1504:
        /*008c*/ 	.word	index@(.nv.constant0._ZN2at6native40_GLOBAL__N__2351210d_8_Shape_cu_49f7391c35CatArrayBatchedCopy_alignedK_contigINS1_10OpaqueTypeILj16EEEjLi2ELi64ELi64ELi16EEEvPT_NS1_25CatArrInputTensorMetadataIS5_T0_XT2_EXT3_EEENS1_16TensorSizeStrideIS8_Lj4EEEiS8_)
        /*0090*/ 	.short	0x0380
        /*0092*/ 	.short	0x0d70


	//----- nvinfo : EIATTR_SW_WAR
	.align		4
.L_1505:
        /*0094*/ 	.byte	0x04, 0x36
        /*0096*/ 	.short	(.L_1507 - .L_1506)
.L_1506:
        /*0098*/ 	.word	0x00000008
.L_1507:


//--------------------- .nv.info._ZN2at6native40_GLOBAL__N__2351210d_8_Shape_cu_49f7391c30CatArrayBatchedCopy_vectorizedINS1_10OpaqueTypeILj16EEEjLi2ELi64ELi64ELi16ELi1EEEvPcNS1_25CatArrInputTensorMetadataIT_T0_XT2_EXT3_EEENS1_16TensorSizeStrideIS8_Lj4EEEiS8_ --------------------------
	.section	.nv.info._ZN2at6native40_GLOBAL__N__2351210d_8_Shape_cu_49f7391c30CatArrayBatchedCopy_vectorizedINS1_10OpaqueTypeILj16EEEjLi2ELi64ELi64ELi16ELi1EEEvPcNS1_25CatArrInputTensorMetadataIT_T0_XT2_EXT3_EEENS1_16TensorSizeStrideIS8_Lj4EEEiS8_,"",@"SHT_CUDA_INFO"
	.sectionflags	@""
	.align	4


	//----- nvinfo : EIATTR_CUDA_API_VERSION
	.align		4
        /*0000*/ 	.byte	0x04, 0x37
        /*0002*/ 	.short	(.L_1509 - .L_1508)
.L_1508:
        /*0004*/ 	.word	0x00000082


	//----- nvinfo : EIATTR_KPARAM_INFO
	.align		4
.L_1509:
        /*0008*/ 	.byte	0x04, 0x17
        /*000a*/ 	.short	(.L_1511 - .L_1510)
.L_1510:
        /*000c*/ 	.word	0x00000000
        /*0010*/ 	.short	0x0004
        /*0012*/ 	.short	0x0d6c
        /*0014*/ 	.byte	0x00, 0xf0, 0x11, 0x00


	//----- nvinfo : EIATTR_KPARAM_INFO
	.align		4
.L_1511:
        /*0018*/ 	.byte	0x04, 0x17
        /*001a*/ 	.short	(.L_1513 - .L_1512)
.L_1512:
        /*001c*/ 	.word	0x00000000
        /*0020*/ 	.short	0x0003
        /*0022*/ 	.short	0x0d68
        /*0024*/ 	.byte	0x00, 0xf0, 0x11, 0x00


	//----- nvinfo : EIATTR_KPARAM_INFO
	.align		4
.L_1513:
        /*0028*/ 	.byte	0x04, 0x17
        /*002a*/ 	.short	(.L_1515 - .L_1514)
.L_1514:
        /*002c*/ 	.word	0x00000000
        /*0030*/ 	.short	0x0002
        /*0032*/ 	.short	0x0d48
        /*0034*/ 	.byte	0x00, 0xf0, 0x81, 0x00


	//----- nvinfo : EIATTR_KPARAM_INFO
	.align		4
.L_1515:
        /*0038*/ 	.byte	0x04, 0x17
        /*003a*/ 	.short	(.L_1517 - .L_1516)
.L_1516:
        /*003c*/ 	.word	0x00000000
        /*0040*/ 	.short	0x0001
        /*0042*/ 	.short	0x0008
        /*0044*/ 	.byte	0x00, 0xf0, 0x01, 0x35


	//----- nvinfo : EIATTR_KPARAM_INFO
	.align		4
.L_1517:
        /*0048*/ 	.byte	0x04, 0x17
        /*004a*/ 	.short	(.L_1519 - .L_1518)
.L_1518:
        /*004c*/ 	.word	0x00000000
        /*0050*/ 	.short	0x0000
        /*0052*/ 	.short	0x0000
        /*0054*/ 	.byte	0x00, 0xf5, 0x21, 0x00


	//----- nvinfo : EIATTR_SPARSE_MMA_MASK
	.align		4
.L_1519:
        /*0058*/ 	.byte	0x03, 0x50
        /*005a*/ 	.short	0x0000


	//----- nvinfo : EIATTR_MAXREG_COUNT
	.align		4
        /*005c*/ 	.byte	0x03, 0x1b
        /*005e*/ 	.short	0x00ff


	//----- nvinfo : EIATTR_MERCURY_ISA_VERSION
	.align		4
        /*0060*/ 	.byte	0x03, 0x5f
        /*0062*/ 	.short	0x0101


	//----- nvinfo : EIATTR_VRC_CTA_INIT_COUNT
	.align		4
        /*0064*/ 	.byte	0x02, 0x4a
	.zero		1
	.zero		1


	//----- nvinfo : EIATTR_EXIT_INSTR_OFFSETS
	.align		4
        /*0068*/ 	.byte	0x04, 0x1c
        /*006a*/ 	.short	(.L_1521 - .L_1520)


	//   ....[0]....
.L_1520:
        /*006c*/ 	.word	0x00000090


	//   ....[1]....
        /*0070*/ 	.word	0x000003b0


	//----- nvinfo : EIATTR_CRS_STACK_SIZE
	.align		4
.L_1521:
        /*0074*/ 	.byte	0x04, 0x1e
        /*0076*/ 	.short	(.L_1523 - .L_1522)
.L_1522:
        /*0078*/ 	.word	0x00000000


	//----- nvinfo : EIATTR_CBANK_PARAM_SIZE
	.align		4
.L_1523:
        /*007c*/ 	.byte	0x03, 0x19
        /*007e*/ 	.short	0x0d70


	//----- nvinfo : EIATTR_PARAM_CBANK
	.align		4
        /*0080*/ 	.byte	0x04, 0x0a
        /*0082*/ 	.short	(.L_1525 - .L_1524)
	.align		4
.L_1524:
        /*0084*/ 	.word	index@(.nv.constant0._ZN2at6native40_GLOBAL__N__2351210d_8_Shape_cu_49f7391c30CatArrayBatchedCopy_vectorizedINS1_10OpaqueTypeILj16EEEjLi2ELi64ELi64ELi16ELi1EEEvPcNS1_25CatArrInputTensorMetadataIT_T0_XT2_EXT3_EEENS1_16TensorSizeStrideIS8_Lj4EEEiS8_)
        /*0088*/ 	.short	0x0380
        /*008a*/ 	.short	0x0d70


	//----- nvinfo : EIATTR_SW_WAR
	.align		4
.L_1525:
        /*008c*/ 	.byte	0x04, 0x36
        /*008e*/ 	.short	(.L_1527 - .L_1526)
.L_1526:
        /*0090*/ 	.word	0x00000008
.L_1527:


//--------------------- .nv.info._ZN2at6native40_GLOBAL__N__2351210d_8_Shape_cu_49f7391c19CatArrayBatchedCopyINS1_10OpaqueTypeILj16EEEjLi1ELi64ELi64EEEvPT_NS1_25CatArrInputTensorMetadataIS5_T0_XT2_EXT3_EEENS1_16TensorSizeStrideIS8_Lj4EEEiS8_ --------------------------
	.section	.nv.info._ZN2at6native40_GLOBAL__N__2351210d_8_Shape_cu_49f7391c19CatArrayBatchedCopyINS1_10OpaqueTypeILj16EEEjLi1ELi64ELi64EEEvPT_NS1_25CatArrInputTensorMetadataIS5_T0_XT2_EXT3_EEENS1_16TensorSizeStrideIS8_Lj4EEEiS8_,"",@"SHT_CUDA_INFO"
	.sectionflags	@""
	.align	4


	//----- nvinfo : EIATTR_CUDA_API_VERSION
	.align		4
        /*0000*/ 	.byte	0x04, 0x37
        /*0002*/ 	.short	(.L_1529 - .L_1528)
.L_1528:
        /*0004*/ 	.word	0x00000082


	//----- nvinfo : EIATTR_KPARAM_INFO
	.align		4
.L_1529:
        /*0008*/ 	.byte	0x04, 0x17
        /*000a*/ 	.short	(.L_1531 - .L_1530)
.L_1530:
        /*000c*/ 	.word	0x00000000
        /*0010*/ 	.short	0x0004
        /*0012*/ 	.short	0x0d6c
        /*0014*/ 	.byte	0x00, 0xf0, 0x11, 0x00


	//----- nvinfo : EIATTR_KPARAM_INFO
	.align		4
.L_1531:
        /*0018*/ 	.byte	0x04, 0x17
        /*001a*/ 	.short	(.L_1533 - .L_1532)
.L_1532:
        /*001c*/ 	.word	0x00000000
        /*0020*/ 	.short	0x0003
        /*0022*/ 	.short	0x0d68
        /*0024*/ 	.byte	0x00, 0xf0, 0x11, 0x00


	//----- nvinfo : EIATTR_KPARAM_INFO
	.align		4
.L_1533:
        /*0028*/ 	.byte	0x04, 0x17
        /*002a*/ 	.short	(.L_1535 - .L_1534)
.L_1534:
        /*002c*/ 	.word	0x00000000
        /*0030*/ 	.short	0x0002
        /*0032*/ 	.short	0x0d48
        /*0034*/ 	.byte	0x00, 0xf0, 0x81, 0x00


	//----- nvinfo : EIATTR_KPARAM_INFO
	.align		4
.L_1535:
        /*0038*/ 	.byte	0x04, 0x17
        /*003a*/ 	.short	(.L_1537 - .L_1536)
.L_1536:
        /*003c*/ 	.word	0x00000000
        /*0040*/ 	.short	0x0001
        /*0042*/ 	.short	0x0008
        /*0044*/ 	.byte	0x00, 0xf0, 0x01, 0x35


	//----- nvinfo : EIATTR_KPARAM_INFO
	.align		4
.L_1537:
        /*0048*/ 	.byte	0x04, 0x17
        /*004a*/ 	.short	(.L_1539 - .L_1538)
.L_1538:
        /*004c*/ 	.word	0x00000000
        /*0050*/ 	.short	0x0000
        /*0052*/ 	.short	0x0000
        /*0054*/ 	.byte	0x00, 0xf5, 0x21, 0x00


	//----- nvinfo : EIATTR_SPARSE_MMA_MASK
	.align		4
.L_1539:
        /*0058*/ 	.byte	0x03, 0x50
        /*005a*/ 	.short	0x0000


	//----- nvinfo : EIATTR_MAXREG_COUNT
	.align		4
        /*005c*/ 	.byte	0x03, 0x1b
        /*005e*/ 	.short	0x00ff


	//----- nvinfo : EIATTR_MERCURY_ISA_VERSION
	.align		4
        /*0060*/ 	.byte	0x03, 0x5f
        /*0062*/ 	.short	0x0101


	//----- nvinfo : EIATTR_VRC_CTA_INIT_COUNT
	.align		4
        /*0064*/ 	.byte	0x02, 0x4a
	.zero		1
	.zero		1


	//----- nvinfo : EIATTR_EXIT_INSTR_OFFSETS
	.align		4
        /*0068*/ 	.byte	0x04, 0x1c
        /*006a*/ 	.short	(.L_1541 - .L_1540)


	//   ....[0]....
.L_1540:
        /*006c*/ 	.word	0x000000a0


	//   ....[1]....
        /*0070*/ 	.word	0x00000280


	//----- nvinfo : EIATTR_CRS_STACK_SIZE
	.align		4
.L_1541:
        /*0074*/ 	.byte	0x04, 0x1e
        /*0076*/ 	.short	(.L_1543 - .L_1542)
.L_1542:
        /*0078*/ 	.word	0x00000000


	//----- nvinfo : EIATTR_CBANK_PARAM_SIZE
	.align		4
.L_1543:
        /*007c*/ 	.byte	0x03, 0x19
        /*007e*/ 	.short	0x0d70


	//----- nvinfo : EIATTR_PARAM_CBANK
	.align		4
        /*0080*/ 	.byte	0x04, 0x0a
        /*0082*/ 	.short	(.L_1545 - .L_1544)
	.align		4
.L_1544:
        /*0084*/ 	.word	index@(.nv.constant0._ZN2at6native40_GLOBAL__N__2351210d_8_Shape_cu_49f7391c19CatArrayBatchedCopyINS1_10OpaqueTypeILj16EEEjLi1ELi64ELi64EEEvPT_NS1_25CatArrInputTensorMetadataIS5_T0_XT2_EXT3_EEENS1_16TensorSizeStrideIS8_Lj4EEEiS8_)
        /*0088*/ 	.short	0x0380
        /*008a*/ 	.short	0x0d70


	//----- nvinfo : EIATTR_SW_WAR
	.align		4
.L_1545:
        /*008c*/ 	.byte	0x04, 0x36
        /*008e*/ 	.short	(.L_1547 - .L_1546)
.L_1546:
        /*0090*/ 	.word	0x00000008
.L_1547:


//--------------------- .nv.info._ZN2at6native40_GLOBAL__N__2351210d_8_Shape_cu_49f7391c26CatArrayBatchedCopy_contigINS1_10OpaqueTypeILj16EEEjLi1ELi64ELi64EEEvPT_NS1_25CatArrInputTensorMetadataIS5_T0_XT2_EXT3_EEENS1_16TensorSizeStrideIS8_Lj4EEEiS8_ --------------------------
	.section	.nv.info._ZN2at6native40_GLOBAL__N__2351210d_8_Shape_cu_49f7391c26CatArrayBatchedCopy_contigINS1_10OpaqueTypeILj16EEEjLi1ELi64ELi64EEEvPT_NS1_25CatArrInputTensorMetadataIS5_T0_XT2_EXT3_EEENS1_16TensorSizeStrideIS8_Lj4EEEiS8_,"",@"SHT_CUDA_INFO"
	.sectionflags	@""
	.align	4


	//----- nvinfo : EIATTR_CUDA_API_VERSION
	.align		4
        /*0000*/ 	.byte	0x04, 0x37
        /*0002*/ 	.short	(.L_1549 - .L_1548)
.L_1548:
        /*0004*/ 	.word	0x00000082


	//----- nvinfo : EIATTR_KPARAM_INFO
	.align		4
.L_1549:
        /*0008*/ 	.byte	0x04, 0x17
        /*000a*/ 	.short	(.L_1551 - .L_1550)
.L_1550:
        /*000c*/ 	.word	0x00000000
        /*0010*/ 	.short	0x0004
        /*0012*/ 	.short	0x0d6c
        /*0014*/ 	.byte	0x00, 0xf0, 0x11, 0x00


	//----- nvinfo : EIATTR_KPARAM_INFO
	.align		4
.L_1551:
        /*0018*/ 	.byte	0x04, 0x17
        /*001a*/ 	.short	(.L_1553 - .L_1552)
.L_1552:
        /*001c*/ 	.word	0x00000000
        /*0020*/ 	.short	0x0003
        /*0022*/ 	.short	0x0d68
        /*0024*/ 	.byte	0x00, 0xf0, 0x11, 0x00


	//----- nvinfo : EIATTR_KPARAM_INFO
	.align		4
.L_1553:
        /*0028*/ 	.byte	0x04, 0x17
        /*002a*/ 	.short	(.L_1555 - .L_1554)
.L_1554:
        /*002c*/ 	.word	0x00000000
        /*0030*/ 	.short	0x0002
        /*0032*/ 	.short	0x0d48
        /*0034*/ 	.byte	0x00, 0xf0, 0x81, 0x00


	//----- nvinfo : EIATTR_KPARAM_INFO
	.align		4
.L_1555:
        /*0038*/ 	.byte	0x04, 0x17
        /*003a*/ 	.short	(.L_1557 - .L_1556)
.L_1556:
        /*003c*/ 	.word	0x00000000
        /*0040*/ 	.short	0x0001
        /*0042*/ 	.short	0x0008
        /*0044*/ 	.byte	0x00, 0xf0, 0x01, 0x35


	//----- nvinfo : EIATTR_KPARAM_INFO
	.align		4
.L_1557:
        /*0048*/ 	.byte	0x04, 0x17
        /*004a*/ 	.short	(.L_1559 - .L_1558)
.L_1558:
        /*004c*/ 	.word	0x00000000
        /*0050*/ 	.short	0x0000
        /*0052*/ 	.short	0x0000
        /*0054*/ 	.byte	0x00, 0xf5, 0x21, 0x00


	//----- nvinfo : EIATTR_SPARSE_MMA_MASK
	.align		4
.L_1559:
        /*0058*/ 	.byte	0x03, 0x50
        /*005a*/ 	.short	0x0000


	//----- nvinfo : EIATTR_MAXREG_COUNT
	.align		4
        /*005c*/ 	.byte	0x03, 0x1b
        /*005e*/ 	.short	0x00ff


	//----- nvinfo : EIATTR_MERCURY_ISA_VERSION
	.align		4
        /*0060*/ 	.byte	0x03, 0x5f
        /*0062*/ 	.short	0x0101


	//----- nvinfo : EIATTR_VRC_CTA_INIT_COUNT
	.align		4
        /*0064*/ 	.byte	0x02, 0x4a
	.zero		1
	.zero		1


	//----- nvinfo : EIATTR_EXIT_INSTR_OFFSETS
	.align		4
        /*0068*/ 	.byte	0x04, 0x1c
        /*006a*/ 	.short	(.L_1561 - .L_1560)


	//   ....[0]....
.L_1560:
        /*006c*/ 	.word	0x00000090


	//   ....[1]....
        /*0070*/ 	.word	0x000001e0


	//----- nvinfo : EIATTR_CRS_STACK_SIZE
	.align		4
.L_1561:
        /*0074*/ 	.byte	0x04, 0x1e
        /*0076*/ 	.short	(.L_1563 - .L_1562)
.L_1562:
        /*0078*/ 	.word	0x00000000


	//----- nvinfo : EIATTR_CBANK_PARAM_SIZE
	.align		4
.L_1563:
        /*007c*/ 	.byte	0x03, 0x19
        /*007e*/ 	.short	0x0d70


	//----- nvinfo : EIATTR_PARAM_CBANK
	.align		4
        /*0080*/ 	.byte	0x04, 0x0a
        /*0082*/ 	.short	(.L_1565 - .L_1564)
	.align		4
.L_1564:
        /*0084*/ 	.word	index@(.nv.constant0._ZN2at6native40_GLOBAL__N__2351210d_8_Shape_cu_49f7391c26CatArrayBatchedCopy_contigINS1_10OpaqueTypeILj16EEEjLi1ELi64ELi64EEEvPT_NS1_25CatArrInputTensorMetadataIS5_T0_XT2_EXT3_EEENS1_16TensorSizeStrideIS8_Lj4EEEiS8_)
        /*0088*/ 	.short	0x0380
        /*008a*/ 	.short	0x0d70


	//----- nvinfo : EIATTR_SW_WAR
	.align		4
.L_1565:
        /*008c*/ 	.byte	0x04, 0x36
        /*008e*/ 	.short	(.L_1567 - .L_1566)
.L_1566:
        /*0090*/ 	.word	0x00000008
.L_1567:


//--------------------- .nv.info._ZN2at6native40_GLOBAL__N__2351210d_8_Shape_cu_49f7391c35CatArrayBatchedCopy_alignedK_contigINS1_10OpaqueTypeILj16EEEjLi1ELi64ELi64ELi8EEEvPT_NS1_25CatArrInputTensorMetadataIS5_T0_XT2_EXT3_EEENS1_16TensorSizeStrideIS8_Lj4EEEiS8_ --------------------------
	.section	.nv.info._ZN2at6native40_GLOBAL__N__2351210d_8_Shape_cu_49f7391c35CatArrayBatchedCopy_alignedK_contigINS1_10OpaqueTypeILj16EEEjLi1ELi64ELi64ELi8EEEvPT_NS1_25CatArrInputTensorMetadataIS5_T0_XT2_EXT3_EEENS1_16TensorSizeStrideIS8_Lj4EEEiS8_,"",@"SHT_CUDA_INFO"
	.sectionflags	@""
	.align	4


	//----- nvinfo : EIATTR_CUDA_API_VERSION
	.align		4
        /*0000*/ 	.byte	0x04, 0x37
        /*0002*/ 	.short	(.L_1569 - .L_1568)
.L_1568:
        /*0004*/ 	.word	0x00000082


	//----- nvinfo : EIATTR_KPARAM_INFO
	.align		4
.L_1569:
        /*0008*/ 	.byte	0x04, 0x17
        /*000a*/ 	.short	(.L_1571 - .L_1570)
.L_1570:
        /*000c*/ 	.word	0x00000000
        /*0010*/ 	.short	0x0004
        /*0012*/ 	.short	0x0d6c
        /*0014*/ 	.byte	0x00, 0xf0, 0x11, 0x00


	//----- nvinfo : EIATTR_KPARAM_INFO
	.align		4
.L_1571:
        /*0018*/ 	.byte	0x04, 0x17
        /*001a*/ 	.short	(.L_1573 - .L_1572)
.L_1572:
        /*001c*/ 	.word	0x00000000
        /*0020*/ 	.short	0x0003
        /*0022*/ 	.short	0x0d68
        /*0024*/ 	.byte	0x00, 0xf0, 0x11, 0x00


	//----- nvinfo : EIATTR_KPARAM_INFO
	.align		4
.L_1573:
        /*0028*/ 	.byte	0x04, 0x17
        /*002a*/ 	.short	(.L_1575 - .L_1574)
.L_1574:
        /*002c*/ 	.word	0x00000000
        /*0030*/ 	.short	0x0002
        /*0032*/ 	.short	0x0d48
        /*0034*/ 	.byte	0x00, 0xf0, 0x81, 0x00


	//----- nvinfo : EIATTR_KPARAM_INFO
	.align		4
.L_1575:
        /*0038*/ 	.byte	0x04, 0x17
        /*003a*/ 	.short	(.L_1577 - .L_1576)
.L_1576:
        /*003c*/ 	.word	0x00000000
        /*0040*/ 	.short	0x0001
        /*0042*/ 	.short	0x0008
        /*0044*/ 	.byte	0x00, 0xf0, 0x01, 0x35


	//----- nvinfo : EIATTR_KPARAM_INFO
	.align		4
.L_1577:
        /*0048*/ 	.byte	0x04, 0x17
        /*004a*/ 	.short	(.L_1579 - .L_1578)
.L_1578:
        /*004c*/ 	.word	0x00000000
        /*0050*/ 	.short	0x0000
        /*0052*/ 	.short	0x0000
        /*0054*/ 	.byte	0x00, 0xf5, 0x21, 0x00


	//----- nvinfo : EIATTR_SPARSE_MMA_MASK
	.align		4
.L_1579:
        /*0058*/ 	.byte	0x03, 0x50
        /*005a*/ 	.short	0x0000


	//----- nvinfo : EIATTR_MAXREG_COUNT
	.align		4
        /*005c*/ 	.byte	0x03, 0x1b
        /*005e*/ 	.short	0x00ff


	//----- nvinfo : EIATTR_MERCURY_ISA_VERSION
	.align		4
        /*0060*/ 	.byte	0x03, 0x5f
        /*0062*/ 	.short	0x0101


	//----- nvinfo : EIATTR_VRC_CTA_INIT_COUNT
	.align		4
        /*0064*/ 	.byte	0x02, 0x4a
	.zero		1
	.zero		1


	//----- nvinfo : EIATTR_EXIT_INSTR_OFFSETS
	.align		4
        /*0068*/ 	.byte	0x04, 0x1c
        /*006a*/ 	.short	(.L_1581 - .L_1580)


	//   ....[0]....
.L_1580:
        /*006c*/ 	.word	0x000000a0


	//   ....[1]....
        /*0070*/ 	.word	0x00000370


	//   ....[2]....
        /*0074*/ 	.word	0x00000520


	//   ....[3]....
        /*0078*/ 	.word	0x000006f0


	//----- nvinfo : EIATTR_CRS_STACK_SIZE
	.align		4
.L_1581:
        /*007c*/ 	.byte	0x04, 0x1e
        /*007e*/ 	.short	(.L_1583 - .L_1582)
.L_1582:
        /*0080*/ 	.word	0x00000000


	//----- nvinfo : EIATTR_CBANK_PARAM_SIZE
	.align		4
.L_1583:
        /*0084*/ 	.byte	0x03, 0x19
        /*0086*/ 	.short	0x0d70


	//----- nvinfo : EIATTR_PARAM_CBANK
	.align		4
        /*0088*/ 	.byte	0x04, 0x0a
        /*008a*/ 	.short	(.L_1585 - .L_1584)
	.align		4
.L_1584:
        /*008c*/ 	.word	index@(.nv.constant0._ZN2at6native40_GLOBAL__N__2351210d_8_Shape_cu_49f7391c35CatArrayBatchedCopy_alignedK_contigINS1_10OpaqueTypeILj16EEEjLi1ELi64ELi64ELi8EEEvPT_NS1_25CatArrInputTensorMetadataIS5_T0_XT2_EXT3_EEENS1_16TensorSizeStrideIS8_Lj4EEEiS8_)
        /*0090*/ 	.short	0x0380
        /*0092*/ 	.short	0x0d70


	//----- nvinfo : EIATTR_SW_WAR
	.align		4
.L_1585:
        /*0094*/ 	.byte	0x04, 0x36
        /*0096*/ 	.short	(.L_1587 - .L_1586)
.L_1586:
        /*0098*/ 	.word	0x00000008
.L_1587:


//--------------------- .nv.info._ZN2at6native40_GLOBAL__N__2351210d_8_Shape_cu_49f7391c35CatArrayBatchedCopy_alignedK_contigINS1_10OpaqueTypeILj16EEEjLi1ELi64ELi64ELi16EEEvPT_NS1_25CatArrInputTensorMetadataIS5_T0_XT2_EXT3_EEENS1_16TensorSizeStrideIS8_Lj4EEEiS8_ --------------------------
	.section	.nv.info._ZN2at6native40_GLOBAL__N__2351210d_8_Shape_cu_49f7391c35CatArrayBatchedCopy_alignedK_contigINS1_10OpaqueTypeILj16EEEjLi1ELi64ELi64ELi16EEEvPT_NS1_25CatArrInputTensorMetadataIS5_T0_XT2_EXT3_EEENS1_16TensorSizeStrideIS8_Lj4EEEiS8_,"",@"SHT_CUDA_INFO"
	.sectionflags	@""
	.align	4


	//----- nvinfo : EIATTR_CUDA_API_VERSION
	.align		4
        /*0000*/ 	.byte	0x04, 0x37
        /*0002*/ 	.short	(.L_1589 - .L_1588)
.L_1588:
        /*0004*/ 	.word	0x00000082


	//----- nvinfo : EIATTR_KPARAM_INFO
	.align		4
.L_1589:
        /*0008*/ 	.byte	0x04, 0x17
        /*000a*/ 	.short	(.L_1591 - .L_1590)
.L_1590:
        /*000c*/ 	.word	0x00000000
        /*0010*/ 	.short	0x0004
        /*0012*/ 	.short	0x0d6c
        /*0014*/ 	.byte	0x00, 0xf0, 0x11, 0x00


	//----- nvinfo : EIATTR_KPARAM_INFO
	.align		4
.L_1591:
        /*0018*/ 	.byte	0x04, 0x17
        /*001a*/ 	.short	(.L_1593 - .L_1592)
.L_1592:
        /*001c*/ 	.word	0x00000000
        /*0020*/ 	.short	0x0003
        /*0022*/ 	.short	0x0d68
        /*0024*/ 	.byte	0x00, 0xf0, 0x11, 0x00


	//----- nvinfo : EIATTR_KPARAM_INFO
	.align		4
.L_1593:
        /*0028*/ 	.byte	0x04, 0x17
        /*002a*/ 	.short	(.L_1595 - .L_1594)
.L_1594:
        /*002c*/ 	.word	0x00000000
        /*0030*/ 	.short	0x0002
        /*0032*/ 	.short	0x0d48
        /*0034*/ 	.byte	0x00, 0xf0, 0x81, 0x00


	//----- nvinfo : EIATTR_KPARAM_INFO
	.align		4
.L_1595:
        /*0038*/ 	.byte	0x04, 0x17
        /*003a*/ 	.short	(.L_1597 - .L_1596)
.L_1596:
        /*003c*/ 	.word	0x00000000
        /*0040*/ 	.short	0x0001
        /*0042*/ 	.short	0x0008
        /*0044*/ 	.byte	0x00, 0xf0, 0x01, 0x35


	//----- nvinfo : EIATTR_KPARAM_INFO
	.align		4
.L_1597:
        /*0048*/ 	.byte	0x04, 0x17
        /*004a*/ 	.short	(.L_1599 - .L_1598)
.L_1598:
        /*004c*/ 	.word	0x00000000
        /*0050*/ 	.short	0x0000
        /*0052*/ 	.short	0x0000
        /*0054*/ 	.byte	0x00, 0xf5, 0x21, 0x00


	//----- nvinfo : EIATTR_SPARSE_MMA_MASK
	.align		4
.L_1599:
        /*0058*/ 	.byte	0x03, 0x50
        /*005a*/ 	.short	0x0000


	//----- nvinfo : EIATTR_MAXREG_COUNT
	.align		4
        /*005c*/ 	.byte	0x03, 0x1b
        /*005e*/ 	.short	0x00ff


	//----- nvinfo : EIATTR_MERCURY_ISA_VERSION
	.align		4
        /*0060*/ 	.byte	0x03, 0x5f
        /*0062*/ 	.short	0x0101


	//----- nvinfo : EIATTR_VRC_CTA_INIT_COUNT
	.align		4
        /*0064*/ 	.byte	0x02, 0x4a
	.zero		1
	.zero		1


	//----- nvinfo : EIATTR_EXIT_INSTR_OFFSETS
	.align		4
        /*0068*/ 	.byte	0x04, 0x1c
        /*006a*/ 	.short	(.L_1601 - .L_1600)


	//   ....[0]....
.L_1600:
        /*006c*/ 	.word	0x000000a0


	//   ....[1]....
        /*0070*/ 	.word	0x00000370


	//   ....[2]....
        /*0074*/ 	.word	0x00000520


	//   ....[3]....
        /*0078*/ 	.word	0x000006f0


	//----- nvinfo : EIATTR_CRS_STACK_SIZE
	.align		4
.L_1601:
        /*007c*/ 	.byte	0x04, 0x1e
        /*007e*/ 	.short	(.L_1603 - .L_1602)
.L_1602:
        /*0080*/ 	.word	0x00000000


	//----- nvinfo : EIATTR_CBANK_PARAM_SIZE
	.align		4
.L_1603:
        /*0084*/ 	.byte	0x03, 0x19
        /*0086*/ 	.short	0x0d70


	//----- nvinfo : EIATTR_PARAM_CBANK
	.align		4
        /*0088*/ 	.byte	0x04, 0x0a
        /*008a*/ 	.short	(.L_1605 - .L_1604)
	.align		4
.L_1604:
        /*008c*/ 	.word	index@(.nv.constant0._ZN2at6native40_GLOBAL__N__2351210d_8_Shape_cu_49f7391c35CatArrayBatchedCopy_alignedK_contigINS1_10OpaqueTypeILj16EEEjLi1ELi64ELi64ELi16EEEvPT_NS1_25CatArrInputTensorMetadataIS5_T0_XT2_EXT3_EEENS1_16TensorSizeStrideIS8_Lj4EEEiS8_)
        /*0090*/ 	.short	0x0380
        /*0092*/ 	.short	0x0d70


	//----- nvinfo : EIATTR_SW_WAR
	.align		4
.L_1605:
        /*0094*/ 	.byte	0x04, 0x36
        /*0096*/ 	.short	(.L_1607 - .L_1606)
.L_1606:
        /*0098*/ 	.word	0x00000008
.L_1607:


//--------------------- .nv.info._ZN2at6native40_GLOBAL__N__2351210d_8_Shape_cu_49f7391c30CatArrayBatchedCopy_vectorizedINS1_10OpaqueTypeILj16EEEjLi1ELi64ELi64ELi16ELi1EEEvPcNS1_25CatArrInputTensorMetadataIT_T0_XT2_EXT3_EEENS1_16TensorSizeStrideIS8_Lj4EEEiS8_ --------------------------
	.section	.nv.info._ZN2at6native40_GLOBAL__N__2351210d_8_Shape_cu_49f7391c30CatArrayBatchedCopy_vectorizedINS1_10OpaqueTypeILj16EEEjLi1ELi64ELi64ELi16ELi1EEEvPcNS1_25CatArrInputTensorMetadataIT_T0_XT2_EXT3_EEENS1_16TensorSizeStrideIS8_Lj4EEEiS8_,"",@"SHT_CUDA_INFO"
	.sectionflags	@""
	.align	4


	//----- nvinfo : EIATTR_CUDA_API_VERSION
	.align		4
        /*0000*/ 	.byte	0x04, 0x37
        /*0002*/ 	.short	(.L_1609 - .L_1608)
.L_1608:
        /*0004*/ 	.word	0x00000082


	//----- nvinfo : EIATTR_KPARAM_INFO
	.align		4
.L_1609:
        /*0008*/ 	.byte	0x04, 0x17
        /*000a*/ 	.short	(.L_1611 - .L_1610)
.L_1610:
        /*000c*/ 	.word	0x00000000
        /*0010*/ 	.short	0x0004
        /*0012*/ 	.short	0x0d6c
        /*0014*/ 	.byte	0x00, 0xf0, 0x11, 0x00


	//----- nvinfo : EIATTR_KPARAM_INFO
	.align		4
.L_1611:
        /*0018*/ 	.byte	0x04, 0x17
        /*001a*/ 	.short	(.L_1613 - .L_1612)
.L_1612:
        /*001c*/ 	.word	0x00000000
        /*0020*/ 	.short	0x0003
        /*0022*/ 	.short	0x0d68
        /*0024*/ 	.byte	0x00, 0xf0, 0x11, 0x00


	//----- nvinfo : EIATTR_KPARAM_INFO
	.align		4
.L_1613:
        /*0028*/ 	.byte	0x04, 0x17
        /*002a*/ 	.short	(.L_1615 - .L_1614)
.L_1614:
        /*002c*/ 	.word	0x00000000
        /*0030*/ 	.short	0x0002
        /*0032*/ 	.short	0x0d48
        /*0034*/ 	.byte	0x00, 0xf0, 0x81, 0x00


	//----- nvinfo : EIATTR_KPARAM_INFO
	.align		4
.L_1615:
        /*0038*/ 	.byte	0x04, 0x17
        /*003a*/ 	.short	(.L_1617 - .L_1616)
.L_1616:
        /*003c*/ 	.word	0x00000000
        /*0040*/ 	.short	0x0001
        /*0042*/ 	.short	0x0008
        /*0044*/ 	.byte	0x00, 0xf0, 0x01, 0x35


	//----- nvinfo : EIATTR_KPARAM_INFO
	.align		4
.L_1617:
        /*0048*/ 	.byte	0x04, 0x17
        /*004a*/ 	.short	(.L_1619 - .L_1618)
.L_1618:
        /*004c*/ 	.word	0x00000000
        /*0050*/ 	.short	0x0000
        /*0052*/ 	.short	0x0000
        /*0054*/ 	.byte	0x00, 0xf5, 0x21, 0x00


	//----- nvinfo : EIATTR_SPARSE_MMA_MASK
	.align		4
.L_1619:
        /*0058*/ 	.byte	0x03, 0x50
        /*005a*/ 	.short	0x0000


	//----- nvinfo : EIATTR_MAXREG_COUNT
	.align		4
        /*005c*/ 	.byte	0x03, 0x1b
        /*005e*/ 	.short	0x00ff


	//----- nvinfo : EIATTR_MERCURY_ISA_VERSION
	.align		4
        /*0060*/ 	.byte	0x03, 0x5f
        /*0062*/ 	.short	0x0101


	//----- nvinfo : EIATTR_VRC_CTA_INIT_COUNT
	.align		4
        /*0064*/ 	.byte	0x02, 0x4a
	.zero		1
	.zero		1


	//----- nvinfo : EIATTR_EXIT_INSTR_OFFSETS
	.align		4
        /*0068*/ 	.byte	0x04, 0x1c
        /*006a*/ 	.short	(.L_1621 - .L_1620)


	//   ....[0]....
.L_1620:
        /*006c*/ 	.word	0x00000090


	//   ....[1]....
        /*0070*/ 	.word	0x00000210


	//----- nvinfo : EIATTR_CRS_STACK_SIZE
	.align		4
.L_1621:
        /*0074*/ 	.byte	0x04, 0x1e
        /*0076*/ 	.short	(.L_1623 - .L_1622)
.L_1622:
        /*0078*/ 	.word	0x00000000


	//----- nvinfo : EIATTR_CBANK_PARAM_SIZE
	.align		4
.L_1623:
        /*007c*/ 	.byte	0x03, 0x19
        /*007e*/ 	.short	0x0d70


	//----- nvinfo : EIATTR_PARAM_CBANK
	.align		4
        /*0080*/ 	.byte	0x04, 0x0a
        /*0082*/ 	.short	(.L_1625 - .L_1624)
	.align		4
.L_1624:
        /*0084*/ 	.word	index@(.nv.constant0._ZN2at6native40_GLOBAL__N__2351210d_8_Shape_cu_49f7391c30CatArrayBatchedCopy_vectorizedINS1_10OpaqueTypeILj16EEEjLi1ELi64ELi64ELi16ELi1EEEvPcNS1_25CatArrInputTensorMetadataIT_T0_XT2_EXT3_EEENS1_16TensorSizeStrideIS8_Lj4EEEiS8_)
        /*0088*/ 	.short	0x0380
        /*008a*/ 	.short	0x0d70


	//----- nvinfo : EIATTR_SW_WAR
	.align		4
.L_1625:
        /*008c*/ 	.byte	0x04, 0x36
        /*008e*/ 	.short	(.L_1627 - .L_1626)
.L_1626:
        /*0090*/ 	.word	0x00000008
.L_1627:


//--------------------- .nv.info._ZN2at6native40_GLOBAL__N__2351210d_8_Shape_cu_49f7391c19CatArrayBatchedCopyINS1_10OpaqueTypeILj8EEEjLi4ELi64ELi64EEEvPT_NS1_25CatArrInputTensorMetadataIS5_T0_XT2_EXT3_EEENS1_16TensorSizeStrideIS8_Lj4EEEiS8_ --------------------------
	.section	.nv.info._ZN2at6native40_GLOBAL__N__2351210d_8_Shape_cu_49f7391c19CatArrayBatchedCopyINS1_10OpaqueTypeILj8EEEjLi4ELi64ELi64EEEvPT_NS1_25CatArrInputTensorMetadataIS5_T0_XT2_EXT3_EEENS1_16TensorSizeStrideIS8_Lj4EEEiS8_,"",@"SHT_CUDA_INFO"
	.sectionflags	@""
	.align	4


	//----- nvinfo : EIATTR_CUDA_API_VERSION
	.align		4
        /*0000*/ 	.byte	0x04, 0x37
        /*0002*/ 	.short	(.L_1629 - .L_1628)
.L_1628:
        /*0004*/ 	.word	0x00000082


	//----- nvinfo : EIATTR_KPARAM_INFO
	.align		4
.L_1629:
        /*0008*/ 	.byte	0x04, 0x17
        /*000a*/ 	.short	(.L_1631 - .L_1630)
.L_1630:
        /*000c*/ 	.word	0x00000000
        /*0010*/ 	.short	0x0004
        /*0012*/ 	.short	0x0d6c
        /*0014*/ 	.byte	0x00, 0xf0, 0x11, 0x00


	//----- nvinfo : EIATTR_KPARAM_INFO
	.align		4
.L_1631:
        /*0018*/ 	.byte	0x04, 0x17
        /*001a*/ 	.short	(.L_1633 - .L_1632)
.L_1632:
        /*001c*/ 	.word	0x00000000
        /*0020*/ 	.short	0x0003
        /*0022*/ 	.short	0x0d68
        /*0024*/ 	.byte	0x00, 0xf0, 0x11, 0x00


	//----- nvinfo : EIATTR_KPARAM_INFO
	.align		4
.L_1633:
        /*0028*/ 	.byte	0x04, 0x17
        /*002a*/ 	.short	(.L_1635 - .L_1634)
.L_1634:
        /*002c*/ 	.word	0x00000000
        /*0030*/ 	.short	0x0002
        /*0032*/ 	.short	0x0d48
        /*0034*/ 	.byte	0x00, 0xf0, 0x81, 0x00


	//----- nvinfo : EIATTR_KPARAM_INFO
	.align		4
.L_1635:
        /*0038*/ 	.byte	0x04, 0x17
        /*003a*/ 	.short	(.L_1637 - .L_1636)
.L_1636:
        /*003c*/ 	.word	0x00000000
        /*0040*/ 	.short	0x0001
        /*0042*/ 	.short	0x0008
        /*0044*/ 	.byte	0x00, 0xf0, 0x01, 0x35


	//----- nvinfo : EIATTR_KPARAM_INFO
	.align		4
.L_1637:
        /*0048*/ 	.byte	0x04, 0x17
        /*004a*/ 	.short	(.L_1639 - .L_1638)
.L_1638:
        /*004c*/ 	.word	0x00000000
        /*0050*/ 	.short	0x0000
        /*0052*/ 	.short	0x0000
        /*0054*/ 	.byte	0x00, 0xf5, 0x21, 0x00


	//----- nvinfo : EIATTR_SPARSE_MMA_MASK
	.align		4
.L_1639:
        /*0058*/ 	.byte	0x03, 0x50
        /*005a*/ 	.short	0x0000


	//----- nvinfo : EIATTR_MAXREG_COUNT
	.align		4
        /*005c*/ 	.byte	0x03, 0x1b
        /*005e*/ 	.short	0x00ff


	//----- nvinfo : EIATTR_MERCURY_ISA_VERSION
	.align		4
        /*0060*/ 	.byte	0x03, 0x5f
        /*0062*/ 	.short	0x0101


	//----- nvinfo : EIATTR_VRC_CTA_INIT_COUNT
	.align		4
        /*0064*/ 	.byte	0x02, 0x4a
	.zero		1
	.zero		1


	//----- nvinfo : EIATTR_EXIT_INSTR_OFFSETS
	.align		4
        /*0068*/ 	.byte	0x04, 0x1c
        /*006a*/ 	.short	(.L_1641 - .L_1640)


	//   ....[0]....
.L_1640:
        /*006c*/ 	.word	0x000000a0


	//   ....[1]....
        /*0070*/ 	.word	0x00000c60


	//----- nvinfo : EIATTR_CRS_STACK_SIZE
	.align		4
.L_1641:
        /*0074*/ 	.byte	0x04, 0x1e
        /*0076*/ 	.short	(.L_1643 - .L_1642)
.L_1642:
        /*0078*/ 	.word	0x00000000


	//----- nvinfo : EIATTR_CBANK_PARAM_SIZE
	.align		4
.L_1643:
        /*007c*/ 	.byte	0x03, 0x19
        /*007e*/ 	.short	0x0d70


	//----- nvinfo : EIATTR_PARAM_CBANK
	.align		4
        /*0080*/ 	.byte	0x04, 0x0a
        /*0082*/ 	.short	(.L_1645 - .L_1644)
	.align		4
.L_1644:
        /*0084*/ 	.word	index@(.nv.constant0._ZN2at6native40_GLOBAL__N__2351210d_8_Shape_cu_49f7391c19CatArrayBatchedCopyINS1_10OpaqueTypeILj8EEEjLi4ELi64ELi64EEEvPT_NS1_25CatArrInputTensorMetadataIS5_T0_XT2_EXT3_EEENS1_16TensorSizeStrideIS8_Lj4EEEiS8_)
        /*0088*/ 	.short	0x0380
        /*008a*/ 	.short	0x0d70


	//----- nvinfo : EIATTR_SW_WAR
	.align		4
.L_1645:
        /*008c*/ 	.byte	0x04, 0x36
        /*008e*/ 	.short	(.L_1647 - .L_1646)
.L_1646:
        /*0090*/ 	.word	0x00000008
.L_1647:


//--------------------- .nv.info._ZN2at6native40_GLOBAL__N__2351210d_8_Shape_cu_49f7391c26CatArrayBatchedCopy_contigINS1_10OpaqueTypeILj8EEEjLi4ELi64ELi64EEEvPT_NS1_25CatArrInputTensorMetadataIS5_T0_XT2_EXT3_EEENS1_16TensorSizeStrideIS8_Lj4EEEiS8_ --------------------------
	.section	.nv.info._ZN2at6native40_GLOBAL__N__2351210d_8_Shape_cu_49f7391c26CatArrayBatchedCopy_contigINS1_10OpaqueTypeILj8EEEjLi4ELi64ELi64EEEvPT_NS1_25CatArrInputTensorMetadataIS5_T0_XT2_EXT3_EEENS1_16TensorSizeStrideIS8_Lj4EEEiS8_,"",@"SHT_CUDA_INFO"
	.sectionflags	@""
	.align	4


	//----- nvinfo : EIATTR_CUDA_API_VERSION
	.align		4
        /*0000*/ 	.byte	0x04, 0x37
        /*0002*/ 	.short	(.L_1649 - .L_1648)
.L_1648:
        /*0004*/ 	.word	0x00000082


	//----- nvinfo : EIATTR_KPARAM_INFO
	.align		4
.L_1649:
        /*0008*/ 	.byte	0x04, 0x17
        /*000a*/ 	.short	(.L_1651 - .L_1650)
.L_1650:
        /*000c*/ 	.word	0x00000000
        /*0010*/ 	.short	0x0004
        /*0012*/ 	.short	0x0d6c
        /*0014*/ 	.byte	0x00, 0xf0, 0x11, 0x00


	//----- nvinfo : EIATTR_KPARAM_INFO
	.align		4
.L_1651:
        /*0018*/ 	.byte	0x04, 0x17
        /*001a*/ 	.short	(.L_1653 - .L_1652)
.L_1652:
        /*001c*/ 	.word	0x00000000
        /*0020*/ 	.short	0x0003
        /*0022*/ 	.short	0x0d68
        /*0024*/ 	.byte	0x00, 0xf0, 0x11, 0x00


	//----- nvinfo : EIATTR_KPARAM_INFO
	.align		4
.L_1653:
        /*0028*/ 	.byte	0x04, 0x17
        /*002a*/ 	.short	(.L_1655 - .L_1654)
.L_1654:
        /*002c*/ 	.word	0x00000000
        /*0030*/ 	.short	0x0002
        /*0032*/ 	.short	0x0d48
        /*0034*/ 	.byte	0x00, 0xf0, 0x81, 0x00


	//----- nvinfo : EIATTR_KPARAM_INFO
	.align		4
.L_1655:
        /*0038*/ 	.byte	0x04, 0x17
        /*003a*/ 	.short	(.L_1657 - .L_1656)
.L_1656:
        /*003c*/ 	.word	0x00000000
        /*0040*/ 	.short	0x0001
        /*0042*/ 	.short	0x0008
        /*0044*/ 	.byte	0x00, 0xf0, 0x01, 0x35


	//----- nvinfo : EIATTR_KPARAM_INFO
	.align		4
.L_1657:
        /*0048*/ 	.byte	0x04, 0x17
        /*004a*/ 	.short	(.L_1659 - .L_1658)
.L_1658:
        /*004c*/ 	.word	0x00000000
        /*0050*/ 	.short	0x0000
        /*0052*/ 	.short	0x0000
        /*0054*/ 	.byte	0x00, 0xf5, 0x21, 0x00


	//----- nvinfo : EIATTR_SPARSE_MMA_MASK
	.align		4
.L_1659:
        /*0058*/ 	.byte	0x03, 0x50
        /*005a*/ 	.short	0x0000


	//----- nvinfo : EIATTR_MAXREG_COUNT
	.align		4
        /*005c*/ 	.byte	0x03, 0x1b
        /*005e*/ 	.short	0x00ff


	//----- nvinfo : EIATTR_MERCURY_ISA_VERSION
	.align		4
        /*0060*/ 	.byte	0x03, 0x5f
        /*0062*/ 	.short	0x0101


	//----- nvinfo : EIATTR_VRC_CTA_INIT_COUNT
	.align		4
        /*0064*/ 	.byte	0x02, 0x4a
	.zero		1
	.zero		1


	//----- nvinfo : EIATTR_EXIT_INSTR_OFFSETS
	.align		4
        /*0068*/ 	.byte	0x04, 0x1c
        /*006a*/ 	.short	(.L_1661 - .L_1660)


	//   ....[0]....
.L_1660:
        /*006c*/ 	.word	0x00000090


	//   ....[1]....
        /*0070*/ 	.word	0x000006a0


	//----- nvinfo : EIATTR_CRS_STACK_SIZE
	.align		4
.L_1661:
        /*0074*/ 	.byte	0x04, 0x1e
        /*0076*/ 	.short	(.L_1663 - .L_1662)
.L_1662:
        /*0078*/ 	.word	0x00000000


	//----- nvinfo : EIATTR_CBANK_PARAM_SIZE
	.align		4
.L_1663:
        /*007c*/ 	.byte	0x03, 0x19
        /*007e*/ 	.short	0x0d70


	//----- nvinfo : EIATTR_PARAM_CBANK
	.align		4
        /*0080*/ 	.byte	0x04, 0x0a
        /*0082*/ 	.short	(.L_1665 - .L_1664)
	.align		4
.L_1664:
        /*0084*/ 	.word	index@(.nv.constant0._ZN2at6native40_GLOBAL__N__2351210d_8_Shape_cu_49f7391c26CatArrayBatchedCopy_contigINS1_10OpaqueTypeILj8EEEjLi4ELi64ELi64EEEvPT_NS1_25CatArrInputTensorMetadataIS5_T0_XT2_EXT3_EEENS1_16TensorSizeStrideIS8_Lj4EEEiS8_)
        /*0088*/ 	.short	0x0380
        /*008a*/ 	.short	0x0d70


	//----- nvinfo : EIATTR_SW_WAR
	.align		4
.L_1665:
        /*008c*/ 	.byte	0x04, 0x36
        /*008e*/ 	.short	(.L_1667 - .L_1666)
.L_1666:
        /*0090*/ 	.word	0x00000008
.L_1667:


//--------------------- .nv.info._ZN2at6native40_GLOBAL__N__2351210d_8_Shape_cu_49f7391c35CatArrayBatchedCopy_alignedK_contigINS1_10OpaqueTypeILj8EEEjLi4ELi64ELi64ELi8EEEvPT_NS1_25CatArrInputTensorMetadataIS5_T0_XT2_EXT3_EEENS1_16TensorSizeStrideIS8_Lj4EEEiS8_ --------------------------
	.section	.nv.info._ZN2at6native40_GLOBAL__N__2351210d_8_Shape_cu_49f7391c35CatArrayBatchedCopy_alignedK_contigINS1_10OpaqueTypeILj8EEEjLi4ELi64ELi64ELi8EEEvPT_NS1_25CatArrInputTensorMetadataIS5_T0_XT2_EXT3_EEENS1_16TensorSizeStrideIS8_Lj4EEEiS8_,"",@"SHT_CUDA_INFO"
	.sectionflags	@""
	.align	4


	//----- nvinfo : EIATTR_CUDA_API_VERSION
	.align		4
        /*0000*/ 	.byte	0x04, 0x37
        /*0002*/ 	.short	(.L_1669 - .L_1668)
.L_1668:
        /*0004*/ 	.word	0x00000082


	//----- nvinfo : EIATTR_KPARAM_INFO
	.align		4
.L_1669:
        /*0008*/ 	.byte	0x04, 0x17
        /*000a*/ 	.short	(.L_1671 - .L_1670)
.L_1670:
        /*000c*/ 	.word	0x00000000
        /*0010*/ 	.short	0x0004
        /*0012*/ 	.short	0x0d6c
        /*0014*/ 	.byte	0x00, 0xf0, 0x11, 0x00


	//----- nvinfo : EIATTR_KPARAM_INFO
	.align		4
.L_1671:
        /*0018*/ 	.byte	0x04, 0x17
        /*001a*/ 	.short	(.L_1673 - .L_1672)
.L_1672:
        /*001c*/ 	.word	0x00000000
        /*0020*/ 	.short	0x0003
        /*0022*/ 	.short	0x0d68
        /*0024*/ 	.byte	0x00, 0xf0, 0x11, 0x00


	//----- nvinfo : EIATTR_KPARAM_INFO
	.align		4
.L_1673:
        /*0028*/ 	.byte	0x04, 0x17
        /*002a*/ 	.short	(.L_1675 - .L_1674)
.L_1674:
        /*002c*/ 	.word	0x00000000
        /*0030*/ 	.short	0x0002
        /*0032*/ 	.short	0x0d48
        /*0034*/ 	.byte	0x00, 0xf0, 0x81, 0x00


	//----- nvinfo : EIATTR_KPARAM_INFO
	.align		4
.L_1675:
        /*0038*/ 	.byte	0x04, 0x17
        /*003a*/ 	.short	(.L_1677 - .L_1676)
.L_1676:
        /*003c*/ 	.word	0x00000000
        /*0040*/ 	.short	0x0001
        /*0042*/ 	.short	0x0008
        /*0044*/ 	.byte	0x00, 0xf0, 0x01, 0x35


	//----- nvinfo : EIATTR_KPARAM_INFO
	.align		4
.L_1677:
        /*0048*/ 	.byte	0x04, 0x17
        /*004a*/ 	.short	(.L_1679 - .L_1678)
.L_1678:
        /*004c*/ 	.word	0x00000000
        /*0050*/ 	.short	0x0000
        /*0052*/ 	.short	0x0000
        /*0054*/ 	.byte	0x00, 0xf5, 0x21, 0x00


	//----- nvinfo : EIATTR_SPARSE_MMA_MASK
	.align		4
.L_1679:
        /*0058*/ 	.byte	0x03, 0x50
        /*005a*/ 	.short	0x0000


	//----- nvinfo : EIATTR_MAXREG_COUNT
	.align		4
        /*005c*/ 	.byte	0x03, 0x1b
        /*005e*/ 	.short	0x00ff


	//----- nvinfo : EIATTR_MERCURY_ISA_VERSION
	.align		4
        /*0060*/ 	.byte	0x03, 0x5f
        /*0062*/ 	.short	0x0101


	//----- nvinfo : EIATTR_VRC_CTA_INIT_COUNT
	.align		4
        /*0064*/ 	.byte	0x02, 0x4a
	.zero		1
	.zero		1


	//----- nvinfo : EIATTR_EXIT_INSTR_OFFSETS
	.align		4
        /*0068*/ 	.byte	0x04, 0x1c
        /*006a*/ 	.short	(.L_1681 - .L_1680)


	//   ....[0]....
.L_1680:
        /*006c*/ 	.word	0x00000090


	//   ....[1]....
        /*0070*/ 	.word	0x00000750


	//   ....[2]....
        /*0074*/ 	.word	0x00000bf0


	//   ....[3]....
        /*0078*/ 	.word	0x00001280


	//----- nvinfo : EIATTR_CRS_STACK_SIZE
	.align		4
.L_1681:
        /*007c*/ 	.byte	0x04, 0x1e
        /*007e*/ 	.short	(.L_1683 - .L_1682)
.L_1682:
        /*0080*/ 	.word	0x00000000


	//----- nvinfo : EIATTR_CBANK_PARAM_SIZE
	.align		4
.L_1683:
        /*0084*/ 	.byte	0x03, 0x19
        /*0086*/ 	.short	0x0d70


	//----- nvinfo : EIATTR_PARAM_CBANK
	.align		4
        /*0088*/ 	.byte	0x04, 0x0a
        /*008a*/ 	.short	(.L_1685 - .L_1684)
	.align		4
.L_1684:
        /*008c*/ 	.word	index@(.nv.constant0._ZN2at6native40_GLOBAL__N__2351210d_8_Shape_cu_49f7391c35CatArrayBatchedCopy_alignedK_contigINS1_10OpaqueTypeILj8EEEjLi4ELi64ELi64ELi8EEEvPT_NS1_25CatArrInputTensorMetadataIS5_T0_XT2_EXT3_EEENS1_16TensorSizeStrideIS8_Lj4EEEiS8_)
        /*0090*/ 	.short	0x0380
        /*0092*/ 	.short	0x0d70


	//----- nvinfo : EIATTR_SW_WAR
	.align		4
.L_1685:
        /*0094*/ 	.byte	0x04, 0x36
        /*0096*/ 	.short	(.L_1687 - .L_1686)
.L_1686:
        /*0098*/ 	.word	0x00000008
.L_1687:


//--------------------- .nv.info._ZN2at6native40_GLOBAL__N__2351210d_8_Shape_cu_49f7391c35CatArrayBatchedCopy_alignedK_contigINS1_10OpaqueTypeILj8EEEjLi4ELi64ELi64ELi16EEEvPT_NS1_25CatArrInputTensorMetadataIS5_T0_XT2_EXT3_EEENS1_16TensorSizeStrideIS8_Lj4EEEiS8_ --------------------------
	.section	.nv.info._ZN2at6native40_GLOBAL__N__2351210d_8_Shape_cu_49f7391c35CatArrayBatchedCopy_alignedK_contigINS1_10OpaqueTypeILj8EEEjLi4ELi64ELi64ELi16EEEvPT_NS1_25CatArrInputTensorMetadataIS5_T0_XT2_EXT3_EEENS1_16TensorSizeStrideIS8_Lj4EEEiS8_,"",@"SHT_CUDA_INFO"
	.sectionflags	@""
	.align	4


	//----- nvinfo : EIATTR_CUDA_API_VERSION
	.align		4
        /*0000*/ 	.byte	0x04, 0x37
        /*0002*/ 	.short	(.L_1689 - .L_1688)
.L_1688:
        /*0004*/ 	.word	0x00000082


	//----- nvinfo : EIATTR_KPARAM_INFO
	.align		4
.L_1689:
        /*0008*/ 	.byte	0x04, 0x17
        /*000a*/ 	.short	(.L_1691 - .L_1690)
.L_1690:
        /*000c*/ 	.word	0x00000000
        /*0010*/ 	.short	0x0004
        /*0012*/ 	.short	0x0d6c
        /*0014*/ 	.byte	0x00, 0xf0, 0x11, 0x00


	//----- nvinfo : EIATTR_KPARAM_INFO
	.align		4
.L_1691:
        /*0018*/ 	.byte	0x04, 0x17
        /*001a*/ 	.short	(.L_1693 - .L_1692)
.L_1692:
        /*001c*/ 	.word	0x00000000
        /*0020*/ 	.short	0x0003
        /*0022*/ 	.short	0x0d68
        /*0024*/ 	.byte	0x00, 0xf0, 0x11, 0x00


	//----- nvinfo : EIATTR_KPARAM_INFO
	.align		4
.L_1693:
        /*0028*/ 	.byte	0x04, 0x17
        /*002a*/ 	.short	(.L_1695 - .L_1694)
.L_1694:
        /*002c*/ 	.word	0x00000000
        /*0030*/ 	.short	0x0002
        /*0032*/ 	.short	0x0d48
        /*0034*/ 	.byte	0x00, 0xf0, 0x81, 0x00


	//----- nvinfo : EIATTR_KPARAM_INFO
	.align		4
.L_1695:
        /*0038*/ 	.byte	0x04, 0x17
        /*003a*/ 	.short	(.L_1697 - .L_1696)
.L_1696:
        /*003c*/ 	.word	0x00000000
        /*0040*/ 	.short	0x0001
        /*0042*/ 	.short	0x0008
        /*0044*/ 	.byte	0x00, 0xf0, 0x01, 0x35


	//----- nvinfo : EIATTR_KPARAM_INFO
	.align		4
.L_1697:
        /*0048*/ 	.byte	0x04, 0x17
        /*004a*/ 	.short	(.L_1699 - .L_1698)
.L_1698:
        /*004c*/ 	.word	0x00000000
        /*0050*/ 	.short	0x0000
        /*0052*/ 	.short	0x0000
        /*0054*/ 	.byte	0x00, 0xf5, 0x21, 0x00


	//----- nvinfo : EIATTR_SPARSE_MMA_MASK
	.align		4
.L_1699:
        /*0058*/ 	.byte	0x03, 0x50
        /*005a*/ 	.short	0x0000


	//----- nvinfo : EIATTR_MAXREG_COUNT
	.align		4
        /*005c*/ 	.byte	0x03, 0x1b
        /*005e*/ 	.short	0x00ff


	//----- nvinfo : EIATTR_MERCURY_ISA_VERSION
	.align		4
        /*0060*/ 	.byte	0x03, 0x5f
        /*0062*/ 	.short	0x0101


	//----- nvinfo : EIATTR_VRC_CTA_INIT_COUNT
	.align		4
        /*0064*/ 	.byte	0x02, 0x4a
	.zero		1
	.zero		1


	//----- nvinfo : EIATTR_EXIT_INSTR_OFFSETS
	.align		4
        /*0068*/ 	.byte	0x04, 0x1c
        /*006a*/ 	.short	(.L_1701 - .L_1700)


	//   ....[0]....
.L_1700:
        /*006c*/ 	.word	0x000000a0


	//   ....[1]....
        /*0070*/ 	.word	0x000009c0


	//   ....[2]....
        /*0074*/ 	.word	0x00000f70


	//   ....[3]....
        /*0078*/ 	.word	0x000017d0


	//----- nvinfo : EIATTR_CRS_STACK_SIZE
	.align		4
.L_1701:
        /*007c*/ 	.byte	0x04, 0x1e
        /*007e*/ 	.short	(.L_1703 - .L_1702)
.L_1702:
        /*0080*/ 	.word	0x00000000


	//----- nvinfo : EIATTR_CBANK_PARAM_SIZE
	.align		4
.L_1703:
        /*0084*/ 	.byte	0x03, 0x19
        /*0086*/ 	.short	0x0d70


	//----- nvinfo : EIATTR_PARAM_CBANK
	.align		4
        /*0088*/ 	.byte	0x04, 0x0a
        /*008a*/ 	.short	(.L_1705 - .L_1704)
	.align		4
.L_1704:
        /*008c*/ 	.word	index@(.nv.constant0._ZN2at6native40_GLOBAL__N__2351210d_8_Shape_cu_49f7391c35CatArrayBatchedCopy_alignedK_contigINS1_10OpaqueTypeILj8EEEjLi4ELi64ELi64ELi16EEEvPT_NS1_25CatArrInputTensorMetadataIS5_T0_XT2_EXT3_EEENS1_16TensorSizeStrideIS8_Lj4EEEiS8_)
        /*0090*/ 	.short	0x0380
        /*0092*/ 	.short	0x0d70


	//----- nvinfo : EIATTR_SW_WAR
	.align		4
.L_1705:
        /*0094*/ 	.byte	0x04, 0x36
        /*0096*/ 	.short	(.L_1707 - .L_1706)
.L_1706:
        /*0098*/ 	.word	0x00000008
.L_1707:


//--------------------- .nv.info._ZN2at6native40_GLOBAL__N__2351210d_8_Shape_cu_49f7391c30CatArrayBatchedCopy_vectorizedINS1_10OpaqueTypeILj8EEEjLi4ELi64ELi64ELi16ELi2EEEvPcNS1_25CatArrInputTensorMetadataIT_T0_XT2_EXT3_EEENS1_16TensorSizeStrideIS8_Lj4EEEiS8_ --------------------------
	.section	.nv.info._ZN2at6native40_GLOBAL__N__2351210d_8_Shape_cu_49f7391c30CatArrayBatchedCopy_vectorizedINS1_10OpaqueTypeILj8EEEjLi4ELi64ELi64ELi16ELi2EEEvPcNS1_25CatArrInputTensorMetadataIT_T0_XT2_EXT3_EEENS1_16TensorSizeStrideIS8_Lj4EEEiS8_,"",@"SHT_CUDA_INFO"
	.sectionflags	@""
	.align	4


	//----- nvinfo : EIATTR_CUDA_API_VERSION
	.align		4
        /*0000*/ 	.byte	0x04, 0x37
        /*0002*/ 	.short	(.L_1709 - .L_1708)
.L_1708:
        /*0004*/ 	.word	0x00000082


	//----- nvinfo : EIATTR_KPARAM_INFO
	.align		4
.L_1709:
        /*0008*/ 	.byte	0x04, 0x17
        /*000a*/ 	.short	(.L_1711 - .L_1710)
.L_1710:
        /*000c*/ 	.word	0x00000000
        /*0010*/ 	.short	0x0004
        /*0012*/ 	.short	0x0d6c
        /*0014*/ 	.byte	0x00, 0xf0, 0x11, 0x00


	//----- nvinfo : EIATTR_KPARAM_INFO
	.align		4
.L_1711:
        /*0018*/ 	.byte	0x04, 0x17
        /*001a*/ 	.short	(.L_1713 - .L_1712)
.L_1712:
        /*001c*/ 	.word	0x00000000
        /*0020*/ 	.short	0x0003
        /*0022*/ 	.short	0x0d68
        /*0024*/ 	.byte	0x00, 0xf0, 0x11, 0x00


	//----- nvinfo : EIATTR_KPARAM_INFO
	.align		4
.L_1713:
        /*0028*/ 	.byte	0x04, 0x17
        /*002a*/ 	.short	(.L_1715 - .L_1714)
.L_1714:
        /*002c*/ 	.word	0x00000000
        /*0030*/ 	.short	0x0002
        /*0032*/ 	.short	0x0d48
        /*0034*/ 	.byte	0x00, 0xf0, 0x81, 0x00


	//----- nvinfo : EIATTR_KPARAM_INFO
	.align		4
.L_1715:
        /*0038*/ 	.byte	0x04, 0x17
        /*003a*/ 	.short	(.L_1717 - .L_1716)
.L_1716:
        /*003c*/ 	.word	0x00000000
        /*0040*/ 	.short	0x0001
        /*0042*/ 	.short	0x0008
        /*0044*/ 	.byte	0x00, 0xf0, 0x01, 0x35


	//----- nvinfo : EIATTR_KPARAM_INFO
	.align		4
.L_1717:
        /*0048*/ 	.byte	0x04, 0x17
        /*004a*/ 	.short	(.L_1719 - .L_1718)
.L_1718:
        /*004c*/ 	.word	0x00000000
        /*0050*/ 	.short	0x0000
        /*0052*/ 	.short	0x0000
        /*0054*/ 	.byte	0x00, 0xf5, 0x21, 0x00


	//----- nvinfo : EIATTR_SPARSE_MMA_MASK
	.align		4
.L_1719:
        /*0058*/ 	.byte	0x03, 0x50
        /*005a*/ 	.short	0x0000


	//----- nvinfo : EIATTR_MAXREG_COUNT
	.align		4
        /*005c*/ 	.byte	0x03, 0x1b
        /*005e*/ 	.short	0x00ff


	//----- nvinfo : EIATTR_MERCURY_ISA_VERSION
	.align		4
        /*0060*/ 	.byte	0x03, 0x5f
        /*0062*/ 	.short	0x0101


	//----- nvinfo : EIATTR_VRC_CTA_INIT_COUNT
	.align		4
        /*0064*/ 	.byte	0x02, 0x4a
	.zero		1
	.zero		1


	//----- nvinfo : EIATTR_EXIT_INSTR_OFFSETS
	.align		4
        /*0068*/ 	.byte	0x04, 0x1c
        /*006a*/ 	.short	(.L_1721 - .L_1720)


	//   ....[0]....
.L_1720:
        /*006c*/ 	.word	0x000000a0


	//   ....[1]....
        /*0070*/ 	.word	0x00000710


	//----- nvinfo : EIATTR_CRS_STACK_SIZE
	.align		4
.L_1721:
        /*0074*/ 	.byte	0x04, 0x1e
        /*0076*/ 	.short	(.L_1723 - .L_1722)
.L_1722:
        /*0078*/ 	.word	0x00000000


	//----- nvinfo : EIATTR_CBANK_PARAM_SIZE
	.align		4
.L_1723:
        /*007c*/ 	.byte	0x03, 0x19
        /*007e*/ 	.short	0x0d70


	//----- nvinfo : EIATTR_PARAM_CBANK
	.align		4
        /*0080*/ 	.byte	0x04, 0x0a
        /*0082*/ 	.short	(.L_1725 - .L_1724)
	.align		4
.L_1724:
        /*0084*/ 	.word	index@(.nv.constant0._ZN2at6native40_GLOBAL__N__2351210d_8_Shape_cu_49f7391c30CatArrayBatchedCopy_vectorizedINS1_10OpaqueTypeILj8EEEjLi4ELi64ELi64ELi16ELi2EEEvPcNS1_25CatArrInputTensorMetadataIT_T0_XT2_EXT3_EEENS1_16TensorSizeStrideIS8_Lj4EEEiS8_)
        /*0088*/ 	.short	0x0380
        /*008a*/ 	.short	0x0d70


	//----- nvinfo : EIATTR_SW_WAR
	.align		4
.L_1725:
        /*008c*/ 	.byte	0x04, 0x36
        /*008e*/ 	.short	(.L_1727 - .L_1726)
.L_1726:
        /*0090*/ 	.word	0x00000008
.L_1727:


//--------------------- .nv.info._ZN2at6native40_GLOBAL__N__2351210d_8_Shape_cu_49f7391c19CatArrayBatchedCopyINS1_10OpaqueTypeILj8EEEjLi3ELi64ELi64EEEvPT_NS1_25CatArrInputTensorMetadataIS5_T0_XT2_EXT3_EEENS1_16TensorSizeStrideIS8_Lj4EEEiS8_ --------------------------
	.section	.nv.info._ZN2at6native40_GLOBAL__N__2351210d_8_Shape_cu_49f7391c19CatArrayBatchedCopyINS1_10OpaqueTypeILj8EEEjLi3ELi64ELi64EEEvPT_NS1_25CatArrInputTensorMetadataIS5_T0_XT2_EXT3_EEENS1_16TensorSizeStrideIS8_Lj4EEEiS8_,"",@"SHT_CUDA_INFO"
	.sectionflags	@""
	.align	4


	//----- nvinfo : EIATTR_CUDA_API_VERSION
	.align		4
        /*0000*/ 	.byte	0x04, 0x37
        /*0002*/ 	.short	(.L_1729 - .L_1728)
.L_1728:
        /*0004*/ 	.word	0x00000082


	//----- nvinfo : EIATTR_KPARAM_INFO
	.align		4
.L_1729:
        /*0008*/ 	.byte	0x04, 0x17
        /*000a*/ 	.short	(.L_1731 - .L_1730)
.L_1730:
        /*000c*/ 	.word	0x00000000
        /*0010*/ 	.short	0x0004
        /*0012*/ 	.short	0x0d6c
        /*0014*/ 	.byte	0x00, 0xf0, 0x11, 0x00


	//----- nvinfo : EIATTR_KPARAM_INFO
	.align		4
.L_1731:
        /*0018*/ 	.byte	0x04, 0x17
        /*001a*/ 	.short	(.L_1733 - .L_1732)
.L_1732:
        /*001c*/ 	.word	0x00000000
        /*0020*/ 	.short	0x0003
        /*0022*/ 	.short	0x0d68
        /*0024*/ 	.byte	0x00, 0xf0, 0x11, 0x00


	//----- nvinfo : EIATTR_KPARAM_INFO
	.align		4
.L_1733:
        /*0028*/ 	.byte	0x04, 0x17
        /*002a*/ 	.short	(.L_1735 - .L_1734)
.L_1734:
        /*002c*/ 	.word	0x00000000
        /*0030*/ 	.short	0x0002
        /*0032*/ 	.short	0x0d48
        /*0034*/ 	.byte	0x00, 0xf0, 0x81, 0x00


	//----- nvinfo : EIATTR_KPARAM_INFO
	.align		4
.L_1735:
        /*0038*/ 	.byte	0x04, 0x17
        /*003a*/ 	.short	(.L_1737 - .L_1736)
.L_1736:
        /*003c*/ 	.word	0x00000000
        /*0040*/ 	.short	0x0001
        /*0042*/ 	.short	0x0008
        /*0044*/ 	.byte	0x00, 0xf0, 0x01, 0x35


	//----- nvinfo : EIATTR_KPARAM_INFO
	.align		4
.L_1737:
        /*0048*/ 	.byte	0x04, 0x17
        /*004a*/ 	.short	(.L_1739 - .L_1738)
.L_1738:
        /*004c*/ 	.word	0x00000000
        /*0050*/ 	.short	0x0000
        /*0052*/ 	.short	0x0000
        /*0054*/ 	.byte	0x00, 0xf5, 0x21, 0x00


	//----- nvinfo : EIATTR_SPARSE_MMA_MASK
	.align		4
.L_1739:
        /*0058*/ 	.byte	0x03, 0x50
        /*005a*/ 	.short	0x0000


	//----- nvinfo : EIATTR_MAXREG_COUNT
	.align		4
        /*005c*/ 	.byte	0x03, 0x1b
        /*005e*/ 	.short	0x00ff


	//----- nvinfo : EIATTR_MERCURY_ISA_VERSION
	.align		4
        /*0060*/ 	.byte	0x03, 0x5f
        /*0062*/ 	.short	0x0101


	//----- nvinfo : EIATTR_VRC_CTA_INIT_COUNT
	.align		4
        /*0064*/ 	.byte	0x02, 0x4a
	.zero		1
	.zero		1


	//----- nvinfo : EIATTR_EXIT_INSTR_OFFSETS
	.align		4
        /*0068*/ 	.byte	0x04, 0x1c
        /*006a*/ 	.short	(.L_1741 - .L_1740)


	//   ....[0]....
.L_1740:
        /*006c*/ 	.word	0x000000a0


	//   ....[1]....
        /*0070*/ 	.word	0x00000900


	//----- nvinfo : EIATTR_CRS_STACK_SIZE
	.align		4
.L_1741:
        /*0074*/ 	.byte	0x04, 0x1e
        /*0076*/ 	.short	(.L_1743 - .L_1742)
.L_1742:
        /*0078*/ 	.word	0x00000000


	//----- nvinfo : EIATTR_CBANK_PARAM_SIZE
	.align		4
.L_1743:
        /*007c*/ 	.byte	0x03, 0x19
        /*007e*/ 	.short	0x0d70


	//----- nvinfo : EIATTR_PARAM_CBANK
	.align		4
        /*0080*/ 	.byte	0x04, 0x0a
        /*0082*/ 	.short	(.L_1745 - .L_1744)
	.align		4
.L_1744:
        /*0084*/ 	.word	index@(.nv.constant0._ZN2at6native40_GLOBAL__N__2351210d_8_Shape_cu_49f7391c19CatArrayBatchedCopyINS1_10OpaqueTypeILj8EEEjLi3ELi64ELi64EEEvPT_NS1_25CatArrInputTensorMetadataIS5_T0_XT2_EXT3_EEENS1_16TensorSizeStrideIS8_Lj4EEEiS8_)
        /*0088*/ 	.short	0x0380
        /*008a*/ 	.short	0x0d70


	//----- nvinfo : EIATTR_SW_WAR
	.align		4
.L_1745:
        /*008c*/ 	.byte	0x04, 0x36
        /*008e*/ 	.short	(.L_1747 - .L_1746)
.L_1746:
        /*0090*/ 	.word	0x00000008
.L_1747:


//--------------------- .nv.info._ZN2at6native40_GLOBAL__N__2351210d_8_Shape_cu_49f7391c26CatArrayBatchedCopy_contigINS1_10OpaqueTypeILj8EEEjLi3ELi64ELi64EEEvPT_NS1_25CatArrInputTensorMetadataIS5_T0_XT2_EXT3_EEENS1_16TensorSizeStrideIS8_Lj4EEEiS8_ --------------------------
	.section	.nv.info._ZN2at6native40_GLOBAL__N__2351210d_8_Shape_cu_49f7391c26CatArrayBatchedCopy_contigINS1_10OpaqueTypeILj8EEEjLi3ELi64ELi64EEEvPT_NS1_25CatArrInputTensorMetadataIS5_T0_XT2_EXT3_EEENS1_16TensorSizeStrideIS8_Lj4EEEiS8_,"",@"SHT_CUDA_INFO"
	.sectionflags	@""
	.align	4


	//----- nvinfo : EIATTR_CUDA_API_VERSION
	.align		4
        /*0000*/ 	.byte	0x04, 0x37
        /*0002*/ 	.short	(.L_1749 - .L_1748)
.L_1748:
        /*0004*/ 	.word	0x00000082


	//----- nvinfo : EIATTR_KPARAM_INFO
	.align		4
.L_1749:
        /*0008*/ 	.byte	0x04, 0x17
        /*000a*/ 	.short	(.L_1751 - .L_1750)
.L_1750:
        /*000c*/ 	.word	0x00000000
        /*0010*/ 	.short	0x0004
        /*0012*/ 	.short	0x0d6c
        /*0014*/ 	.byte	0x00, 0xf0, 0x11, 0x00


	//----- nvinfo : EIATTR_KPARAM_INFO
	.align		4
.L_1751:
        /*0018*/ 	.byte	0x04, 0x17
        /*001a*/ 	.short	(.L_1753 - .L_1752)
.L_1752:
        /*001c*/ 	.word	0x00000000
        /*0020*/ 	.short	0x0003
        /*0022*/ 	.short	0x0d68
        /*0024*/ 	.byte	0x00, 0xf0, 0x11, 0x00


	//----- nvinfo : EIATTR_KPARAM_INFO
	.align		4
.L_1753:
        /*0028*/ 	.byte	0x04, 0x17
        /*002a*/ 	.short	(.L_1755 - .L_1754)
.L_1754:
        /*002c*/ 	.word	0x00000000
        /*0030*/ 	.short	0x0002
        /*0032*/ 	.short	0x0d48
        /*0034*/ 	.byte	0x00, 0xf0, 0x81, 0x00


	//----- nvinfo : EIATTR_KPARAM_INFO
	.align		4
.L_1755:
        /*0038*/ 	.byte	0x04, 0x17
        /*003a*/ 	.short	(.L_1757 - .L_1756)
.L_1756:
        /*003c*/ 	.word	0x00000000
        /*0040*/ 	.short	0x0001
        /*0042*/ 	.short	0x0008
        /*0044*/ 	.byte	0x00, 0xf0, 0x01, 0x35


	//----- nvinfo : EIATTR_KPARAM_INFO
	.align		4
.L_1757:
        /*0048*/ 	.byte	0x04, 0x17
        /*004a*/ 	.short	(.L_1759 - .L_1758)
.L_1758:
        /*004c*/ 	.word	0x00000000
        /*0050*/ 	.short	0x0000
        /*0052*/ 	.short	0x0000
        /*0054*/ 	.byte	0x00, 0xf5, 0x21, 0x00


	//----- nvinfo : EIATTR_SPARSE_MMA_MASK
	.align		4
.L_1759:
        /*0058*/ 	.byte	0x03, 0x50
        /*005a*/ 	.short	0x0000


	//----- nvinfo : EIATTR_MAXREG_COUNT
	.align		4
        /*005c*/ 	.byte	0x03, 0x1b
        /*005e*/ 	.short	0x00ff


	//----- nvinfo : EIATTR_MERCURY_ISA_VERSION
	.align		4
        /*0060*/ 	.byte	0x03, 0x5f
        /*0062*/ 	.short	0x0101


	//----- nvinfo : EIATTR_VRC_CTA_INIT_COUNT
	.align		4
        /*0064*/ 	.byte	0x02, 0x4a
	.zero		1
	.zero		1


	//----- nvinfo : EIATTR_EXIT_INSTR_OFFSETS
	.align		4
        /*0068*/ 	.byte	0x04, 0x1c
        /*006a*/ 	.short	(.L_1761 - .L_1760)


	//   ....[0]....
.L_1760:
        /*006c*/ 	.word	0x00000090


	//   ....[1]....
        /*0070*/ 	.word	0x00000520


	//----- nvinfo : EIATTR_CRS_STACK_SIZE
	.align		4
.L_1761:
        /*0074*/ 	.byte	0x04, 0x1e
        /*0076*/ 	.short	(.L_1763 - .L_1762)
.L_1762:
        /*0078*/ 	.word	0x00000000


	//----- nvinfo : EIATTR_CBANK_PARAM_SIZE
	.align		4
.L_1763:
        /*007c*/ 	.byte	0x03, 0x19
        /*007e*/ 	.short	0x0d70


	//----- nvinfo : EIATTR_PARAM_CBANK
	.align		4
        /*0080*/ 	.byte	0x04, 0x0a
        /*0082*/ 	.short	(.L_1765 - .L_1764)
	.align		4
.L_1764:
        /*0084*/ 	.word	index@(.nv.constant0._ZN2at6native40_GLOBAL__N__2351210d_8_Shape_cu_49f7391c26CatArrayBatchedCopy_contigINS1_10OpaqueTypeILj8EEEjLi3ELi64ELi64EEEvPT_NS1_25CatArrInputTensorMetadataIS5_T0_XT2_EXT3_EEENS1_16TensorSizeStrideIS8_Lj4EEEiS8_)
        /*0088*/ 	.short	0x0380
        /*008a*/ 	.short	0x0d70


	//----- nvinfo : EIATTR_SW_WAR
	.align		4
.L_1765:
        /*008c*/ 	.byte	0x04, 0x36
        /*008e*/ 	.short	(.L_1767 - .L_1766)
.L_1766:
        /*0090*/ 	.word	0x00000008
.L_1767:


//--------------------- .nv.info._ZN2at6native40_GLOBAL__N__2351210d_8_Shape_cu_49f7391c35CatArrayBatchedCopy_alignedK_contigINS1_10OpaqueTypeILj8EEEjLi3ELi64ELi64ELi8EEEvPT_NS1_25CatArrInputTensorMetadataIS5_T0_XT2_EXT3_EEENS1_16TensorSizeStrideIS8_Lj4EEEiS8_ --------------------------
	.section	.nv.info._ZN2at6native40_GLOBAL__N__2351210d_8_Shape_cu_49f7391c35CatArrayBatchedCopy_alignedK_contigINS1_10OpaqueTypeILj8EEEjLi3ELi64ELi64ELi8EEEvPT_NS1_25CatArrInputTensorMetadataIS5_T0_XT2_EXT3_EEENS1_16TensorSizeStrideIS8_Lj4EEEiS8_,"",@"SHT_CUDA_INFO"
	.sectionflags	@""
	.align	4


	//----- nvinfo : EIATTR_CUDA_API_VERSION
	.align		4
        /*0000*/ 	.byte	0x04, 0x37
        /*0002*/ 	.short	(.L_1769 - .L_1768)
.L_1768:
        /*0004*/ 	.word	0x00000082


	//----- nvinfo : EIATTR_KPARAM_INFO
	.align		4
.L_1769:
        /*0008*/ 	.byte	0x04, 0x17
        /*000a*/ 	.short	(.L_1771 - .L_1770)
.L_1770:
        /*000c*/ 	.word	0x00000000
        /*0010*/ 	.short	0x0004
        /*0012*/ 	.short	0x0d6c
        /*0014*/ 	.byte	0x00, 0xf0, 0x11, 0x00


	//----- nvinfo : EIATTR_KPARAM_INFO
	.align		4
.L_1771:
        /*0018*/ 	.byte	0x04, 0x17
        /*001a*/ 	.short	(.L_1773 - .L_1772)
.L_1772:
        /*001c*/ 	.word	0x00000000
        /*0020*/ 	.short	0x0003
        /*0022*/ 	.short	0x0d68
        /*0024*/ 	.byte	0x00, 0xf0, 0x11, 0x00


	//----- nvinfo : EIATTR_KPARAM_INFO
	.align		4
.L_1773:
        /*0028*/ 	.byte	0x04, 0x17
        /*002a*/ 	.short	(.L_1775 - .L_1774)
.L_1774:
        /*002c*/ 	.word	0x00000000
        /*0030*/ 	.short	0x0002
        /*0032*/ 	.short	0x0d48
        /*0034*/ 	.byte	0x00, 0xf0, 0x81, 0x00


	//----- nvinfo : EIATTR_KPARAM_INFO
	.align		4
.L_1775:
        /*0038*/ 	.byte	0x04, 0x17
        /*003a*/ 	.short	(.L_1777 - .L_1776)
.L_1776:
        /*003c*/ 	.word	0x00000000
        /*0040*/ 	.short	0x0001
        /*0042*/ 	.short	0x0008
        /*0044*/ 	.byte	0x00, 0xf0, 0x01, 0x35


	//----- nvinfo : EIATTR_KPARAM_INFO
	.align		4
.L_1777:
        /*0048*/ 	.byte	0x04, 0x17
        /*004a*/ 	.short	(.L_1779 - .L_1778)
.L_1778:
        /*004c*/ 	.word	0x00000000
        /*0050*/ 	.short	0x0000
        /*0052*/ 	.short	0x0000
        /*0054*/ 	.byte	0x00, 0xf5, 0x21, 0x00


	//----- nvinfo : EIATTR_SPARSE_MMA_MASK
	.align		4
.L_1779:
        /*0058*/ 	.byte	0x03, 0x50
        /*005a*/ 	.short	0x0000


	//----- nvinfo : EIATTR_MAXREG_COUNT
	.align		4
        /*005c*/ 	.byte	0x03, 0x1b
        /*005e*/ 	.short	0x00ff


	//----- nvinfo : EIATTR_MERCURY_ISA_VERSION
	.align		4
        /*0060*/ 	.byte	0x03, 0x5f
        /*0062*/ 	.short	0x0101


	//----- nvinfo : EIATTR_VRC_CTA_INIT_COUNT
	.align		4
        /*0064*/ 	.byte	0x02, 0x4a
	.zero		1
	.zero		1


	//----- nvinfo : EIATTR_EXIT_INSTR_OFFSETS
	.align		4
        /*0068*/ 	.byte	0x04, 0x1c
        /*006a*/ 	.short	(.L_1781 - .L_1780)


	//   ....[0]....
.L_1780:
        /*006c*/ 	.word	0x000000a0


	//   ....[1]....
        /*0070*/ 	.word	0x00000630


	//   ....[2]....
        /*0074*/ 	.word	0x000009a0


	//   ....[3]....
        /*0078*/ 	.word	0x00001200


	//----- nvinfo : EIATTR_CRS_STACK_SIZE
	.align		4
.L_1781:
        /*007c*/ 	.byte	0x04, 0x1e
        /*007e*/ 	.short	(.L_1783 - .L_1782)
.L_1782:
        /*0080*/ 	.word	0x00000000


	//----- nvinfo : EIATTR_CBANK_PARAM_SIZE
	.align		4
.L_1783:
        /*0084*/ 	.byte	0x03, 0x19
        /*0086*/ 	.short	0x0d70


	//----- nvinfo : EIATTR_PARAM_CBANK
	.align		4
        /*0088*/ 	.byte	0x04, 0x0a
        /*008a*/ 	.short	(.L_1785 - .L_1784)
	.align		4
.L_1784:
        /*008c*/ 	.word	index@(.nv.constant0._ZN2at6native40_GLOBAL__N__2351210d_8_Shape_cu_49f7391c35CatArrayBatchedCopy_alignedK_contigINS1_10OpaqueTypeILj8EEEjLi3ELi64ELi64ELi8EEEvPT_NS1_25CatArrInputTensorMetadataIS5_T0_XT2_EXT3_EEENS1_16TensorSizeStrideIS8_Lj4EEEiS8_)
        /*0090*/ 	.short	0x0380
        /*0092*/ 	.short	0x0d70


	//----- nvinfo : EIATTR_SW_WAR
	.align		4
.L_1785:
        /*0094*/ 	.byte	0x04, 0x36
        /*0096*/ 	.short	(.L_1787 - .L_1786)
.L_1786:
        /*0098*/ 	.word	0x00000008
.L_1787:


//--------------------- .nv.info._ZN2at6native40_GLOBAL__N__2351210d_8_Shape_cu_49f7391c35CatArrayBatchedCopy_alignedK_contigINS1_10OpaqueTypeILj8EEEjLi3ELi64ELi64ELi16EEEvPT_NS1_25CatArrInputTensorMetadataIS5_T0_XT2_EXT3_EEENS1_16TensorSizeStrideIS8_Lj4EEEiS8_ --------------------------
	.section	.nv.info._ZN2at6native40_GLOBAL__N__2351210d_8_Shape_cu_49f7391c35CatArrayBatchedCopy_alignedK_contigINS1_10OpaqueTypeILj8EEEjLi3ELi64ELi64ELi16EEEvPT_NS1_25CatArrInputTensorMetadataIS5_T0_XT2_EXT3_EEENS1_16TensorSizeStrideIS8_Lj4EEEiS8_,"",@"SHT_CUDA_INFO"
	.sectionflags	@""
	.align	4


	//----- nvinfo : EIATTR_CUDA_API_VERSION
	.align		4
        /*0000*/ 	.byte	0x04, 0x37
        /*0002*/ 	.short	(.L_1789 - .L_1788)
.L_1788:
        /*0004*/ 	.word	0x00000082


	//----- nvinfo : EIATTR_KPARAM_INFO
	.align		4
.L_1789:
        /*0008*/ 	.byte	0x04, 0x17
        /*000a*/ 	.short	(.L_1791 - .L_1790)
.L_1790:
        /*000c*/ 	.word	0x00000000
        /*0010*/ 	.short	0x0004
        /*0012*/ 	.short	0x0d6c
        /*0014*/ 	.byte	0x00, 0xf0, 0x11, 0x00


	//----- nvinfo : EIATTR_KPARAM_INFO
	.align		4
.L_1791:
        /*0018*/ 	.byte	0x04, 0x17
        /*001a*/ 	.short	(.L_1793 - .L_1792)
.L_1792:
        /*001c*/ 	.word	0x00000000
        /*0020*/ 	.short	0x0003
        /*0022*/ 	.short	0x0d68
        /*0024*/ 	.byte	0x00, 0xf0, 0x11, 0x00


	//----- nvinfo : EIATTR_KPARAM_INFO
	.align		4
.L_1793:
        /*0028*/ 	.byte	0x04, 0x17
        /*002a*/ 	.short	(.L_1795 - .L_1794)
.L_1794:
        /*002c*/ 	.word	0x00000000
        /*0030*/ 	.short	0x0002
        /*0032*/ 	.short	0x0d48
        /*0034*/ 	.byte	0x00, 0xf0, 0x81, 0x00


	//----- nvinfo : EIATTR_KPARAM_INFO
	.align		4
.L_1795:
        /*0038*/ 	.byte	0x04, 0x17
        /*003a*/ 	.short	(.L_1797 - .L_1796)
.L_1796:
        /*003c*/ 	.word	0x00000000
        /*0040*/ 	.short	0x0001
        /*0042*/ 	.short	0x0008
        /*0044*/ 	.byte	0x00, 0xf0, 0x01, 0x35


	//----- nvinfo : EIATTR_KPARAM_INFO
	.align		4
.L_1797:
        /*0048*/ 	.byte	0x04, 0x17
        /*004a*/ 	.short	(.L_1799 - .L_1798)
.L_1798:
        /*004c*/ 	.word	0x00000000
        /*0050*/ 	.short	0x0000
        /*0052*/ 	.short	0x0000
        /*0054*/ 	.byte	0x00, 0xf5, 0x21, 0x00


	//----- nvinfo : EIATTR_SPARSE_MMA_MASK
	.align		4
.L_1799:
        /*0058*/ 	.byte	0x03, 0x50
        /*005a*/ 	.short	0x0000


	//----- nvinfo : EIATTR_MAXREG_COUNT
	.align		4
        /*005c*/ 	.byte	0x03, 0x1b
        /*005e*/ 	.short	0x00ff


	//----- nvinfo : EIATTR_MERCURY_ISA_VERSION
	.align		4
        /*0060*/ 	.byte	0x03, 0x5f
        /*0062*/ 	.short	0x0101


	//----- nvinfo : EIATTR_VRC_CTA_INIT_COUNT
	.align		4
        /*0064*/ 	.byte	0x02, 0x4a
	.zero		1
	.zero		1


	//----- nvinfo : EIATTR_EXIT_INSTR_OFFSETS
	.align		4
        /*0068*/ 	.byte	0x04, 0x1c
        /*006a*/ 	.short	(.L_1801 - .L_1800)


	//   ....[0]....
.L_1800:
        /*006c*/ 	.word	0x000000a0


	//   ....[1]....
        /*0070*/ 	.word	0x00000780


	//   ....[2]....
        /*0074*/ 	.word	0x00000ca0


	//   ....[3]....
        /*0078*/ 	.word	0x000016a0


	//----- nvinfo : EIATTR_CRS_STACK_SIZE
	.align		4
.L_1801:
        /*007c*/ 	.byte	0x04, 0x1e
        /*007e*/ 	.short	(.L_1803 - .L_1802)
.L_1802:
        /*0080*/ 	.word	0x00000000


	//----- nvinfo : EIATTR_CBANK_PARAM_SIZE
	.align		4
.L_1803:
        /*0084*/ 	.byte	0x03, 0x19
        /*0086*/ 	.short	0x0d70


	//----- nvinfo : EIATTR_PARAM_CBANK
	.align		4
        /*0088*/ 	.byte	0x04, 0x0a
        /*008a*/ 	.short	(.L_1805 - .L_1804)
	.align		4
.L_1804:
        /*008c*/ 	.word	index@(.nv.constant0._ZN2at6native40_GLOBAL__N__2351210d_8_Shape_cu_49f7391c35CatArrayBatchedCopy_alignedK_contigINS1_10OpaqueTypeILj8EEEjLi3ELi64ELi64ELi16EEEvPT_NS1_25CatArrInputTensorMetadataIS5_T0_XT2_EXT3_EEENS1_16TensorSizeStrideIS8_Lj4EEEiS8_)
        /*0090*/ 	.short	0x0380
        /*0092*/ 	.short	0x0d70


	//----- nvinfo : EIATTR_SW_WAR
	.align		4
.L_1805:
        /*0094*/ 	.byte	0x04, 0x36
        /*0096*/ 	.short	(.L_1807 - .L_1806)
.L_1806:
        /*0098*/ 	.word	0x00000008
.L_1807:


//--------------------- .nv.info._ZN2at6native40_GLOBAL__N__2351210d_8_Shape_cu_49f7391c30CatArrayBatchedCopy_vectorizedINS1_10OpaqueTypeILj8EEEjLi3ELi64ELi64ELi16ELi2EEEvPcNS1_25CatArrInputTensorMetadataIT_T0_XT2_EXT3_EEENS1_16TensorSizeStrideIS8_Lj4EEEiS8_ --------------------------
	.section	.nv.info._ZN2at6native40_GLOBAL__N__2351210d_8_Shape_cu_49f7391c30CatArrayBatchedCopy_vectorizedINS1_10OpaqueTypeILj8EEEjLi3ELi64ELi64ELi16ELi2EEEvPcNS1_25CatArrInputTensorMetadataIT_T0_XT2_EXT3_EEENS1_16TensorSizeStrideIS8_Lj4EEEiS8_,"",@"SHT_CUDA_INFO"
	.sectionflags	@""
	.align	4


	//----- nvinfo : EIATTR_CUDA_API_VERSION
	.align		4
        /*0000*/ 	.byte	0x04, 0x37
        /*0002*/ 	.short	(.L_1809 - .L_1808)
.L_1808:
        /*0004*/ 	.word	0x00000082


	//----- nvinfo : EIATTR_KPARAM_INFO
	.align		4
.L_1809:
        /*0008*/ 	.byte	0x04, 0x17
        /*000a*/ 	.short	(.L_1811 - .L_1810)
.L_1810:
        /*000c*/ 	.word	0x00000000
        /*0010*/ 	.short	0x0004
        /*0012*/ 	.short	0x0d6c
        /*0014*/ 	.byte	0x00, 0xf0, 0x11, 0x00


	//----- nvinfo : EIATTR_KPARAM_INFO
	.align		4
.L_1811:
        /*0018*/ 	.byte	0x04, 0x17
        /*001a*/ 	.short	(.L_1813 - .L_1812)
.L_1812:
        /*001c*/ 	.word	0x00000000
        /*0020*/ 	.short	0x0003
        /*0022*/ 	.short	0x0d68
        /*0024*/ 	.byte	0x00, 0xf0, 0x11, 0x00


	//----- nvinfo : EIATTR_KPARAM_INFO
	.align		4
.L_1813:
        /*0028*/ 	.byte	0x04, 0x17
        /*002a*/ 	.short	(.L_1815 - .L_1814)
.L_1814:
        /*002c*/ 	.word	0x00000000
        /*0030*/ 	.short	0x0002
        /*0032*/ 	.short	0x0d48
        /*0034*/ 	.byte	0x00, 0xf0, 0x81, 0x00


	//----- nvinfo : EIATTR_KPARAM_INFO
	.align		4
.L_1815:
        /*0038*/ 	.byte	0x04, 0x17
        /*003a*/ 	.short	(.L_1817 - .L_1816)
.L_1816:
        /*003c*/ 	.word	0x00000000
        /*0040*/ 	.short	0x0001
        /*0042*/ 	.short	0x0008
        /*0044*/ 	.byte	0x00, 0xf0, 0x01, 0x35


	//----- nvinfo : EIATTR_KPARAM_INFO
	.align		4
.L_1817:
        /*0048*/ 	.byte	0x04, 0x17
        /*004a*/ 	.short	(.L_1819 - .L_1818)
.L_1818:
        /*004c*/ 	.word	0x00000000
        /*0050*/ 	.short	0x0000
        /*0052*/ 	.short	0x0000
        /*0054*/ 	.byte	0x00, 0xf5, 0x21, 0x00


	//----- nvinfo : EIATTR_SPARSE_MMA_MASK
	.align		4
.L_1819:
        /*0058*/ 	.byte	0x03, 0x50
        /*005a*/ 	.short	0x0000


	//----- nvinfo : EIATTR_MAXREG_COUNT
	.align		4
        /*005c*/ 	.byte	0x03, 0x1b
        /*005e*/ 	.short	0x00ff


	//----- nvinfo : EIATTR_MERCURY_ISA_VERSION
	.align		4
        /*0060*/ 	.byte	0x03, 0x5f
        /*0062*/ 	.short	0x0101


	//----- nvinfo : EIATTR_VRC_CTA_INIT_COUNT
	.align		4
        /*0064*/ 	.byte	0x02, 0x4a
	.zero		1
	.zero		1


	//----- nvinfo : EIATTR_EXIT_INSTR_OFFSETS
	.align		4
        /*0068*/ 	.byte	0x04, 0x1c
        /*006a*/ 	.short	(.L_1821 - .L_1820)


	//   ....[0]....
.L_1820:
        /*006c*/ 	.word	0x000000a0


	//   ....[1]....
        /*0070*/ 	.word	0x00000580


	//----- nvinfo : EIATTR_CRS_STACK_SIZE
	.align		4
.L_1821:
        /*0074*/ 	.byte	0x04, 0x1e
        /*0076*/ 	.short	(.L_1823 - .L_1822)
.L_1822:
        /*0078*/ 	.word	0x00000000


	//----- nvinfo : EIATTR_CBANK_PARAM_SIZE
	.align		4
.L_1823:
        /*007c*/ 	.byte	0x03, 0x19
        /*007e*/ 	.short	0x0d70


	//----- nvinfo : EIATTR_PARAM_CBANK
	.align		4
        /*0080*/ 	.byte	0x04, 0x0a
        /*0082*/ 	.short	(.L_1825 - .L_1824)
	.align		4
.L_1824:
        /*0084*/ 	.word	index@(.nv.constant0._ZN2at6native40_GLOBAL__N__2351210d_8_Shape_cu_49f7391c30CatArrayBatchedCopy_vectorizedINS1_10OpaqueTypeILj8EEEjLi3ELi64ELi64ELi16ELi2EEEvPcNS1_25CatArrInputTensorMetadataIT_T0_XT2_EXT3_EEENS1_16TensorSizeStrideIS8_Lj4EEEiS8_)
        /*0088*/ 	.short	0x0380
        /*008a*/ 	.short	0x0d70


	//----- nvinfo : EIATTR_SW_WAR
	.align		4
.L_1825:
        /*008c*/ 	.byte	0x04, 0x36
        /*008e*/ 	.short	(.L_1827 - .L_1826)
.L_1826:
        /*0090*/ 	.word	0x00000008
.L_1827:


//--------------------- .nv.info._ZN2at6native40_GLOBAL__N__2351210d_8_Shape_cu_49f7391c19CatArrayBatchedCopyINS1_10OpaqueTypeILj8EEEjLi2ELi64ELi64EEEvPT_NS1_25CatArrInputTensorMetadataIS5_T0_XT2_EXT3_EEENS1_16TensorSizeStrideIS8_Lj4EEEiS8_ --------------------------
	.section	.nv.info._ZN2at6native40_GLOBAL__N__2351210d_8_Shape_cu_49f7391c19CatArrayBatchedCopyINS1_10OpaqueTypeILj8EEEjLi2ELi64ELi64EEEvPT_NS1_25CatArrInputTensorMetadataIS5_T0_XT2_EXT3_EEENS1_16TensorSizeStrideIS8_Lj4EEEiS8_,"",@"SHT_CUDA_INFO"
	.sectionflags	@""
	.align	4


	//----- nvinfo : EIATTR_CUDA_API_VERSION
	.align		4
        /*0000*/ 	.byte	0x04, 0x37
        /*0002*/ 	.short	(.L_1829 - .L_1828)
.L_1828:
        /*0004*/ 	.word	0x00000082


	//----- nvinfo : EIATTR_KPARAM_INFO
	.align		4
.L_1829:
        /*0008*/ 	.byte	0x04, 0x17
        /*000a*/ 	.short	(.L_1831 - .L_1830)
.L_1830:
        /*000c*/ 	.word	0x00000000
        /*0010*/ 	.short	0x0004
        /*0012*/ 	.short	0x0d6c
        /*0014*/ 	.byte	0x00, 0xf0, 0x11, 0x00


	//----- nvinfo : EIATTR_KPARAM_INFO
	.align		4
.L_1831:
        /*0018*/ 	.byte	0x04, 0x17
        /*001a*/ 	.short	(.L_1833 - .L_1832)
.L_1832:
        /*001c*/ 	.word	0x00000000
        /*0020*/ 	.short	0x0003
        /*0022*/ 	.short	0x0d68
        /*0024*/ 	.byte	0x00, 0xf0, 0x11, 0x00


	//----- nvinfo : EIATTR_KPARAM_INFO
	.align		4
.L_1833:
        /*0028*/ 	.byte	0x04, 0x17
        /*002a*/ 	.short	(.L_1835 - .L_1834)
.L_1834:
        /*002c*/ 	.word	0x00000000
        /*0030*/ 	.short	0x0002
        /*0032*/ 	.short	0x0d48
        /*0034*/ 	.byte	0x00, 0xf0, 0x81, 0x00


	//----- nvinfo : EIATTR_KPARAM_INFO
	.align		4
.L_1835:
        /*0038*/ 	.byte	0x04, 0x17
        /*003a*/ 	.short	(.L_1837 - .L_1836)
.L_1836:
        /*003c*/ 	.word	0x00000000
        /*0040*/ 	.short	0x0001
        /*0042*/ 	.short	0x0008
        /*0044*/ 	.byte	0x00, 0xf0, 0x01, 0x35


	//----- nvinfo : EIATTR_KPARAM_INFO
	.align		4
.L_1837:
        /*0048*/ 	.byte	0x04, 0x17
        /*004a*/ 	.short	(.L_1839 - .L_1838)
.L_1838:
        /*004c*/ 	.word	0x00000000
        /*0050*/ 	.short	0x0000
        /*0052*/ 	.short	0x0000
        /*0054*/ 	.byte	0x00, 0xf5, 0x21, 0x00


	//----- nvinfo : EIATTR_SPARSE_MMA_MASK
	.align		4
.L_1839:
        /*0058*/ 	.byte	0x03, 0x50
        /*005a*/ 	.short	0x0000


	//----- nvinfo : EIATTR_MAXREG_COUNT
	.align		4
        /*005c*/ 	.byte	0x03, 0x1b
        /*005e*/ 	.short	0x00ff


	//----- nvinfo : EIATTR_MERCURY_ISA_VERSION
	.align		4
        /*0060*/ 	.byte	0x03, 0x5f
        /*0062*/ 	.short	0x0101


	//----- nvinfo : EIATTR_VRC_CTA_INIT_COUNT
	.align		4
        /*0064*/ 	.byte	0x02, 0x4a
	.zero		1
	.zero		1


	//----- nvinfo : EIATTR_EXIT_INSTR_OFFSETS
	.align		4
        /*0068*/ 	.byte	0x04, 0x1c
        /*006a*/ 	.short	(.L_1841 - .L_1840)


	//   ....[0]....
.L_1840:
        /*006c*/ 	.word	0x000000a0


	//   ....[1]....
        /*0070*/ 	.word	0x000005e0


	//----- nvinfo : EIATTR_CRS_STACK_SIZE
	.align		4
.L_1841:
        /*0074*/ 	.byte	0x04, 0x1e
        /*0076*/ 	.short	(.L_1843 - .L_1842)
.L_1842:
        /*0078*/ 	.word	0x00000000


	//----- nvinfo : EIATTR_CBANK_PARAM_SIZE
	.align		4
.L_1843:
        /*007c*/ 	.byte	0x03, 0x19
        /*007e*/ 	.short	0x0d70


	//----- nvinfo : EIATTR_PARAM_CBANK
	.align		4
        /*0080*/ 	.byte	0x04, 0x0a
        /*0082*/ 	.short	(.L_1845 - .L_1844)
	.align		4
.L_1844:
        /*0084*/ 	.word	index@(.nv.constant0._ZN2at6native40_GLOBAL__N__2351210d_8_Shape_cu_49f7391c19CatArrayBatchedCopyINS1_10OpaqueTypeILj8EEEjLi2ELi64ELi64EEEvPT_NS1_25CatArrInputTensorMetadataIS5_T0_XT2_EXT3_EEENS1_16TensorSizeStrideIS8_Lj4EEEiS8_)
        /*0088*/ 	.short	0x0380
        /*008a*/ 	.short	0x0d70


	//----- nvinfo : EIATTR_SW_WAR
	.align		4
.L_1845:
        /*008c*/ 	.byte	0x04, 0x36
        /*008e*/ 	.short	(.L_1847 - .L_1846)
.L_1846:
        /*0090*/ 	.word	0x00000008
.L_1847:


//--------------------- .nv.info._ZN2at6native40_GLOBAL__N__2351210d_8_Shape_cu_49f7391c26CatArrayBatchedCopy_contigINS1_10OpaqueTypeILj8EEEjLi2ELi64ELi64EEEvPT_NS1_25CatArrInputTensorMetadataIS5_T0_XT2_EXT3_EEENS1_16TensorSizeStrideIS8_Lj4EEEiS8_ --------------------------
	.section	.nv.info._ZN2at6native40_GLOBAL__N__2351210d_8_Shape_cu_49f7391c26CatArrayBatchedCopy_contigINS1_10OpaqueTypeILj8EEEjLi2ELi64ELi64EEEvPT_NS1_25CatArrInputTensorMetadataIS5_T0_XT2_EXT3_EEENS1_16TensorSizeStrideIS8_Lj4EEEiS8_,"",@"SHT_CUDA_INFO"
	.sectionflags	@""
	.align	4


	//----- nvinfo : EIATTR_CUDA_API_VERSION
	.align		4
        /*0000*/ 	.byte	0x04, 0x37
        /*0002*/ 	.short	(.L_1849 - .L_1848)
.L_1848:
        /*0004*/ 	.word	0x00000082


	//----- nvinfo : EIATTR_KPARAM_INFO
	.align		4
.L_1849:
        /*0008*/ 	.byte	0x04, 0x17
        /*000a*/ 	.short	(.L_1851 - .L_1850)
.L_1850:
        /*000c*/ 	.word	0x00000000
        /*0010*/ 	.short	0x0004
        /*0012*/ 	.short	0x0d6c
        /*0014*/ 	.byte	0x00, 0xf0, 0x11, 0x00


	//----- nvinfo : EIATTR_KPARAM_INFO
	.align		4
.L_1851:
        /*0018*/ 	.byte	0x04, 0x17
        /*001a*/ 	.short	(.L_1853 - .L_1852)
.L_1852:
        /*001c*/ 	.word	0x00000000
        /*0020*/ 	.short	0x0003
        /*0022*/ 	.short	0x0d68
        /*0024*/ 	.byte	0x00, 0xf0, 0x11, 0x00


	//----- nvinfo : EIATTR_KPARAM_INFO
	.align		4
.L_1853:
        /*0028*/ 	.byte	0x04, 0x17
        /*002a*/ 	.short	(.L_1855 - .L_1854)
.L_1854:
        /*002c*/ 	.word	0x00000000
        /*0030*/ 	.short	0x0002
        /*0032*/ 	.short	0x0d48
        /*0034*/ 	.byte	0x00, 0xf0, 0x81, 0x00


	//----- nvinfo : EIATTR_KPARAM_INFO
	.align		4
.L_1855:
        /*0038*/ 	.byte	0x04, 0x17
        /*003a*/ 	.short	(.L_1857 - .L_1856)
.L_1856:
        /*003c*/ 	.word	0x00000000
        /*0040*/ 	.short	0x0001
        /*0042*/ 	.short	0x0008
        /*0044*/ 	.byte	0x00, 0xf0, 0x01, 0x35


	//----- nvinfo : EIATTR_KPARAM_INFO
	.align		4
.L_1857:
        /*0048*/ 	.byte	0x04, 0x17
        /*004a*/ 	.short	(.L_1859 - .L_1858)
.L_1858:
        /*004c*/ 	.word	0x00000000
        /*0050*/ 	.short	0x0000
        /*0052*/ 	.short	0x0000
        /*0054*/ 	.byte	0x00, 0xf5, 0x21, 0x00


	//----- nvinfo : EIATTR_SPARSE_MMA_MASK
	.align		4
.L_1859:
        /*0058*/ 	.byte	0x03, 0x50
        /*005a*/ 	.short	0x0000


	//----- nvinfo : EIATTR_MAXREG_COUNT
	.align		4
        /*005c*/ 	.byte	0x03, 0x1b
        /*005e*/ 	.short	0x00ff


	//----- nvinfo : EIATTR_MERCURY_ISA_VERSION
	.align		4
        /*0060*/ 	.byte	0x03, 0x5f
        /*0062*/ 	.short	0x0101


	//----- nvinfo : EIATTR_VRC_CTA_INIT_COUNT
	.align		4
        /*0064*/ 	.byte	0x02, 0x4a
	.zero		1
	.zero		1


	//----- nvinfo : EIATTR_EXIT_INSTR_OFFSETS
	.align		4
        /*0068*/ 	.byte	0x04, 0x1c
        /*006a*/ 	.short	(.L_1861 - .L_1860)


	//   ....[0]....
.L_1860:
        /*006c*/ 	.word	0x00000090


	//   ....[1]....
        /*0070*/ 	.word	0x00000380


	//----- nvinfo : EIATTR_CRS_STACK_SIZE
	.align		4
.L_1861:
        /*0074*/ 	.byte	0x04, 0x1e
        /*0076*/ 	.short	(.L_1863 - .L_1862)
.L_1862:
        /*0078*/ 	.word	0x00000000


	//----- nvinfo : EIATTR_CBANK_PARAM_SIZE
	.align		4
.L_1863:
        /*007c*/ 	.byte	0x03, 0x19
        /*007e*/ 	.short	0x0d70


	//----- nvinfo : EIATTR_PARAM_CBANK
	.align		4
        /*0080*/ 	.byte	0x04, 0x0a
        /*0082*/ 	.short	(.L_1865 - .L_1864)
	.align		4
.L_1864:
        /*0084*/ 	.word	index@(.nv.constant0._ZN2at6native40_GLOBAL__N__2351210d_8_Shape_cu_49f7391c26CatArrayBatchedCopy_contigINS1_10OpaqueTypeILj8EEEjLi2ELi64ELi64EEEvPT_NS1_25CatArrInputTensorMetadataIS5_T0_XT2_EXT3_EEENS1_16TensorSizeStrideIS8_Lj4EEEiS8_)
        /*0088*/ 	.short	0x0380
        /*008a*/ 	.short	0x0d70


	//----- nvinfo : EIATTR_SW_WAR
	.align		4
.L_1865:
        /*008c*/ 	.byte	0x04, 0x36
        /*008e*/ 	.short	(.L_1867 - .L_1866)
.L_1866:
        /*0090*/ 	.word	0x00000008
.L_1867:


//--------------------- .nv.info._ZN2at6native40_GLOBAL__N__2351210d_8_Shape_cu_49f7391c35CatArrayBatchedCopy_alignedK_contigINS1_10OpaqueTypeILj8EEEjLi2ELi64ELi64ELi8EEEvPT_NS1_25CatArrInputTensorMetadataIS5_T0_XT2_EXT3_EEENS1_16TensorSizeStrideIS8_Lj4EEEiS8_ --------------------------
	.section	.nv.info._ZN2at6native40_GLOBAL__N__2351210d_8_Shape_cu_49f7391c35CatArrayBatchedCopy_alignedK_contigINS1_10OpaqueTypeILj8EEEjLi2ELi64ELi64ELi8EEEvPT_NS1_25CatArrInputTensorMetadataIS5_T0_XT2_EXT3_EEENS1_16TensorSizeStrideIS8_Lj4EEEiS8_,"",@"SHT_CUDA_INFO"
	.sectionflags	@""
	.align	4


	//----- nvinfo : EIATTR_CUDA_API_VERSION
	.align		4
        /*0000*/ 	.byte	0x04, 0x37
        /*0002*/ 	.short	(.L_1869 - .L_1868)
.L_1868:
        /*0004*/ 	.word	0x00000082


	//----- nvinfo : EIATTR_KPARAM_INFO
	.align		4
.L_1869:
        /*0008*/ 	.byte	0x04, 0x17
        /*000a*/ 	.short	(.L_1871 - .L_1870)
.L_1870:
        /*000c*/ 	.word	0x00000000
        /*0010*/ 	.short	0x0004
        /*0012*/ 	.short	0x0d6c
        /*0014*/ 	.byte	0x00, 0xf0, 0x11, 0x00


	//----- nvinfo : EIATTR_KPARAM_INFO
	.align		4
.L_1871:
        /*0018*/ 	.byte	0x04, 0x17
        /*001a*/ 	.short	(.L_1873 - .L_1872)
.L_1872:
        /*001c*/ 	.word	0x00000000
        /*0020*/ 	.short	0x0003
        /*0022*/ 	.short	0x0d68
        /*0024*/ 	.byte	0x00, 0xf0, 0x11, 0x00


	//----- nvinfo : EIATTR_KPARAM_INFO
	.align		4
.L_1873:
        /*0028*/ 	.byte	0x04, 0x17
        /*002a*/ 	.short	(.L_1875 - .L_1874)
.L_1874:
        /*002c*/ 	.word	0x00000000
        /*0030*/ 	.short	0x0002
        /*0032*/ 	.short	0x0d48
        /*0034*/ 	.byte	0x00, 0xf0, 0x81, 0x00


	//----- nvinfo : EIATTR_KPARAM_INFO
	.align		4
.L_1875:
        /*0038*/ 	.byte	0x04, 0x17
        /*003a*/ 	.short	(.L_1877 - .L_1876)
.L_1876:
        /*003c*/ 	.word	0x00000000
        /*0040*/ 	.short	0x0001
        /*0042*/ 	.short	0x0008
        /*0044*/ 	.byte	0x00, 0xf0, 0x01, 0x35


	//----- nvinfo : EIATTR_KPARAM_INFO
	.align		4
.L_1877:
        /*0048*/ 	.byte	0x04, 0x17
        /*004a*/ 	.short	(.L_1879 - .L_1878)
.L_1878:
        /*004c*/ 	.word	0x00000000
        /*0050*/ 	.short	0x0000
        /*0052*/ 	.short	0x0000
        /*0054*/ 	.byte	0x00, 0xf5, 0x21, 0x00


	//----- nvinfo : EIATTR_SPARSE_MMA_MASK
	.align		4
.L_1879:
        /*0058*/ 	.byte	0x03, 0x50
        /*005a*/ 	.short	0x0000


	//----- nvinfo : EIATTR_MAXREG_COUNT
	.align		4
        /*005c*/ 	.byte	0x03, 0x1b
        /*005e*/ 	.short	0x00ff


	//----- nvinfo : EIATTR_MERCURY_ISA_VERSION
	.align		4
        /*0060*/ 	.byte	0x03, 0x5f
        /*0062*/ 	.short	0x0101


	//----- nvinfo : EIATTR_VRC_CTA_INIT_COUNT
	.align		4
        /*0064*/ 	.byte	0x02, 0x4a
	.zero		1
	.zero		1


	//----- nvinfo : EIATTR_EXIT_INSTR_OFFSETS
	.align		4
        /*0068*/ 	.byte	0x04, 0x1c
        /*006a*/ 	.short	(.L_1881 - .L_1880)


	//   ....[0]....
.L_1880:
        /*006c*/ 	.word	0x000000a0


	//   ....[1]....
        /*0070*/ 	.word	0x00000480


	//   ....[2]....
        /*0074*/ 	.word	0x000006d0


	//   ....[3]....
        /*0078*/ 	.word	0x00000bc0


	//----- nvinfo : EIATTR_CRS_STACK_SIZE
	.align		4
.L_1881:
        /*007c*/ 	.byte	0x04, 0x1e
        /*007e*/ 	.short	(.L_1883 - .L_1882)
.L_1882:
        /*0080*/ 	.word	0x00000000


	//----- nvinfo : EIATTR_CBANK_PARAM_SIZE
	.align		4
.L_1883:
        /*0084*/ 	.byte	0x03, 0x19
        /*0086*/ 	.short	0x0d70


	//----- nvinfo : EIATTR_PARAM_CBANK
	.align		4
        /*0088*/ 	.byte	0x04, 0x0a
        /*008a*/ 	.short	(.L_1885 - .L_1884)
	.align		4
.L_1884:
        /*008c*/ 	.word	index@(.nv.constant0._ZN2at6native40_GLOBAL__N__2351210d_8_Shape_cu_49f7391c35CatArrayBatchedCopy_alignedK_contigINS1_10OpaqueTypeILj8EEEjLi2ELi64ELi64ELi8EEEvPT_NS1_25CatArrInputTensorMetadataIS5_T0_XT2_EXT3_EEENS1_16TensorSizeStrideIS8_Lj4EEEiS8_)
        /*0090*/ 	.short	0x0380
        /*0092*/ 	.short	0x0d70


	//----- nvinfo : EIATTR_SW_WAR
	.align		4
.L_1885:
        /*0094*/ 	.byte	0x04, 0x36
        /*0096*/ 	.short	(.L_1887 - .L_1886)
.L_1886:
        /*0098*/ 	.word	0x00000008
.L_1887:


//--------------------- .nv.info._ZN2at6native40_GLOBAL__N__2351210d_8_Shape_cu_49f7391c35CatArrayBatchedCopy_alignedK_contigINS1_10OpaqueTypeILj8EEEjLi2ELi64ELi64ELi16EEEvPT_NS1_25CatArrInputTensorMetadataIS5_T0_XT2_EXT3_EEENS1_16TensorSizeStrideIS8_Lj4EEEiS8_ --------------------------
	.section	.nv.info._ZN2at6native40_GLOBAL__N__2351210d_8_Shape_cu_49f7391c35CatArrayBatchedCopy_alignedK_contigINS1_10OpaqueTypeILj8EEEjLi2ELi64ELi64ELi16EEEvPT_NS1_25CatArrInputTensorMetadataIS5_T0_XT2_EXT3_EEENS1_16TensorSizeStrideIS8_Lj4EEEiS8_,"",@"SHT_CUDA_INFO"
	.sectionflags	@""
	.align	4


	//----- nvinfo : EIATTR_CUDA_API_VERSION
	.align		4
        /*0000*/ 	.byte	0x04, 0x37
        /*0002*/ 	.short	(.L_1889 - .L_1888)
.L_1888:
        /*0004*/ 	.word	0x00000082


	//----- nvinfo : EIATTR_KPARAM_INFO
	.align		4
.L_1889:
        /*0008*/ 	.byte	0x04, 0x17
        /*000a*/ 	.short	(.L_1891 - .L_1890)
.L_1890:
        /*000c*/ 	.word	0x00000000
        /*0010*/ 	.short	0x0004
        /*0012*/ 	.short	0x0d6c
        /*0014*/ 	.byte	0x00, 0xf0, 0x11, 0x00


	//----- nvinfo : EIATTR_KPARAM_INFO
	.align		4
.L_1891:
        /*0018*/ 	.byte	0x04, 0x17
        /*001a*/ 	.short	(.L_1893 - .L_1892)
.L_1892:
        /*001c*/ 	.word	0x00000000
        /*0020*/ 	.short	0x0003
        /*0022*/ 	.short	0x0d68
        /*0024*/ 	.byte	0x00, 0xf0, 0x11, 0x00


	//----- nvinfo : EIATTR_KPARAM_INFO
	.align		4
.L_1893:
        /*0028*/ 	.byte	0x04, 0x17
        /*002a*/ 	.short	(.L_1895 - .L_1894)
.L_1894:
        /*002c*/ 	.word	0x00000000
        /*0030*/ 	.short	0x0002
        /*0032*/ 	.short	0x0d48
        /*0034*/ 	.byte	0x00, 0xf0, 0x81, 0x00


	//----- nvinfo : EIATTR_KPARAM_INFO
	.align		4
.L_1895:
        /*0038*/ 	.byte	0x04, 0x17
        /*003a*/ 	.short	(.L_1897 - .L_1896)
.L_1896:
        /*003c*/ 	.word	0x00000000
        /*0040*/ 	.short	0x0001
        /*0042*/ 	.short	0x0008
        /*0044*/ 	.byte	0x00, 0xf0, 0x01, 0x35


	//----- nvinfo : EIATTR_KPARAM_INFO
	.align		4
.L_1897:
        /*0048*/ 	.byte	0x04, 0x17
        /*004a*/ 	.short	(.L_1899 - .L_1898)
.L_1898:
        /*004c*/ 	.word	0x00000000
        /*0050*/ 	.short	0x0000
        /*0052*/ 	.short	0x0000
        /*0054*/ 	.byte	0x00, 0xf5, 0x21, 0x00


	//----- nvinfo : EIATTR_SPARSE_MMA_MASK
	.align		4
.L_1899:
        /*0058*/ 	.byte	0x03, 0x50
        /*005a*/ 	.short	0x0000


	//----- nvinfo : EIATTR_MAXREG_COUNT
	.align		4
        /*005c*/ 	.byte	0x03, 0x1b
        /*005e*/ 	.short	0x00ff


	//----- nvinfo : EIATTR_MERCURY_ISA_VERSION
	.align		4
        /*0060*/ 	.byte	0x03, 0x5f
        /*0062*/ 	.short	0x0101


	//----- nvinfo : EIATTR_VRC_CTA_INIT_COUNT
	.align		4
        /*0064*/ 	.byte	0x02, 0x4a
	.zero		1
	.zero		1


	//----- nvinfo : EIATTR_EXIT_INSTR_OFFSETS
	.align		4
        /*0068*/ 	.byte	0x04, 0x1c
        /*006a*/ 	.short	(.L_1901 - .L_1900)


	//   ....[0]....
.L_1900:
        /*006c*/ 	.word	0x000000a0


	//   ....[1]....
        /*0070*/ 	.word	0x00000520


	//   ....[2]....
        /*0074*/ 	.word	0x00000850


	//   ....[3]....
        /*0078*/ 	.word	0x00000e40


	//----- nvinfo : EIATTR_CRS_STACK_SIZE
	.align		4
.L_1901:
        /*007c*/ 	.byte	0x04, 0x1e
        /*007e*/ 	.short	(.L_1903 - .L_1902)
.L_1902:
        /*0080*/ 	.word	0x00000000


	//----- nvinfo : EIATTR_CBANK_PARAM_SIZE
	.align		4
.L_1903:
        /*0084*/ 	.byte	0x03, 0x19
        /*0086*/ 	.short	0x0d70


	//----- nvinfo : EIATTR_PARAM_CBANK
	.align		4
        /*0088*/ 	.byte	0x04, 0x0a
        /*008a*/ 	.short	(.L_1905 - .L_1904)
	.align		4
.L_1904:
        /*008c*/ 	.word	index@(.nv.constant0._ZN2at6native40_GLOBAL__N__2351210d_8_Shape_cu_49f7391c35CatArrayBatchedCopy_alignedK_contigINS1_10OpaqueTypeILj8EEEjLi2ELi64ELi64ELi16EEEvPT_NS1_25CatArrInputTensorMetadataIS5_T0_XT2_EXT3_EEENS1_16TensorSizeStrideIS8_Lj4EEEiS8_)
        /*0090*/ 	.short	0x0380
        /*0092*/ 	.short	0x0d70


	//----- nvinfo : EIATTR_SW_WAR
	.align		4
.L_1905:
        /*0094*/ 	.byte	0x04, 0x36
        /*0096*/ 	.short	(.L_1907 - .L_1906)
.L_1906:
        /*0098*/ 	.word	0x00000008
.L_1907:


//--------------------- .nv.info._ZN2at6native40_GLOBAL__N__2351210d_8_Shape_cu_49f7391c30CatArrayBatchedCopy_vectorizedINS1_10OpaqueTypeILj8EEEjLi2ELi64ELi64ELi16ELi2EEEvPcNS1_25CatArrInputTensorMetadataIT_T0_XT2_EXT3_EEENS1_16TensorSizeStrideIS8_Lj4EEEiS8_ --------------------------
	.section	.nv.info._ZN2at6native40_GLOBAL__N__2351210d_8_Shape_cu_49f7391c30CatArrayBatchedCopy_vectorizedINS1_10OpaqueTypeILj8EEEjLi2ELi64ELi64ELi16ELi2EEEvPcNS1_25CatArrInputTensorMetadataIT_T0_XT2_EXT3_EEENS1_16TensorSizeStrideIS8_Lj4EEEiS8_,"",@"SHT_CUDA_INFO"
	.sectionflags	@""
	.align	4


	//----- nvinfo : EIATTR_CUDA_API_VERSION
	.align		4
        /*0000*/ 	.byte	0x04, 0x37
        /*0002*/ 	.short	(.L_1909 - .L_1908)
.L_1908:
        /*0004*/ 	.word	0x00000082


	//----- nvinfo : EIATTR_KPARAM_INFO
	.align		4
.L_1909:
        /*0008*/ 	.byte	0x04, 0x17
        /*000a*/ 	.short	(.L_1911 - .L_1910)
.L_1910:
        /*000c*/ 	.word	0x00000000
        /*0010*/ 	.short	0x0004
        /*0012*/ 	.short	0x0d6c
        /*0014*/ 	.byte	0x00, 0xf0, 0x11, 0x00


	//----- nvinfo : EIATTR_KPARAM_INFO
	.align		4
.L_1911:
        /*0018*/ 	.byte	0x04, 0x17
        /*001a*/ 	.short	(.L_1913 - .L_1912)
.L_1912:
        /*001c*/ 	.word	0x00000000
        /*0020*/ 	.short	0x0003
        /*0022*/ 	.short	0x0d68
        /*0024*/ 	.byte	0x00, 0xf0, 0x11, 0x00


	//----- nvinfo : EIATTR_KPARAM_INFO
	.align		4
.L_1913:
        /*0028*/ 	.byte	0x04, 0x17
        /*002a*/ 	.short	(.L_1915 - .L_1914)
.L_1914:
        /*002c*/ 	.word	0x00000000
        /*0030*/ 	.short	0x0002
        /*0032*/ 	.short	0x0d48
        /*0034*/ 	.byte	0x00, 0xf0, 0x81, 0x00


	//----- nvinfo : EIATTR_KPARAM_INFO
	.align		4
.L_1915:
        /*0038*/ 	.byte	0x04, 0x17
        /*003a*/ 	.short	(.L_1917 - .L_1916)
.L_1916:
        /*003c*/ 	.word	0x00000000
        /*0040*/ 	.short	0x0001
        /*0042*/ 	.short	0x0008
        /*0044*/ 	.byte	0x00, 0xf0, 0x01, 0x35


	//----- nvinfo : EIATTR_KPARAM_INFO
	.align		4
.L_1917:
        /*0048*/ 	.byte	0x04, 0x17
        /*004a*/ 	.short	(.L_1919 - .L_1918)
.L_1918:
        /*004c*/ 	.word	0x00000000
        /*0050*/ 	.short	0x0000
        /*0052*/ 	.short	0x0000
        /*0054*/ 	.byte	0x00, 0xf5, 0x21, 0x00


	//----- nvinfo : EIATTR_SPARSE_MMA_MASK
	.align		4
.L_1919:
        /*0058*/ 	.byte	0x03, 0x50
        /*005a*/ 	.short	0x0000


	//----- nvinfo : EIATTR_MAXREG_COUNT
	.align		4
        /*005c*/ 	.byte	0x03, 0x1b
        /*005e*/ 	.short	0x00ff


	//----- nvinfo : EIATTR_MERCURY_ISA_VERSION
	.align		4
        /*0060*/ 	.byte	0x03, 0x5f
        /*0062*/ 	.short	0x0101


	//----- nvinfo : EIATTR_VRC_CTA_INIT_COUNT
	.align		4
        /*0064*/ 	.byte	0x02, 0x4a
	.zero		1
	.zero		1


	//----- nvinfo : EIATTR_EXIT_INSTR_OFFSETS
	.align		4
        /*0068*/ 	.byte	0x04, 0x1c
        /*006a*/ 	.short	(.L_1921 - .L_1920)


	//   ....[0]....
.L_1920:
        /*006c*/ 	.word	0x000000a0


	//   ....[1]....
        /*0070*/ 	.word	0x000003e0


	//----- nvinfo : EIATTR_CRS_STACK_SIZE
	.align		4
.L_1921:
        /*0074*/ 	.byte	0x04, 0x1e
        /*0076*/ 	.short	(.L_1923 - .L_1922)
.L_1922:
        /*0078*/ 	.word	0x00000000


	//----- nvinfo : EIATTR_CBANK_PARAM_SIZE
	.align		4
.L_1923:
        /*007c*/ 	.byte	0x03, 0x19
        /*007e*/ 	.short	0x0d70


	//----- nvinfo : EIATTR_PARAM_CBANK
	.align		4
        /*0080*/ 	.byte	0x04, 0x0a
        /*0082*/ 	.short	(.L_1925 - .L_1924)
	.align		4
.L_1924:
        /*0084*/ 	.word	index@(.nv.constant0._ZN2at6native40_GLOBAL__N__2351210d_8_Shape_cu_49f7391c30CatArrayBatchedCopy_vectorizedINS1_10OpaqueTypeILj8EEEjLi2ELi64ELi64ELi16ELi2EEEvPcNS1_25CatArrInputTensorMetadataIT_T0_XT2_EXT3_EEENS1_16TensorSizeStrideIS8_Lj4EEEiS8_)
        /*0088*/ 	.short	0x0380
        /*008a*/ 	.short	0x0d70


	//----- nvinfo : EIATTR_SW_WAR
	.align		4
.L_1925:
        /*008c*/ 	.byte	0x04, 0x36
        /*008e*/ 	.short	(.L_1927 - .L_1926)
.L_1926:
        /*0090*/ 	.word	0x00000008
.L_1927:


//--------------------- .nv.info._ZN2at6native40_GLOBAL__N__2351210d_8_Shape_cu_49f7391c19CatArrayBatchedCopyINS1_10OpaqueTypeILj8EEEjLi1ELi64ELi64EEEvPT_NS1_25CatArrInputTensorMetadataIS5_T0_XT2_EXT3_EEENS1_16TensorSizeStrideIS8_Lj4EEEiS8_ --------------------------
	.section	.nv.info._ZN2at6native40_GLOBAL__N__2351210d_8_Shape_cu_49f7391c19CatArrayBatchedCopyINS1_10OpaqueTypeILj8EEEjLi1ELi64ELi64EEEvPT_NS1_25CatArrInputTensorMetadataIS5_T0_XT2_EXT3_EEENS1_16TensorSizeStrideIS8_Lj4EEEiS8_,"",@"SHT_CUDA_INFO"
	.sectionflags	@""
	.align	4


	//----- nvinfo : EIATTR_CUDA_API_VERSION
	.align		4
        /*0000*/ 	.byte	0x04, 0x37
        /*0002*/ 	.short	(.L_1929 - .L_1928)
.L_1928:
        /*0004*/ 	.word	0x00000082


	//----- nvinfo : EIATTR_KPARAM_INFO
	.align		4
.L_1929:
        /*0008*/ 	.byte	0x04, 0x17
        /*000a*/ 	.short	(.L_1931 - .L_1930)
.L_1930:
        /*000c*/ 	.word	0x00000000
        /*0010*/ 	.short	0x0004
        /*0012*/ 	.short	0x0d6c
        /*0014*/ 	.byte	0x00, 0xf0, 0x11, 0x00


	//----- nvinfo : EIATTR_KPARAM_INFO
	.align		4
.L_1931:
        /*0018*/ 	.byte	0x04, 0x17
        /*001a*/ 	.short	(.L_1933 - .L_1932)
.L_1932:
        /*001c*/ 	.word	0x00000000
        /*0020*/ 	.short	0x0003
        /*0022*/ 	.short	0x0d68
        /*0024*/ 	.byte	0x00, 0xf0, 0x11, 0x00


	//----- nvinfo : EIATTR_KPARAM_INFO
	.align		4
.L_1933:
        /*0028*/ 	.byte	0x04, 0x17
        /*002a*/ 	.short	(.L_1935 - .L_1934)
.L_1934:
        /*002c*/ 	.word	0x00000000
        /*0030*/ 	.short	0x0002
        /*0032*/ 	.short	0x0d48
        /*0034*/ 	.byte	0x00, 0xf0, 0x81, 0x00


	//----- nvinfo : EIATTR_KPARAM_INFO
	.align		4
.L_1935:
        /*0038*/ 	.byte	0x04, 0x17
        /*003a*/ 	.short	(.L_1937 - .L_1936)
.L_1936:
        /*003c*/ 	.word	0x00000000
        /*0040*/ 	.short	0x0001
        /*0042*/ 	.short	0x0008
        /*0044*/ 	.byte	0x00, 0xf0, 0x01, 0x35


	//----- nvinfo : EIATTR_KPARAM_INFO
	.align		4
.L_1937:
        /*0048*/ 	.byte	0x04, 0x17
        /*004a*/ 	.short	(.L_1939 - .L_1938)
.L_1938:
        /*004c*/ 	.word	0x00000000
        /*0050*/ 	.short	0x0000
        /*0052*/ 	.short	0x0000
        /*0054*/ 	.byte	0x00, 0xf5, 0x21, 0x00


	//----- nvinfo : EIATTR_SPARSE_MMA_MASK
	.align		4
.L_1939:
        /*0058*/ 	.byte	0x03, 0x50
        /*005a*/ 	.short	0x0000


	//----- nvinfo : EIATTR_MAXREG_COUNT
	.align		4
        /*005c*/ 	.byte	0x03, 0x1b
        /*005e*/ 	.short	0x00ff


	//----- nvinfo : EIATTR_MERCURY_ISA_VERSION
	.align		4
        /*0060*/ 	.byte	0x03, 0x5f
        /*0062*/ 	.short	0x0101


	//----- nvinfo : EIATTR_VRC_CTA_INIT_COUNT
	.align		4
        /*0064*/ 	.byte	0x02, 0x4a
	.zero		1
	.zero		1


	//----- nvinfo : EIATTR_EXIT_INSTR_OFFSETS
	.align		4
        /*0068*/ 	.byte	0x04, 0x1c
        /*006a*/ 	.short	(.L_1941 - .L_1940)


	//   ....[0]....
.L_1940:
        /*006c*/ 	.word	0x000000a0


	//   ....[1]....
        /*0070*/ 	.word	0x00000280


	//----- nvinfo : EIATTR_CRS_STACK_SIZE
	.align		4
.L_1941:
        /*0074*/ 	.byte	0x04, 0x1e
        /*0076*/ 	.short	(.L_1943 - .L_1942)
.L_1942:
        /*0078*/ 	.word	0x00000000


	//----- nvinfo : EIATTR_CBANK_PARAM_SIZE
	.align		4
.L_1943:
        /*007c*/ 	.byte	0x03, 0x19
        /*007e*/ 	.short	0x0d70


	//----- nvinfo : EIATTR_PARAM_CBANK
	.align		4
        /*0080*/ 	.byte	0x04, 0x0a
        /*0082*/ 	.short	(.L_1945 - .L_1944)
	.align		4
.L_1944:
        /*0084*/ 	.word	index@(.nv.constant0._ZN2at6native40_GLOBAL__N__2351210d_8_Shape_cu_49f7391c19CatArrayBatchedCopyINS1_10OpaqueTypeILj8EEEjLi1ELi64ELi64EEEvPT_NS1_25CatArrInputTensorMetadataIS5_T0_XT2_EXT3_EEENS1_16TensorSizeStrideIS8_Lj4EEEiS8_)
        /*0088*/ 	.short	0x0380
        /*008a*/ 	.short	0x0d70


	//----- nvinfo : EIATTR_SW_WAR
	.align		4
.L_1945:
        /*008c*/ 	.byte	0x04, 0x36
        /*008e*/ 	.short	(.L_1947 - .L_1946)
.L_1946:
        /*0090*/ 	.word	0x00000008
.L_1947:


//--------------------- .nv.info._ZN2at6native40_GLOBAL__N__2351210d_8_Shape_cu_49f7391c26CatArrayBatchedCopy_contigINS1_10OpaqueTypeILj8EEEjLi1ELi64ELi64EEEvPT_NS1_25CatArrInputTensorMetadataIS5_T0_XT2_EXT3_EEENS1_16TensorSizeStrideIS8_Lj4EEEiS8_ --------------------------
	.section	.nv.info._ZN2at6native40_GLOBAL__N__2351210d_8_Shape_cu_49f7391c26CatArrayBatchedCopy_contigINS1_10OpaqueTypeILj8EEEjLi1ELi64ELi64EEEvPT_NS1_25CatArrInputTensorMetadataIS5_T0_XT2_EXT3_EEENS1_16TensorSizeStrideIS8_Lj4EEEiS8_,"",@"SHT_CUDA_INFO"
	.sectionflags	@""
	.align	4


	//----- nvinfo : EIATTR_CUDA_API_VERSION
	.align		4
        /*0000*/ 	.byte	0x04, 0x37
        /*0002*/ 	.short	(.L_1949 - .L_1948)
.L_1948:
        /*0004*/ 	.word	0x00000082


	//----- nvinfo : EIATTR_KPARAM_INFO
	.align		4
.L_1949:
        /*0008*/ 	.byte	0x04, 0x17
        /*000a*/ 	.short	(.L_1951 - .L_1950)
.L_1950:
        /*000c*/ 	.word	0x00000000
        /*0010*/ 	.short	0x0004
        /*0012*/ 	.short	0x0d6c
        /*0014*/ 	.byte	0x00, 0xf0, 0x11, 0x00


	//----- nvinfo : EIATTR_KPARAM_INFO
	.align		4
.L_1951:
        /*0018*/ 	.byte	0x04, 0x17
        /*001a*/ 	.short	(.L_1953 - .L_1952)
.L_1952:
        /*001c*/ 	.word	0x00000000
        /*0020*/ 	.short	0x0003
        /*0022*/ 	.short	0x0d68
        /*0024*/ 	.byte	0x00, 0xf0, 0x11, 0x00


	//----- nvinfo : EIATTR_KPARAM_INFO
	.align		4
.L_1953:
        /*0028*/ 	.byte	0x04, 0x17
        /*002a*/ 	.short	(.L_1955 - .L_1954)
.L_1954:
        /*002c*/ 	.word	0x00000000
        /*0030*/ 	.short	0x0002
        /*0032*/ 	.short	0x0d48
        /*0034*/ 	.byte	0x00, 0xf0, 0x81, 0x00


	//----- nvinfo : EIATTR_KPARAM_INFO
	.align		4
.L_1955:
        /*0038*/ 	.byte	0x04, 0x17
        /*003a*/ 	.short	(.L_1957 - .L_1956)
.L_1956:
        /*003c*/ 	.word	0x00000000
        /*0040*/ 	.short	0x0001
        /*0042*/ 	.short	0x0008
        /*0044*/ 	.byte	0x00, 0xf0, 0x01, 0x35


	//----- nvinfo : EIATTR_KPARAM_INFO
	.align		4
.L_1957:
        /*0048*/ 	.byte	0x04, 0x17
        /*004a*/ 	.short	(.L_1959 - .L_1958)
.L_1958:
        /*004c*/ 	.word	0x00000000
        /*0050*/ 	.short	0x0000
        /*0052*/ 	.short	0x0000
        /*0054*/ 	.byte	0x00, 0xf5, 0x21, 0x00


	//----- nvinfo : EIATTR_SPARSE_MMA_MASK
	.align		4
.L_1959:
        /*0058*/ 	.byte	0x03, 0x50
        /*005a*/ 	.short	0x0000


	//----- nvinfo : EIATTR_MAXREG_COUNT
	.align		4
        /*005c*/ 	.byte	0x03, 0x1b
        /*005e*/ 	.short	0x00ff


	//----- nvinfo : EIATTR_MERCURY_ISA_VERSION
	.align		4
        /*0060*/ 	.byte	0x03, 0x5f
        /*0062*/ 	.short	0x0101


	//----- nvinfo : EIATTR_VRC_CTA_INIT_COUNT
	.align		4
        /*0064*/ 	.byte	0x02, 0x4a
	.zero		1
	.zero		1


	//----- nvinfo : EIATTR_EXIT_INSTR_OFFSETS
	.align		4
        /*0068*/ 	.byte	0x04, 0x1c
        /*006a*/ 	.short	(.L_1961 - .L_1960)


	//   ....[0]....
.L_1960:
        /*006c*/ 	.word	0x00000090


	//   ....[1]....
        /*0070*/ 	.word	0x000001e0


	//----- nvinfo : EIATTR_CRS_STACK_SIZE
	.align		4
.L_1961:
        /*0074*/ 	.byte	0x04, 0x1e
        /*0076*/ 	.short	(.L_1963 - .L_1962)
.L_1962:
        /*0078*/ 	.word	0x00000000


	//----- nvinfo : EIATTR_CBANK_PARAM_SIZE
	.align		4
.L_1963:
        /*007c*/ 	.byte	0x03, 0x19
        /*007e*/ 	.short	0x0d70


	//----- nvinfo : EIATTR_PARAM_CBANK
	.align		4
        /*0080*/ 	.byte	0x04, 0x0a
        /*0082*/ 	.short	(.L_1965 - .L_1964)
	.align		4
.L_1964:
        /*0084*/ 	.word	index@(.nv.constant0._ZN2at6native40_GLOBAL__N__2351210d_8_Shape_cu_49f7391c26CatArrayBatchedCopy_contigINS1_10OpaqueTypeILj8EEEjLi1ELi64ELi64EEEvPT_NS1_25CatArrInputTensorMetadataIS5_T0_XT2_EXT3_EEENS1_16TensorSizeStrideIS8_Lj4EEEiS8_)
        /*0088*/ 	.short	0x0380
        /*008a*/ 	.short	0x0d70


	//----- nvinfo : EIATTR_SW_WAR
	.align		4
.L_1965:
        /*008c*/ 	.byte	0x04, 0x36
        /*008e*/ 	.short	(.L_1967 - .L_1966)
.L_1966:
        /*0090*/ 	.word	0x00000008
.L_1967:


//--------------------- .nv.info._ZN2at6native40_GLOBAL__N__2351210d_8_Shape_cu_49f7391c35CatArrayBatchedCopy_alignedK_contigINS1_10OpaqueTypeILj8EEEjLi1ELi64ELi64ELi8EEEvPT_NS1_25CatArrInputTensorMetadataIS5_T0_XT2_EXT3_EEENS1_16TensorSizeStrideIS8_Lj4EEEiS8_ --------------------------
	.section	.nv.info._ZN2at6native40_GLOBAL__N__2351210d_8_Shape_cu_49f7391c35CatArrayBatchedCopy_alignedK_contigINS1_10OpaqueTypeILj8EEEjLi1ELi64ELi64ELi8EEEvPT_NS1_25CatArrInputTensorMetadataIS5_T0_XT2_EXT3_EEENS1_16TensorSizeStrideIS8_Lj4EEEiS8_,"",@"SHT_CUDA_INFO"
	.sectionflags	@""
	.align	4


	//----- nvinfo : EIATTR_CUDA_API_VERSION
	.align		4
        /*0000*/ 	.byte	0x04, 0x37
        /*0002*/ 	.short	(.L_1969 - .L_1968)
.L_1968:
        /*0004*/ 	.word	0x00000082


	//----- nvinfo : EIATTR_KPARAM_INFO
	.align		4
.L_1969:
        /*0008*/ 	.byte	0x04, 0x17
        /*000a*/ 	.short	(.L_1971 - .L_1970)
.L_1970:
        /*000c*/ 	.word	0x00000000
        /*0010*/ 	.short	0x0004
        /*0012*/ 	.short	0x0d6c
        /*0014*/ 	.byte	0x00, 0xf0, 0x11, 0x00


	//----- nvinfo : EIATTR_KPARAM_INFO
	.align		4
.L_1971:
        /*0018*/ 	.byte	0x04, 0x17
        /*001a*/ 	.short	(.L_1973 - .L_1972)
.L_1972:
        /*001c*/ 	.word	0x00000000
        /*0020*/ 	.short	0x0003
        /*0022*/ 	.short	0x0d68
        /*0024*/ 	.byte	0x00, 0xf0, 0x11, 0x00


	//----- nvinfo : EIATTR_KPARAM_INFO
	.align		4
.L_1973:
        /*0028*/ 	.byte	0x04, 0x17
        /*002a*/ 	.short	(.L_1975 - .L_1974)
.L_1974:
        /*002c*/ 	.word	0x00000000
        /*0030*/ 	.short	0x0002
        /*0032*/ 	.short	0x0d48
        /*0034*/ 	.byte	0x00, 0xf0, 0x81, 0x00


	//----- nvinfo : EIATTR_KPARAM_INFO
	.align		4
.L_1975:
        /*0038*/ 	.byte	0x04, 0x17
        /*003a*/ 	.short	(.L_1977 - .L_1976)
.L_1976:
        /*003c*/ 	.word	0x00000000
        /*0040*/ 	.short	0x0001
        /*0042*/ 	.short	0x0008
        /*0044*/ 	.byte	0x00, 0xf0, 0x01, 0x35


	//----- nvinfo : EIATTR_KPARAM_INFO
	.align		4
.L_1977:
        /*0048*/ 	.byte	0x04, 0x17
        /*004a*/ 	.short	(.L_1979 - .L_1978)
.L_1978:
        /*004c*/ 	.word	0x00000000
        /*0050*/ 	.short	0x0000
        /*0052*/ 	.short	0x0000
        /*0054*/ 	.byte	0x00, 0xf5, 0x21, 0x00


	//----- nvinfo : EIATTR_SPARSE_MMA_MASK
	.align		4
.L_1979:
        /*0058*/ 	.byte	0x03, 0x50
        /*005a*/ 	.short	0x0000


	//----- nvinfo : EIATTR_MAXREG_COUNT
	.align		4
        /*005c*/ 	.byte	0x03, 0x1b
        /*005e*/ 	.short	0x00ff


	//----- nvinfo : EIATTR_MERCURY_ISA_VERSION
	.align		4
        /*0060*/ 	.byte	0x03, 0x5f
        /*0062*/ 	.short	0x0101


	//----- nvinfo : EIATTR_VRC_CTA_INIT_COUNT
	.align		4
        /*0064*/ 	.byte	0x02, 0x4a
	.zero		1
	.zero		1


	//----- nvinfo : EIATTR_EXIT_INSTR_OFFSETS
	.align		4
        /*0068*/ 	.byte	0x04, 0x1c
        /*006a*/ 	.short	(.L_1981 - .L_1980)


	//   ....[0]....
.L_1980:
        /*006c*/ 	.word	0x000000a0


	//   ....[1]....
        /*0070*/ 	.word	0x00000380


	//   ....[2]....
        /*0074*/ 	.word	0x00000530


	//   ....[3]....
        /*0078*/ 	.word	0x00000700


	//----- nvinfo : EIATTR_CRS_STACK_SIZE
	.align		4
.L_1981:
        /*007c*/ 	.byte	0x04, 0x1e
        /*007e*/ 	.short	(.L_1983 - .L_1982)
.L_1982:
        /*0080*/ 	.word	0x00000000


	//----- nvinfo : EIATTR_CBANK_PARAM_SIZE
	.align		4
.L_1983:
        /*0084*/ 	.byte	0x03, 0x19
        /*0086*/ 	.short	0x0d70


	//----- nvinfo : EIATTR_PARAM_CBANK
	.align		4
        /*0088*/ 	.byte	0x04, 0x0a
        /*008a*/ 	.short	(.L_1985 - .L_1984)
	.align		4
.L_1984:
        /*008c*/ 	.word	index@(.nv.constant0._ZN2at6native40_GLOBAL__N__2351210d_8_Shape_cu_49f7391c35CatArrayBatchedCopy_alignedK_contigINS1_10OpaqueTypeILj8EEEjLi1ELi64ELi64ELi8EEEvPT_NS1_25CatArrInputTensorMetadataIS5_T0_XT2_EXT3_EEENS1_16TensorSizeStrideIS8_Lj4EEEiS8_)
        /*0090*/ 	.short	0x0380
        /*0092*/ 	.short	0x0d70


	//----- nvinfo : EIATTR_SW_WAR
	.align		4
.L_1985:
        /*0094*/ 	.byte	0x04, 0x36
        /*0096*/ 	.short	(.L_1987 - .L_1986)
.L_1986:
        /*0098*/ 	.word	0x00000008
.L_1987:


//--------------------- .nv.info._ZN2at6native40_GLOBAL__N__2351210d_8_Shape_cu_49f7391c35CatArrayBatchedCopy_alignedK_contigINS1_10OpaqueTypeILj8EEEjLi1ELi64ELi64ELi16EEEvPT_NS1_25CatArrInputTensorMetadataIS5_T0_XT2_EXT3_EEENS1_16TensorSizeStrideIS8_Lj4EEEiS8_ --------------------------
	.section	.nv.info._ZN2at6native40_GLOBAL__N__2351210d_8_Shape_cu_49f7391c35CatArrayBatchedCopy_alignedK_contigINS1_10OpaqueTypeILj8EEEjLi1ELi64ELi64ELi16EEEvPT_NS1_25CatArrInputTensorMetadataIS5_T0_XT2_EXT3_EEENS1_16TensorSizeStrideIS8_Lj4EEEiS8_,"",@"SHT_CUDA_INFO"
	.sectionflags	@""
	.align	4


	//----- nvinfo : EIATTR_CUDA_API_VERSION
	.align		4
        /*0000*/ 	.byte	0x04, 0x37
        /*0002*/ 	.short	(.L_1989 - .L_1988)
.L_1988:
        /*0004*/ 	.word	0x00000082


	//----- nvinfo : EIATTR_KPARAM_INFO
	.align		4
.L_1989:
        /*0008*/ 	.byte	0x04, 0x17
        /*000a*/ 	.short	(.L_1991 - .L_1990)
.L_1990:
        /*000c*/ 	.word	0x00000000
        /*0010*/ 	.short	0x0004
        /*0012*/ 	.short	0x0d6c
        /*0014*/ 	.byte	0x00, 0xf0, 0x11, 0x00


	//----- nvinfo : EIATTR_KPARAM_INFO
	.align		4
.L_1991:
        /*0018*/ 	.byte	0x04, 0x17
        /*001a*/ 	.short	(.L_1993 - .L_1992)
.L_1992:
        /*001c*/ 	.word	0x00000000
        /*0020*/ 	.short	0x0003
        /*0022*/ 	.short	0x0d68
        /*0024*/ 	.byte	0x00, 0xf0, 0x11, 0x00


	//----- nvinfo : EIATTR_KPARAM_INFO
	.align		4
.L_1993:
        /*0028*/ 	.byte	0x04, 0x17
        /*002a*/ 	.short	(.L_1995 - .L_1994)
.L_1994:
        /*002c*/ 	.word	0x00000000
        /*0030*/ 	.short	0x0002
        /*0032*/ 	.short	0x0d48
        /*0034*/ 	.byte	0x00, 0xf0, 0x81, 0x00


	//----- nvinfo : EIATTR_KPARAM_INFO
	.align		4
.L_1995:
        /*0038*/ 	.byte	0x04, 0x17
        /*003a*/ 	.short	(.L_1997 - .L_1996)
.L_1996:
        /*003c*/ 	.word	0x00000000
        /*0040*/ 	.short	0x0001
        /*0042*/ 	.short	0x0008
        /*0044*/ 	.byte	0x00, 0xf0, 0x01, 0x35


	//----- nvinfo : EIATTR_KPARAM_INFO
	.align		4
.L_1997:
        /*0048*/ 	.byte	0x04, 0x17
        /*004a*/ 	.short	(.L_1999 - .L_1998)
.L_1998:
        /*004c*/ 	.word	0x00000000
        /*0050*/ 	.short	0x0000
        /*0052*/ 	.short	0x0000
        /*0054*/ 	.byte	0x00, 0xf5, 0x21, 0x00


	//----- nvinfo : EIATTR_SPARSE_MMA_MASK
	.align		4
.L_1999:
        /*0058*/ 	.byte	0x03, 0x50
        /*005a*/ 	.short	0x0000


	//----- nvinfo : EIATTR_MAXREG_COUNT
	.align		4
        /*005c*/ 	.byte	0x03, 0x1b
        /*005e*/ 	.short	0x00ff


	//----- nvinfo : EIATTR_MERCURY_ISA_VERSION
	.align		4
        /*0060*/ 	.byte	0x03, 0x5f
        /*0062*/ 	.short	0x0101


	//----- nvinfo : EIATTR_VRC_CTA_INIT_COUNT
	.align		4
        /*0064*/ 	.byte	0x02, 0x4a
	.zero		1
	.zero		1


	//----- nvinfo : EIATTR_EXIT_INSTR_OFFSETS
	.align		4
        /*0068*/ 	.byte	0x04, 0x1c
        /*006a*/ 	.short	(.L_2001 - .L_2000)


	//   ....[0]....
.L_2000:
        /*006c*/ 	.word	0x000000a0


	//   ....[1]....
        /*0070*/ 	.word	0x00000290


	//   ....[2]....
        /*0074*/ 	.word	0x00000450


	//   ....[3]....
        /*0078*/ 	.word	0x00000640


	//----- nvinfo : EIATTR_CRS_STACK_SIZE
	.align		4
.L_2001:
        /*007c*/ 	.byte	0x04, 0x1e
        /*007e*/ 	.short	(.L_2003 - .L_2002)
.L_2002:
        /*0080*/ 	.word	0x00000000


	//----- nvinfo : EIATTR_CBANK_PARAM_SIZE
	.align		4
.L_2003:
        /*0084*/ 	.byte	0x03, 0x19
        /*0086*/ 	.short	0x0d70


	//----- nvinfo : EIATTR_PARAM_CBANK
	.align		4
        /*0088*/ 	.byte	0x04, 0x0a
        /*008a*/ 	.short	(.L_2005 - .L_2004)
	.align		4
.L_2004:
        /*008c*/ 	.word	index@(.nv.constant0._ZN2at6native40_GLOBAL__N__2351210d_8_Shape_cu_49f7391c35CatArrayBatchedCopy_alignedK_contigINS1_10OpaqueTypeILj8EEEjLi1ELi64ELi64ELi16EEEvPT_NS1_25CatArrInputTensorMetadataIS5_T0_XT2_EXT3_EEENS1_16TensorSizeStrideIS8_Lj4EEEiS8_)
        /*0090*/ 	.short	0x0380
        /*0092*/ 	.short	0x0d70


	//----- nvinfo : EIATTR_SW_WAR
	.align		4
.L_2005:
        /*0094*/ 	.byte	0x04, 0x36
        /*0096*/ 	.short	(.L_2007 - .L_2006)
.L_2006:
        /*0098*/ 	.word	0x00000008
.L_2007:


//--------------------- .nv.info._ZN2at6native40_GLOBAL__N__2351210d_8_Shape_cu_49f7391c30CatArrayBatchedCopy_vectorizedINS1_10OpaqueTypeILj8EEEjLi1ELi64ELi64ELi16ELi2EEEvPcNS1_25CatArrInputTensorMetadataIT_T0_XT2_EXT3_EEENS1_16TensorSizeStrideIS8_Lj4EEEiS8_ --------------------------
	.section	.nv.info._ZN2at6native40_GLOBAL__N__2351210d_8_Shape_cu_49f7391c30CatArrayBatchedCopy_vectorizedINS1_10OpaqueTypeILj8EEEjLi1ELi64ELi64ELi16ELi2EEEvPcNS1_25CatArrInputTensorMetadataIT_T0_XT2_EXT3_EEENS1_16TensorSizeStrideIS8_Lj4EEEiS8_,"",@"SHT_CUDA_INFO"
	.sectionflags	@""
	.align	4


	//----- nvinfo : EIATTR_CUDA_API_VERSION
	.align		4
        /*0000*/ 	.byte	0x04, 0x37
        /*0002*/ 	.short	(.L_2009 - .L_2008)
.L_2008:
        /*0004*/ 	.word	0x00000082


	//----- nvinfo : EIATTR_KPARAM_INFO
	.align		4
.L_2009:
        /*0008*/ 	.byte	0x04, 0x17
        /*000a*/ 	.short	(.L_2011 - .L_2010)
.L_2010:
        /*000c*/ 	.word	0x00000000
        /*0010*/ 	.short	0x0004
        /*0012*/ 	.short	0x0d6c
        /*0014*/ 	.byte	0x00, 0xf0, 0x11, 0x00


	//----- nvinfo : EIATTR_KPARAM_INFO
	.align		4
.L_2011:
        /*0018*/ 	.byte	0x04, 0x17
        /*001a*/ 	.short	(.L_2013 - .L_2012)
.L_2012:
        /*001c*/ 	.word	0x00000000
        /*0020*/ 	.short	0x0003
        /*0022*/ 	.short	0x0d68
        /*0024*/ 	.byte	0x00, 0xf0, 0x11, 0x00


	//----- nvinfo : EIATTR_KPARAM_INFO
	.align		4
.L_2013:
        /*0028*/ 	.byte	0x04, 0x17
        /*002a*/ 	.short	(.L_2015 - .L_2014)
.L_2014:
        /*002c*/ 	.word	0x00000000
        /*0030*/ 	.short	0x0002
        /*0032*/ 	.short	0x0d48
        /*0034*/ 	.byte	0x00, 0xf0, 0x81, 0x00


	//----- nvinfo : EIATTR_KPARAM_INFO
	.align		4
.L_2015:
        /*0038*/ 	.byte	0x04, 0x17
        /*003a*/ 	.short	(.L_2017 - .L_2016)
.L_2016:
        /*003c*/ 	.word	0x00000000
        /*0040*/ 	.short	0x0001
        /*0042*/ 	.short	0x0008
        /*0044*/ 	.byte	0x00, 0xf0, 0x01, 0x35


	//----- nvinfo : EIATTR_KPARAM_INFO
	.align		4
.L_2017:
        /*0048*/ 	.byte	0x04, 0x17
        /*004a*/ 	.short	(.L_2019 - .L_2018)
.L_2018:
        /*004c*/ 	.word	0x00000000
        /*0050*/ 	.short	0x0000
        /*0052*/ 	.short	0x0000
        /*0054*/ 	.byte	0x00, 0xf5, 0x21, 0x00


	//----- nvinfo : EIATTR_SPARSE_MMA_MASK
	.align		4
.L_2019:
        /*0058*/ 	.byte	0x03, 0x50
        /*005a*/ 	.short	0x0000


	//----- nvinfo : EIATTR_MAXREG_COUNT
	.align		4
        /*005c*/ 	.byte	0x03, 0x1b
        /*005e*/ 	.short	0x00ff


	//----- nvinfo : EIATTR_MERCURY_ISA_VERSION
	.align		4
        /*0060*/ 	.byte	0x03, 0x5f
        /*0062*/ 	.short	0x0101


	//----- nvinfo : EIATTR_VRC_CTA_INIT_COUNT
	.align		4
        /*0064*/ 	.byte	0x02, 0x4a
	.zero		1
	.zero		1


	//----- nvinfo : EIATTR_EXIT_INSTR_OFFSETS
	.align		4
        /*0068*/ 	.byte	0x04, 0x1c
        /*006a*/ 	.short	(.L_2021 - .L_2020)


	//   ....[0]....
.L_2020:
        /*006c*/ 	.word	0x000000a0


	//   ....[1]....
        /*0070*/ 	.word	0x00000230


	//----- nvinfo : EIATTR_CRS_STACK_SIZE
	.align		4
.L_2021:
        /*0074*/ 	.byte	0x04, 0x1e
        /*0076*/ 	.short	(.L_2023 - .L_2022)
.L_2022:
        /*0078*/ 	.word	0x00000000


	//----- nvinfo : EIATTR_CBANK_PARAM_SIZE
	.align		4
.L_2023:
        /*007c*/ 	.byte	0x03, 0x19
        /*007e*/ 	.short	0x0d70


	//----- nvinfo : EIATTR_PARAM_CBANK
	.align		4
        /*0080*/ 	.byte	0x04, 0x0a
        /*0082*/ 	.short	(.L_2025 - .L_2024)
	.align		4
.L_2024:
        /*0084*/ 	.word	index@(.nv.constant0._ZN2at6native40_GLOBAL__N__2351210d_8_Shape_cu_49f7391c30CatArrayBatchedCopy_vectorizedINS1_10OpaqueTypeILj8EEEjLi1ELi64ELi64ELi16ELi2EEEvPcNS1_25CatArrInputTensorMetadataIT_T0_XT2_EXT3_EEENS1_16TensorSizeStrideIS8_Lj4EEEiS8_)
        /*0088*/ 	.short	0x0380
        /*008a*/ 	.short	0x0d70


	//----- nvinfo : EIATTR_SW_WAR
	.align		4
.L_2025:
        /*008c*/ 	.byte	0x04, 0x36
        /*008e*/ 	.short	(.L_2027 - .L_2026)
.L_2026:
        /*0090*/ 	.word	0x00000008
.L_2027:


//--------------------- .nv.info._ZN2at6native40_GLOBAL__N__2351210d_8_Shape_cu_49f7391c19CatArrayBatchedCopyINS1_10OpaqueTypeILj4EEEjLi4ELi64ELi64EEEvPT_NS1_25CatArrInputTensorMetadataIS5_T0_XT2_EXT3_EEENS1_16TensorSizeStrideIS8_Lj4EEEiS8_ --------------------------
	.section	.nv.info._ZN2at6native40_GLOBAL__N__2351210d_8_Shape_cu_49f7391c19CatArrayBatchedCopyINS1_10OpaqueTypeILj4EEEjLi4ELi64ELi64EEEvPT_NS1_25CatArrInputTensorMetadataIS5_T0_XT2_EXT3_EEENS1_16TensorSizeStrideIS8_Lj4EEEiS8_,"",@"SHT_CUDA_INFO"
	.sectionflags	@""
	.align	4


	//----- nvinfo : EIATTR_CUDA_API_VERSION
	.align		4
        /*0000*/ 	.byte	0x04, 0x37
        /*0002*/ 	.short	(.L_2029 - .L_2028)
.L_2028:
        /*0004*/ 	.word	0x00000082


	//----- nvinfo : EIATTR_KPARAM_INFO
	.align		4
.L_2029:
        /*0008*/ 	.byte	0x04, 0x17
        /*000a*/ 	.short	(.L_2031 - .L_2030)
.L_2030:
        /*000c*/ 	.word	0x00000000
        /*0010*/ 	.short	0x0004
        /*0012*/ 	.short	0x0d6c
        /*0014*/ 	.byte	0x00, 0xf0, 0x11, 0x00


	//----- nvinfo : EIATTR_KPARAM_INFO
	.align		4
.L_2031:
        /*0018*/ 	.byte	0x04, 0x17
        /*001a*/ 	.short	(.L_2033 - .L_2032)
.L_2032:
        /*001c*/ 	.word	0x00000000
        /*0020*/ 	.short	0x0003
        /*0022*/ 	.short	0x0d68
        /*0024*/ 	.byte	0x00, 0xf0, 0x11, 0x00


	//----- nvinfo : EIATTR_KPARAM_INFO
	.align		4
.L_2033:
        /*0028*/ 	.byte	0x04, 0x17
        /*002a*/ 	.short	(.L_2035 - .L_2034)
.L_2034:
        /*002c*/ 	.word	0x00000000
        /*0030*/ 	.short	0x0002
        /*0032*/ 	.short	0x0d48
        /*0034*/ 	.byte	0x00, 0xf0, 0x81, 0x00


	//----- nvinfo : EIATTR_KPARAM_INFO
	.align		4
.L_2035:
        /*0038*/ 	.byte	0x04, 0x17
        /*003a*/ 	.short	(.L_2037 - .L_2036)
.L_2036:
        /*003c*/ 	.word	0x00000000
        /*0040*/ 	.short	0x0001
        /*0042*/ 	.short	0x0008
        /*0044*/ 	.byte	0x00, 0xf0, 0x01, 0x35


	//----- nvinfo : EIATTR_KPARAM_INFO
	.align		4
.L_2037:
        /*0048*/ 	.byte	0x04, 0x17
        /*004a*/ 	.short	(.L_2039 - .L_2038)
.L_2038:
        /*004c*/ 	.word	0x00000000
        /*0050*/ 	.short	0x0000
        /*0052*/ 	.short	0x0000
        /*0054*/ 	.byte	0x00, 0xf5, 0x21, 0x00


	//----- nvinfo : EIATTR_SPARSE_MMA_MASK
	.align		4
.L_2039:
        /*0058*/ 	.byte	0x03, 0x50
        /*005a*/ 	.short	0x0000


	//----- nvinfo : EIATTR_MAXREG_COUNT
	.align		4
        /*005c*/ 	.byte	0x03, 0x1b
        /*005e*/ 	.short	0x00ff


	//----- nvinfo : EIATTR_MERCURY_ISA_VERSION
	.align		4
        /*0060*/ 	.byte	0x03, 0x5f
        /*0062*/ 	.short	0x0101


	//----- nvinfo : EIATTR_VRC_CTA_INIT_COUNT
	.align		4
        /*0064*/ 	.byte	0x02, 0x4a
	.zero		1
	.zero		1


	//----- nvinfo : EIATTR_EXIT_INSTR_OFFSETS
	.align		4
        /*0068*/ 	.byte	0x04, 0x1c
        /*006a*/ 	.short	(.L_2041 - .L_2040)


	//   ....[0]....
.L_2040:
        /*006c*/ 	.word	0x000000a0


	//   ....[1]....
        /*0070*/ 	.word	0x00000c60


	//----- nvinfo : EIATTR_CRS_STACK_SIZE
	.align		4
.L_2041:
        /*0074*/ 	.byte	0x04, 0x1e
        /*0076*/ 	.short	(.L_2043 - .L_2042)
.L_2042:
        /*0078*/ 	.word	0x00000000


	//----- nvinfo : EIATTR_CBANK_PARAM_SIZE
	.align		4
.L_2043:
        /*007c*/ 	.byte	0x03, 0x19
        /*007e*/ 	.short	0x0d70


	//----- nvinfo : EIATTR_PARAM_CBANK
	.align		4
        /*0080*/ 	.byte	0x04, 0x0a
        /*0082*/ 	.short	(.L_2045 - .L_2044)
	.align		4
.L_2044:
        /*0084*/ 	.word	index@(.nv.constant0._ZN2at6native40_GLOBAL__N__2351210d_8_Shape_cu_49f7391c19CatArrayBatchedCopyINS1_10OpaqueTypeILj4EEEjLi4ELi64ELi64EEEvPT_NS1_25CatArrInputTensorMetadataIS5_T0_XT2_EXT3_EEENS1_16TensorSizeStrideIS8_Lj4EEEiS8_)
        /*0088*/ 	.short	0x0380
        /*008a*/ 	.short	0x0d70


	//----- nvinfo : EIATTR_SW_WAR
	.align		4
.L_2045:
        /*008c*/ 	.byte	0x04, 0x36
        /*008e*/ 	.short	(.L_2047 - .L_2046)
.L_2046:
        /*0090*/ 	.word	0x00000008
.L_2047:


//--------------------- .nv.info._ZN2at6native40_GLOBAL__N__2351210d_8_Shape_cu_49f7391c26CatArrayBatchedCopy_contigINS1_10OpaqueTypeILj4EEEjLi4ELi64ELi64EEEvPT_NS1_25CatArrInputTensorMetadataIS5_T0_XT2_EXT3_EEENS1_16TensorSizeStrideIS8_Lj4EEEiS8_ --------------------------
	.section	.nv.info._ZN2at6native40_GLOBAL__N__2351210d_8_Shape_cu_49f7391c26CatArrayBatchedCopy_contigINS1_10OpaqueTypeILj4EEEjLi4ELi64ELi64EEEvPT_NS1_25CatArrInputTensorMetadataIS5_T0_XT2_EXT3_EEENS1_16TensorSizeStrideIS8_Lj4EEEiS8_,"",@"SHT_CUDA_INFO"
	.sectionflags	@""
	.align	4


	//----- nvinfo : EIATTR_CUDA_API_VERSION
	.align		4
        /*0000*/ 	.byte	0x04, 0x37
        /*0002*/ 	.short	(.L_2049 - .L_2048)
.L_2048:
        /*0004*/ 	.word	0x00000082


	//----- nvinfo : EIATTR_KPARAM_INFO
	.align		4
.L_2049:
        /*0008*/ 	.byte	0x04, 0x17
        /*000a*/ 	.short	(.L_2051 - .L_2050)
.L_2050:
        /*000c*/ 	.word	0x00000000
        /*0010*/ 	.short	0x0004
        /*0012*/ 	.short	0x0d6c
        /*0014*/ 	.byte	0x00, 0xf0, 0x11, 0x00


	//----- nvinfo : EIATTR_KPARAM_INFO
	.align		4
.L_2051:
        /*0018*/ 	.byte	0x04, 0x17
        /*001a*/ 	.short	(.L_2053 - .L_2052)
.L_2052:
        /*001c*/ 	.word	0x00000000
        /*0020*/ 	.short	0x0003
        /*0022*/ 	.short	0x0d68
        /*0024*/ 	.byte	0x00, 0xf0, 0x11, 0x00


	//----- nvinfo : EIATTR_KPARAM_INFO
	.align		4
.L_2053:
        /*0028*/ 	.byte	0x04, 0x17
        /*002a*/ 	.short	(.L_2055 - .L_2054)
.L_2054:
        /*002c*/ 	.word	0x00000000
        /*0030*/ 	.short	0x0002
        /*0032*/ 	.short	0x0d48
        /*0034*/ 	.byte	0x00, 0xf0, 0x81, 0x00


	//----- nvinfo : EIATTR_KPARAM_INFO
	.align		4
.L_2055:
        /*0038*/ 	.byte	0x04, 0x17
        /*003a*/ 	.short	(.L_2057 - .L_2056)
.L_2056:
        /*003c*/ 	.word	0x00000000
        /*0040*/ 	.short	0x0001
        /*0042*/ 	.short	0x0008
        /*0044*/ 	.byte	0x00, 0xf0, 0x01, 0x35


	//----- nvinfo : EIATTR_KPARAM_INFO
	.align		4
.L_2057:
        /*0048*/ 	.byte	0x04, 0x17
        /*004a*/ 	.short	(.L_2059 - .L_2058)
.L_2058:
        /*004c*/ 	.word	0x00000000
        /*0050*/ 	.short	0x0000
        /*0052*/ 	.short	0x0000
        /*0054*/ 	.byte	0x00, 0xf5, 0x21, 0x00


	//----- nvinfo : EIATTR_SPARSE_MMA_MASK
	.align		4
.L_2059:
        /*0058*/ 	.byte	0x03, 0x50
        /*005a*/ 	.short	0x0000


	//----- nvinfo : EIATTR_MAXREG_COUNT
	.align		4
        /*005c*/ 	.byte	0x03, 0x1b
        /*005e*/ 	.short	0x00ff


	//----- nvinfo : EIATTR_MERCURY_ISA_VERSION
	.align		4
        /*0060*/ 	.byte	0x03, 0x5f
        /*0062*/ 	.short	0x0101


	//----- nvinfo : EIATTR_VRC_CTA_INIT_COUNT
	.align		4
        /*0064*/ 	.byte	0x02, 0x4a
	.zero		1
	.zero		1


	//----- nvinfo : EIATTR_EXIT_INSTR_OFFSETS
	.align		4
        /*0068*/ 	.byte	0x04, 0x1c
        /*006a*/ 	.short	(.L_2061 - .L_2060)


	//   ....[0]....
.L_2060:
        /*006c*/ 	.word	0x00000090


	//   ....[1]....
        /*0070*/ 	.word	0x000006b0


	//----- nvinfo : EIATTR_CRS_STACK_SIZE
	.align		4
.L_2061:
        /*0074*/ 	.byte	0x04, 0x1e
        /*0076*/ 	.short	(.L_2063 - .L_2062)
.L_2062:
        /*0078*/ 	.word	0x00000000


	//----- nvinfo : EIATTR_CBANK_PARAM_SIZE
	.align		4
.L_2063:
        /*007c*/ 	.byte	0x03, 0x19
        /*007e*/ 	.short	0x0d70


	//----- nvinfo : EIATTR_PARAM_CBANK
	.align		4
        /*0080*/ 	.byte	0x04, 0x0a
        /*0082*/ 	.short	(.L_2065 - .L_2064)
	.align		4
.L_2064:
        /*0084*/ 	.word	index@(.nv.constant0._ZN2at6native40_GLOBAL__N__2351210d_8_Shape_cu_49f7391c26CatArrayBatchedCopy_contigINS1_10OpaqueTypeILj4EEEjLi4ELi64ELi64EEEvPT_NS1_25CatArrInputTensorMetadataIS5_T0_XT2_EXT3_EEENS1_16TensorSizeStrideIS8_Lj4EEEiS8_)
        /*0088*/ 	.short	0x0380
        /*008a*/ 	.short	0x0d70


	//----- nvinfo : EIATTR_SW_WAR
	.align		4
.L_2065:
        /*008c*/ 	.byte	0x04, 0x36
        /*008e*/ 	.short	(.L_2067 - .L_2066)
.L_2066:
        /*0090*/ 	.word	0x00000008
.L_2067:


//--------------------- .nv.info._ZN2at6native40_GLOBAL__N__2351210d_8_Shape_cu_49f7391c35CatArrayBatchedCopy_alignedK_contigINS1_10OpaqueTypeILj4EEEjLi4ELi64ELi64ELi8EEEvPT_NS1_25CatArrInputTensorMetadataIS5_T0_XT2_EXT3_EEENS1_16TensorSizeStrideIS8_Lj4EEEiS8_ --------------------------
	.section	.nv.info._ZN2at6native40_GLOBAL__N__2351210d_8_Shape_cu_49f7391c35CatArrayBatchedCopy_alignedK_contigINS1_10OpaqueTypeILj4EEEjLi4ELi64ELi64ELi8EEEvPT_NS1_25CatArrInputTensorMetadataIS5_T0_XT2_EXT3_EEENS1_16TensorSizeStrideIS8_Lj4EEEiS8_,"",@"SHT_CUDA_INFO"
	.sectionflags	@""
	.align	4


	//----- nvinfo : EIATTR_CUDA_API_VERSION
	.align		4
        /*0000*/ 	.byte	0x04, 0x37
        /*0002*/ 	.short	(.L_2069 - .L_2068)
.L_2068:
        /*0004*/ 	.word	0x00000082


	//----- nvinfo : EIATTR_KPARAM_INFO
	.align		4
.L_2069:
        /*0008*/ 	.byte	0x04, 0x17
        /*000a*/ 	.short	(.L_2071 - .L_2070)
.L_2070:
        /*000c*/ 	.word	0x00000000
        /*0010*/ 	.short	0x0004
        /*0012*/ 	.short	0x0d6c
        /*0014*/ 	.byte	0x00, 0xf0, 0x11, 0x00


	//----- nvinfo : EIATTR_KPARAM_INFO
	.align		4
.L_2071:
        /*0018*/ 	.byte	0x04, 0x17
        /*001a*/ 	.short	(.L_2073 - .L_2072)
.L_2072:
        /*001c*/ 	.word	0x00000000
        /*0020*/ 	.short	0x0003
        /*0022*/ 	.short	0x0d68
        /*0024*/ 	.byte	0x00, 0xf0, 0x11, 0x00


	//----- nvinfo : EIATTR_KPARAM_INFO
	.align		4
.L_2073:
        /*0028*/ 	.byte	0x04, 0x17
        /*002a*/ 	.short	(.L_2075 - .L_2074)
.L_2074:
        /*002c*/ 	.word	0x00000000
        /*0030*/ 	.short	0x0002
        /*0032*/ 	.short	0x0d48
        /*0034*/ 	.byte	0x00, 0xf0, 0x81, 0x00


	//----- nvinfo : EIATTR_KPARAM_INFO
	.align		4
.L_2075:
        /*0038*/ 	.byte	0x04, 0x17
        /*003a*/ 	.short	(.L_2077 - .L_2076)
.L_2076:
        /*003c*/ 	.word	0x00000000
        /*0040*/ 	.short	0x0001
        /*0042*/ 	.short	0x0008
        /*0044*/ 	.byte	0x00, 0xf0, 0x01, 0x35


	//----- nvinfo : EIATTR_KPARAM_INFO
	.align		4
.L_2077:
        /*0048*/ 	.byte	0x04, 0x17
        /*004a*/ 	.short	(.L_2079 - .L_2078)
.L_2078:
        /*004c*/ 	.word	0x00000000
        /*0050*/ 	.short	0x0000
        /*0052*/ 	.short	0x0000
        /*0054*/ 	.byte	0x00, 0xf5, 0x21, 0x00


	//----- nvinfo : EIATTR_SPARSE_MMA_MASK
	.align		4
.L_2079:
        /*0058*/ 	.byte	0x03, 0x50
        /*005a*/ 	.short	0x0000


	//----- nvinfo : EIATTR_MAXREG_COUNT
	.align		4
        /*005c*/ 	.byte	0x03, 0x1b
        /*005e*/ 	.short	0x00ff


	//----- nvinfo : EIATTR_MERCURY_ISA_VERSION
	.align		4
        /*0060*/ 	.byte	0x03, 0x5f
        /*0062*/ 	.short	0x0101


	//----- nvinfo : EIATTR_VRC_CTA_INIT_COUNT
	.align		4
        /*0064*/ 	.byte	0x02, 0x4a
	.zero		1
	.zero		1


	//----- nvinfo : EIATTR_EXIT_INSTR_OFFSETS
	.align		4
        /*0068*/ 	.byte	0x04, 0x1c
        /*006a*/ 	.short	(.L_2081 - .L_2080)


	//   ....[0]....
.L_2080:
        /*006c*/ 	.word	0x000000a0


	//   ....[1]....
        /*0070*/ 	.word	0x000009c0


	//   ....[2]....
        /*0074*/ 	.word	0x00001040


	//   ....[3]....
        /*0078*/ 	.word	0x00001e00


	//----- nvinfo : EIATTR_CRS_STACK_SIZE
	.align		4
.L_2081:
        /*007c*/ 	.byte	0x04, 0x1e
        /*007e*/ 	.short	(.L_2083 - .L_2082)
.L_2082:
        /*0080*/ 	.word	0x00000000


	//----- nvinfo : EIATTR_CBANK_PARAM_SIZE
	.align		4
.L_2083:
        /*0084*/ 	.byte	0x03, 0x19
        /*0086*/ 	.short	0x0d70


	//----- nvinfo : EIATTR_PARAM_CBANK
	.align		4
        /*0088*/ 	.byte	0x04, 0x0a
        /*008a*/ 	.short	(.L_2085 - .L_2084)
	.align		4
.L_2084:
        /*008c*/ 	.word	index@(.nv.constant0._ZN2at6native40_GLOBAL__N__2351210d_8_Shape_cu_49f7391c35CatArrayBatchedCopy_alignedK_contigINS1_10OpaqueTypeILj4EEEjLi4ELi64ELi64ELi8EEEvPT_NS1_25CatArrInputTensorMetadataIS5_T0_XT2_EXT3_EEENS1_16TensorSizeStrideIS8_Lj4EEEiS8_)
        /*0090*/ 	.short	0x0380
        /*0092*/ 	.short	0x0d70


	//----- nvinfo : EIATTR_SW_WAR
	.align		4
.L_2085:
        /*0094*/ 	.byte	0x04, 0x36
        /*0096*/ 	.short	(.L_2087 - .L_2086)
.L_2086:
        /*0098*/ 	.word	0x00000008
.L_2087:


//--------------------- .nv.info._ZN2at6native40_GLOBAL__N__2351210d_8_Shape_cu_49f7391c35CatArrayBatchedCopy_alignedK_contigINS1_10OpaqueTypeILj4EEEjLi4ELi64ELi64ELi16EEEvPT_NS1_25CatArrInputTensorMetadataIS5_T0_XT2_EXT3_EEENS1_16TensorSizeStrideIS8_Lj4EEEiS8_ --------------------------
	.section	.nv.info._ZN2at6native40_GLOBAL__N__2351210d_8_Shape_cu_49f7391c35CatArrayBatchedCopy_alignedK_contigINS1_10OpaqueTypeILj4EEEjLi4ELi64ELi64ELi16EEEvPT_NS1_25CatArrInputTensorMetadataIS5_T0_XT2_EXT3_EEENS1_16TensorSizeStrideIS8_Lj4EEEiS8_,"",@"SHT_CUDA_INFO"
	.sectionflags	@""
	.align	4


	//----- nvinfo : EIATTR_CUDA_API_VERSION
	.align		4
        /*0000*/ 	.byte	0x04, 0x37
        /*0002*/ 	.short	(.L_2089 - .L_2088)
.L_2088:
        /*0004*/ 	.word	0x00000082


	//----- nvinfo : EIATTR_KPARAM_INFO
	.align		4
.L_2089:
        /*0008*/ 	.byte	0x04, 0x17
        /*000a*/ 	.short	(.L_2091 - .L_2090)
.L_2090:
        /*000c*/ 	.word	0x00000000
        /*0010*/ 	.short	0x0004
        /*0012*/ 	.short	0x0d6c
        /*0014*/ 	.byte	0x00, 0xf0, 0x11, 0x00


	//----- nvinfo : EIATTR_KPARAM_INFO
	.align		4
.L_2091:
        /*0018*/ 	.byte	0x04, 0x17
        /*001a*/ 	.short	(.L_2093 - .L_2092)
.L_2092:
        /*001c*/ 	.word	0x00000000
        /*0020*/ 	.short	0x0003
        /*0022*/ 	.short	0x0d68
        /*0024*/ 	.byte	0x00, 0xf0, 0x11, 0x00


	//----- nvinfo : EIATTR_KPARAM_INFO
	.align		4
.L_2093:
        /*0028*/ 	.byte	0x04, 0x17
        /*002a*/ 	.short	(.L_2095 - .L_2094)
.L_2094:
        /*002c*/ 	.word	0x00000000
        /*0030*/ 	.short	0x0002
        /*0032*/ 	.short	0x0d48
        /*0034*/ 	.byte	0x00, 0xf0, 0x81, 0x00


	//----- nvinfo : EIATTR_KPARAM_INFO
	.align		4
.L_2095:
        /*0038*/ 	.byte	0x04, 0x17
        /*003a*/ 	.short	(.L_2097 - .L_2096)
.L_2096:
        /*003c*/ 	.word	0x00000000
        /*0040*/ 	.short	0x0001
        /*0042*/ 	.short	0x0008
        /*0044*/ 	.byte	0x00, 0xf0, 0x01, 0x35


	//----- nvinfo : EIATTR_KPARAM_INFO
	.align		4
.L_2097:
        /*0048*/ 	.byte	0x04, 0x17
        /*004a*/ 	.short	(.L_2099 - .L_2098)
.L_2098:
        /*004c*/ 	.word	0x00000000
        /*0050*/ 	.short	0x0000
        /*0052*/ 	.short	0x0000
        /*0054*/ 	.byte	0x00, 0xf5, 0x21, 0x00


	//----- nvinfo : EIATTR_SPARSE_MMA_MASK
	.align		4
.L_2099:
        /*0058*/ 	.byte	0x03, 0x50
        /*005a*/ 	.short	0x0000


	//----- nvinfo : EIATTR_MAXREG_COUNT
	.align		4
        /*005c*/ 	.byte	0x03, 0x1b
        /*005e*/ 	.short	0x00ff


	//----- nvinfo : EIATTR_MERCURY_ISA_VERSION
	.align		4
        /*0060*/ 	.byte	0x03, 0x5f
        /*0062*/ 	.short	0x0101


	//----- nvinfo : EIATTR_VRC_CTA_INIT_COUNT
	.align		4
        /*0064*/ 	.byte	0x02, 0x4a
	.zero		1
	.zero		1


	//----- nvinfo : EIATTR_EXIT_INSTR_OFFSETS
	.align		4
        /*0068*/ 	.byte	0x04, 0x1c
        /*006a*/ 	.short	(.L_2101 - .L_2100)


	//   ....[0]....
.L_2100:
        /*006c*/ 	.word	0x000000a0


	//   ....[1]....
        /*0070*/ 	.word	0x00000ee0


	//   ....[2]....
        /*0074*/ 	.word	0x00001560


	//   ....[3]....
        /*0078*/ 	.word	0x00002320


	//----- nvinfo : EIATTR_CRS_STACK_SIZE
	.align		4
.L_2101:
        /*007c*/ 	.byte	0x04, 0x1e
        /*007e*/ 	.short	(.L_2103 - .L_2102)
.L_2102:
        /*0080*/ 	.word	0x00000000


	//----- nvinfo : EIATTR_CBANK_PARAM_SIZE
	.align		4
.L_2103:
        /*0084*/ 	.byte	0x03, 0x19
        /*0086*/ 	.short	0x0d70


	//----- nvinfo : EIATTR_PARAM_CBANK
	.align		4
        /*0088*/ 	.byte	0x04, 0x0a
        /*008a*/ 	.short	(.L_2105 - .L_2104)
	.align		4
.L_2104:
        /*008c*/ 	.word	index@(.nv.constant0._ZN2at6native40_GLOBAL__N__2351210d_8_Shape_cu_49f7391c35CatArrayBatchedCopy_alignedK_contigINS1_10OpaqueTypeILj4EEEjLi4ELi64ELi64ELi16EEEvPT_NS1_25CatArrInputTensorMetadataIS5_T0_XT2_EXT3_EEENS1_16TensorSizeStrideIS8_Lj4EEEiS8_)
        /*0090*/ 	.short	0x0380
        /*0092*/ 	.short	0x0d70


	//----- nvinfo : EIATTR_SW_WAR
	.align		4
.L_2105:
        /*0094*/ 	.byte	0x04, 0x36
        /*0096*/ 	.short	(.L_2107 - .L_2106)
.L_2106:
        /*0098*/ 	.word	0x00000008
.L_2107:


//--------------------- .nv.info._ZN2at6native40_GLOBAL__N__2351210d_8_Shape_cu_49f7391c30CatArrayBatchedCopy_vectorizedINS1_10OpaqueTypeILj4EEEjLi4ELi64ELi64ELi16ELi4EEEvPcNS1_25CatArrInputTensorMetadataIT_T0_XT2_EXT3_EEENS1_16TensorSizeStrideIS8_Lj4EEEiS8_ --------------------------
	.section	.nv.info._ZN2at6native40_GLOBAL__N__2351210d_8_Shape_cu_49f7391c30CatArrayBatchedCopy_vectorizedINS1_10OpaqueTypeILj4EEEjLi4ELi64ELi64ELi16ELi4EEEvPcNS1_25CatArrInputTensorMetadataIT_T0_XT2_EXT3_EEENS1_16TensorSizeStrideIS8_Lj4EEEiS8_,"",@"SHT_CUDA_INFO"
	.sectionflags	@""
	.align	4


	//----- nvinfo : EIATTR_CUDA_API_VERSION
	.align		4
        /*0000*/ 	.byte	0x04, 0x37
        /*0002*/ 	.short	(.L_2109 - .L_2108)
.L_2108:
        /*0004*/ 	.word	0x00000082


	//----- nvinfo : EIATTR_KPARAM_INFO
	.align		4
.L_2109:
        /*0008*/ 	.byte	0x04, 0x17
        /*000a*/ 	.short	(.L_2111 - .L_2110)
.L_2110:
        /*000c*/ 	.word	0x00000000
        /*0010*/ 	.short	0x0004
        /*0012*/ 	.short	0x0d6c
        /*0014*/ 	.byte	0x00, 0xf0, 0x11, 0x00


	//----- nvinfo : EIATTR_KPARAM_INFO
	.align		4
.L_2111:
        /*0018*/ 	.byte	0x04, 0x17
        /*001a*/ 	.short	(.L_2113 - .L_2112)
.L_2112:
        /*001c*/ 	.word	0x00000000
        /*0020*/ 	.short	0x0003
        /*0022*/ 	.short	0x0d68
        /*0024*/ 	.byte	0x00, 0xf0, 0x11, 0x00


	//----- nvinfo : EIATTR_KPARAM_INFO
	.align		4
.L_2113:
        /*0028*/ 	.byte	0x04, 0x17
        /*002a*/ 	.short	(.L_2115 - .L_2114)
.L_2114:
        /*002c*/ 	.word	0x00000000
        /*0030*/ 	.short	0x0002
        /*0032*/ 	.short	0x0d48
        /*0034*/ 	.byte	0x00, 0xf0, 0x81, 0x00


	//----- nvinfo : EIATTR_KPARAM_INFO
	.align		4
.L_2115:
        /*0038*/ 	.byte	0x04, 0x17
        /*003a*/ 	.short	(.L_2117 - .L_2116)
.L_2116:
        /*003c*/ 	.word	0x00000000
        /*0040*/ 	.short	0x0001
        /*0042*/ 	.short	0x0008
        /*0044*/ 	.byte	0x00, 0xf0, 0x01, 0x35


	//----- nvinfo : EIATTR_KPARAM_INFO
	.align		4
.L_2117:
        /*0048*/ 	.byte	0x04, 0x17
        /*004a*/ 	.short	(.L_2119 - .L_2118)
.L_2118:
        /*004c*/ 	.word	0x00000000
        /*0050*/ 	.short	0x0000
        /*0052*/ 	.short	0x0000
        /*0054*/ 	.byte	0x00, 0xf5, 0x21, 0x00


	//----- nvinfo : EIATTR_SPARSE_MMA_MASK
	.align		4
.L_2119:
        /*0058*/ 	.byte	0x03, 0x50
        /*005a*/ 	.short	0x0000


	//----- nvinfo : EIATTR_MAXREG_COUNT
	.align		4
        /*005c*/ 	.byte	0x03, 0x1b
        /*005e*/ 	.short	0x00ff


	//----- nvinfo : EIATTR_MERCURY_ISA_VERSION
	.align		4
        /*0060*/ 	.byte	0x03, 0x5f
        /*0062*/ 	.short	0x0101


	//----- nvinfo : EIATTR_VRC_CTA_INIT_COUNT
	.align		4
        /*0064*/ 	.byte	0x02, 0x4a
	.zero		1
	.zero		1


	//----- nvinfo : EIATTR_EXIT_INSTR_OFFSETS
	.align		4
        /*0068*/ 	.byte	0x04, 0x1c
        /*006a*/ 	.short	(.L_2121 - .L_2120)


	//   ....[0]....
.L_2120:
        /*006c*/ 	.word	0x000000a0


	//   ....[1]....
        /*0070*/ 	.word	0x00000710


	//----- nvinfo : EIATTR_CRS_STACK_SIZE
	.align		4
.L_2121:
        /*0074*/ 	.byte	0x04, 0x1e
        /*0076*/ 	.short	(.L_2123 - .L_2122)
.L_2122:
        /*0078*/ 	.word	0x00000000


	//----- nvinfo : EIATTR_CBANK_PARAM_SIZE
	.align		4
.L_2123:
        /*007c*/ 	.byte	0x03, 0x19
        /*007e*/ 	.short	0x0d70


	//----- nvinfo : EIATTR_PARAM_CBANK
	.align		4
        /*0080*/ 	.byte	0x04, 0x0a
        /*0082*/ 	.short	(.L_2125 - .L_2124)
	.align		4
.L_2124:
        /*0084*/ 	.word	index@(.nv.constant0._ZN2at6native40_GLOBAL__N__2351210d_8_Shape_cu_49f7391c30CatArrayBatchedCopy_vectorizedINS1_10OpaqueTypeILj4EEEjLi4ELi64ELi64ELi16ELi4EEEvPcNS1_25CatArrInputTensorMetadataIT_T0_XT2_EXT3_EEENS1_16TensorSizeStrideIS8_Lj4EEEiS8_)
        /*0088*/ 	.short	0x0380
        /*008a*/ 	.short	0x0d70


	//----- nvinfo : EIATTR_SW_WAR
	.align		4
.L_2125:
        /*008c*/ 	.byte	0x04, 0x36
        /*008e*/ 	.short	(.L_2127 - .L_2126)
.L_2126:
        /*0090*/ 	.word	0x00000008
.L_2127:


//--------------------- .nv.info._ZN2at6native40_GLOBAL__N__2351210d_8_Shape_cu_49f7391c19CatArrayBatchedCopyINS1_10OpaqueTypeILj4EEEjLi3ELi64ELi64EEEvPT_NS1_25CatArrInputTensorMetadataIS5_T0_XT2_EXT3_EEENS1_16TensorSizeStrideIS8_Lj4EEEiS8_ --------------------------
	.section	.nv.info._ZN2at6native40_GLOBAL__N__2351210d_8_Shape_cu_49f7391c19CatArrayBatchedCopyINS1_10OpaqueTypeILj4EEEjLi3ELi64ELi64EEEvPT_NS1_25CatArrInputTensorMetadataIS5_T0_XT2_EXT3_EEENS1_16TensorSizeStrideIS8_Lj4EEEiS8_,"",@"SHT_CUDA_INFO"
	.sectionflags	@""
	.align	4


	//----- nvinfo : EIATTR_CUDA_API_VERSION
	.align		4
        /*0000*/ 	.byte	0x04, 0x37
        /*0002*/ 	.short	(.L_2129 - .L_2128)
.L_2128:
        /*0004*/ 	.word	0x00000082


	//----- nvinfo : EIATTR_KPARAM_INFO
	.align		4
.L_2129:
        /*0008*/ 	.byte	0x04, 0x17
        /*000a*/ 	.short	(.L_2131 - .L_2130)
.L_2130:
        /*000c*/ 	.word	0x00000000
        /*0010*/ 	.short	0x0004
        /*0012*/ 	.short	0x0d6c
        /*0014*/ 	.byte	0x00, 0xf0, 0x11, 0x00


	//----- nvinfo : EIATTR_KPARAM_INFO
	.align		4
.L_2131:
        /*0018*/ 	.byte	0x04, 0x17
        /*001a*/ 	.short	(.L_2133 - .L_2132)
.L_2132:
        /*001c*/ 	.word	0x00000000
        /*0020*/ 	.short	0x0003
        /*0022*/ 	.short	0x0d68
        /*0024*/ 	.byte	0x00, 0xf0, 0x11, 0x00


	//----- nvinfo : EIATTR_KPARAM_INFO
	.align		4
.L_2133:
        /*0028*/ 	.byte	0x04, 0x17
        /*002a*/ 	.short	(.L_2135 - .L_2134)
.L_2134:
        /*002c*/ 	.word	0x00000000
        /*0030*/ 	.short	0x0002
        /*0032*/ 	.short	0x0d48
        /*0034*/ 	.byte	0x00, 0xf0, 0x81, 0x00


	//----- nvinfo : EIATTR_KPARAM_INFO
	.align		4
.L_2135:
        /*0038*/ 	.byte	0x04, 0x17
        /*003a*/ 	.short	(.L_2137 - .L_2136)
.L_2136:
        /*003c*/ 	.word	0x00000000
        /*0040*/ 	.short	0x0001
        /*0042*/ 	.short	0x0008
        /*0044*/ 	.byte	0x00, 0xf0, 0x01, 0x35


	//----- nvinfo : EIATTR_KPARAM_INFO
	.align		4
.L_2137:
        /*0048*/ 	.byte	0x04, 0x17
        /*004a*/ 	.short	(.L_2139 - .L_2138)
.L_2138:
        /*004c*/ 	.word	0x00000000
        /*0050*/ 	.short	0x0000
        /*0052*/ 	.short	0x0000
        /*0054*/ 	.byte	0x00, 0xf5, 0x21, 0x00


	//----- nvinfo : EIATTR_SPARSE_MMA_MASK
	.align		4
.L_2139:
        /*0058*/ 	.byte	0x03, 0x50
        /*005a*/ 	.short	0x0000


	//----- nvinfo : EIATTR_MAXREG_COUNT
	.align		4
        /*005c*/ 	.byte	0x03, 0x1b
        /*005e*/ 	.short	0x00ff


	//----- nvinfo : EIATTR_MERCURY_ISA_VERSION
	.align		4
        /*0060*/ 	.byte	0x03, 0x5f
        /*0062*/ 	.short	0x0101


	//----- nvinfo : EIATTR_VRC_CTA_INIT_COUNT
	.align		4
        /*0064*/ 	.byte	0x02, 0x4a
	.zero		1
	.zero		1


	//----- nvinfo : EIATTR_EXIT_INSTR_OFFSETS
	.align		4
        /*0068*/ 	.byte	0x04, 0x1c
        /*006a*/ 	.short	(.L_2141 - .L_2140)


	//   ....[0]....
.L_2140:
        /*006c*/ 	.word	0x000000a0


	//   ....[1]....
        /*0070*/ 	.word	0x00000910


	//----- nvinfo : EIATTR_CRS_STACK_SIZE
	.align		4
.L_2141:
        /*0074*/ 	.byte	0x04, 0x1e
        /*0076*/ 	.short	(.L_2143 - .L_2142)
.L_2142:
        /*0078*/ 	.word	0x00000000


	//----- nvinfo : EIATTR_CBANK_PARAM_SIZE
	.align		4
.L_2143:
        /*007c*/ 	.byte	0x03, 0x19
        /*007e*/ 	.short	0x0d70


	//----- nvinfo : EIATTR_PARAM_CBANK
	.align		4
        /*0080*/ 	.byte	0x04, 0x0a
        /*0082*/ 	.short	(.L_2145 - .L_2144)
	.align		4
.L_2144:
        /*0084*/ 	.word	index@(.nv.constant0._ZN2at6native40_GLOBAL__N__2351210d_8_Shape_cu_49f7391c19CatArrayBatchedCopyINS1_10OpaqueTypeILj4EEEjLi3ELi64ELi64EEEvPT_NS1_25CatArrInputTensorMetadataIS5_T0_XT2_EXT3_EEENS1_16TensorSizeStrideIS8_Lj4EEEiS8_)
        /*0088*/ 	.short	0x0380
        /*008a*/ 	.short	0x0d70


	//----- nvinfo : EIATTR_SW_WAR
	.align		4
.L_2145:
        /*008c*/ 	.byte	0x04, 0x36
        /*008e*/ 	.short	(.L_2147 - .L_2146)
.L_2146:
        /*0090*/ 	.word	0x00000008
.L_2147:


//--------------------- .nv.info._ZN2at6native40_GLOBAL__N__2351210d_8_Shape_cu_49f7391c26CatArrayBatchedCopy_contigINS1_10OpaqueTypeILj4EEEjLi3ELi64ELi64EEEvPT_NS1_25CatArrInputTensorMetadataIS5_T0_XT2_EXT3_EEENS1_16TensorSizeStrideIS8_Lj4EEEiS8_ --------------------------
	.section	.nv.info._ZN2at6native40_GLOBAL__N__2351210d_8_Shape_cu_49f7391c26CatArrayBatchedCopy_contigINS1_10OpaqueTypeILj4EEEjLi3ELi64ELi64EEEvPT_NS1_25CatArrInputTensorMetadataIS5_T0_XT2_EXT3_EEENS1_16TensorSizeStrideIS8_Lj4EEEiS8_,"",@"SHT_CUDA_INFO"
	.sectionflags	@""
	.align	4


	//----- nvinfo : EIATTR_CUDA_API_VERSION
	.align		4
        /*0000*/ 	.byte	0x04, 0x37
        /*0002*/ 	.short	(.L_2149 - .L_2148)
.L_2148:
        /*0004*/ 	.word	0x00000082


	//----- nvinfo : EIATTR_KPARAM_INFO
	.align		4
.L_2149:
        /*0008*/ 	.byte	0x04, 0x17
        /*000a*/ 	.short	(.L_2151 - .L_2150)
.L_2150:
        /*000c*/ 	.word	0x00000000
        /*0010*/ 	.short	0x0004
        /*0012*/ 	.short	0x0d6c
        /*0014*/ 	.byte	0x00, 0xf0, 0x11, 0x00


	//----- nvinfo : EIATTR_KPARAM_INFO
	.align		4
.L_2151:
        /*0018*/ 	.byte	0x04, 0x17
        /*001a*/ 	.short	(.L_2153 - .L_2152)
.L_2152:
        /*001c*/ 	.word	0x00000000
        /*0020*/ 	.short	0x0003
        /*0022*/ 	.short	0x0d68
        /*0024*/ 	.byte	0x00, 0xf0, 0x11, 0x00


	//----- nvinfo : EIATTR_KPARAM_INFO
	.align		4
.L_2153:
        /*0028*/ 	.byte	0x04, 0x17
        /*002a*/ 	.short	(.L_2155 - .L_2154)
.L_2154:
        /*002c*/ 	.word	0x00000000
        /*0030*/ 	.short	0x0002
        /*0032*/ 	.short	0x0d48
        /*0034*/ 	.byte	0x00, 0xf0, 0x81, 0x00


	//----- nvinfo : EIATTR_KPARAM_INFO
	.align		4
.L_2155:
        /*0038*/ 	.byte	0x04, 0x17
        /*003a*/ 	.short	(.L_2157 - .L_2156)
.L_2156:
        /*003c*/ 	.word	0x00000000
        /*0040*/ 	.short	0x0001
        /*0042*/ 	.short	0x0008
        /*0044*/ 	.byte	0x00, 0xf0, 0x01, 0x35


	//----- nvinfo : EIATTR_KPARAM_INFO
	.align		4
.L_2157:
        /*0048*/ 	.byte	0x04, 0x17
        /*004a*/ 	.short	(.L_2159 - .L_2158)
.L_2158:
        /*004c*/ 	.word	0x00000000
        /*0050*/ 	.short	0x0000
        /*0052*/ 	.short	0x0000
        /*0054*/ 	.byte	0x00, 0xf5, 0x21, 0x00


	//----- nvinfo : EIATTR_SPARSE_MMA_MASK
	.align		4
.L_2159:
        /*0058*/ 	.byte	0x03, 0x50
        /*005a*/ 	.short	0x0000


	//----- nvinfo : EIATTR_MAXREG_COUNT
	.align		4
        /*005c*/ 	.byte	0x03, 0x1b
        /*005e*/ 	.short	0x00ff


	//----- nvinfo : EIATTR_MERCURY_ISA_VERSION
	.align		4
        /*0060*/ 	.byte	0x03, 0x5f
        /*0062*/ 	.short	0x0101


	//----- nvinfo : EIATTR_VRC_CTA_INIT_COUNT
	.align		4
        /*0064*/ 	.byte	0x02, 0x4a
	.zero		1
	.zero		1


	//----- nvinfo : EIATTR_EXIT_INSTR_OFFSETS
	.align		4
        /*0068*/ 	.byte	0x04, 0x1c
        /*006a*/ 	.short	(.L_2161 - .L_2160)


	//   ....[0]....
.L_2160:
        /*006c*/ 	.word	0x00000090


	//   ....[1]....
        /*0070*/ 	.word	0x00000530


	//----- nvinfo : EIATTR_CRS_STACK_SIZE
	.align		4
.L_2161:
        /*0074*/ 	.byte	0x04, 0x1e
        /*0076*/ 	.short	(.L_2163 - .L_2162)
.L_2162:
        /*0078*/ 	.word	0x00000000


	//----- nvinfo : EIATTR_CBANK_PARAM_SIZE
	.align		4
.L_2163:
        /*007c*/ 	.byte	0x03, 0x19
        /*007e*/ 	.short	0x0d70


	//----- nvinfo : EIATTR_PARAM_CBANK
	.align		4
        /*0080*/ 	.byte	0x04, 0x0a
        /*0082*/ 	.short	(.L_2165 - .L_2164)
	.align		4
.L_2164:
        /*0084*/ 	.word	index@(.nv.constant0._ZN2at6native40_GLOBAL__N__2351210d_8_Shape_cu_49f7391c26CatArrayBatchedCopy_contigINS1_10OpaqueTypeILj4EEEjLi3ELi64ELi64EEEvPT_NS1_25CatArrInputTensorMetadataIS5_T0_XT2_EXT3_EEENS1_16TensorSizeStrideIS8_Lj4EEEiS8_)
        /*0088*/ 	.short	0x0380
        /*008a*/ 	.short	0x0d70


	//----- nvinfo : EIATTR_SW_WAR
	.align		4
.L_2165:
        /*008c*/ 	.byte	0x04, 0x36
        /*008e*/ 	.short	(.L_2167 - .L_2166)
.L_2166:
        /*0090*/ 	.word	0x00000008
.L_2167:


//--------------------- .nv.info._ZN2at6native40_GLOBAL__N__2351210d_8_Shape_cu_49f7391c35CatArrayBatchedCopy_alignedK_contigINS1_10OpaqueTypeILj4EEEjLi3ELi64ELi64ELi8EEEvPT_NS1_25CatArrInputTensorMetadataIS5_T0_XT2_EXT3_EEENS1_16TensorSizeStrideIS8_Lj4EEEiS8_ --------------------------
	.section	.nv.info._ZN2at6native40_GLOBAL__N__2351210d_8_Shape_cu_49f7391c35CatArrayBatchedCopy_alignedK_contigINS1_10OpaqueTypeILj4EEEjLi3ELi64ELi64ELi8EEEvPT_NS1_25CatArrInputTensorMetadataIS5_T0_XT2_EXT3_EEENS1_16TensorSizeStrideIS8_Lj4EEEiS8_,"",@"SHT_CUDA_INFO"
	.sectionflags	@""
	.align	4


	//----- nvinfo : EIATTR_CUDA_API_VERSION
	.align		4
        /*0000*/ 	.byte	0x04, 0x37
        /*0002*/ 	.short	(.L_2169 - .L_2168)
.L_2168:
        /*0004*/ 	.word	0x00000082


	//----- nvinfo : EIATTR_KPARAM_INFO
	.align		4
.L_2169:
        /*0008*/ 	.byte	0x04, 0x17
        /*000a*/ 	.short	(.L_2171 - .L_2170)
.L_2170:
        /*000c*/ 	.word	0x00000000
        /*0010*/ 	.short	0x0004
        /*0012*/ 	.short	0x0d6c
        /*0014*/ 	.byte	0x00, 0xf0, 0x11, 0x00


	//----- nvinfo : EIATTR_KPARAM_INFO
	.align		4
.L_2171:
        /*0018*/ 	.byte	0x04, 0x17
        /*001a*/ 	.short	(.L_2173 - .L_2172)
.L_2172:
        /*001c*/ 	.word	0x00000000
        /*0020*/ 	.short	0x0003
        /*0022*/ 	.short	0x0d68
        /*0024*/ 	.byte	0x00, 0xf0, 0x11, 0x00


	//----- nvinfo : EIATTR_KPARAM_INFO
	.align		4
.L_2173:
        /*0028*/ 	.byte	0x04, 0x17
        /*002a*/ 	.short	(.L_2175 - .L_2174)
.L_2174:
        /*002c*/ 	.word	0x00000000
        /*0030*/ 	.short	0x0002
        /*0032*/ 	.short	0x0d48
        /*0034*/ 	.byte	0x00, 0xf0, 0x81, 0x00


	//----- nvinfo : EIATTR_KPARAM_INFO
	.align		4
.L_2175:
        /*0038*/ 	.byte	0x04, 0x17
        /*003a*/ 	.short	(.L_2177 - .L_2176)
.L_2176:
        /*003c*/ 	.word	0x00000000
        /*0040*/ 	.short	0x0001
        /*0042*/ 	.short	0x0008
        /*0044*/ 	.byte	0x00, 0xf0, 0x01, 0x35


	//----- nvinfo : EIATTR_KPARAM_INFO
	.align		4
.L_2177:
        /*0048*/ 	.byte	0x04, 0x17
        /*004a*/ 	.short	(.L_2179 - .L_2178)
.L_2178:
        /*004c*/ 	.word	0x00000000
        /*0050*/ 	.short	0x0000
        /*0052*/ 	.short	0x0000
        /*0054*/ 	.byte	0x00, 0xf5, 0x21, 0x00


	//----- nvinfo : EIATTR_SPARSE_MMA_MASK
	.align		4
.L_2179:
        /*0058*/ 	.byte	0x03, 0x50
        /*005a*/ 	.short	0x0000


	//----- nvinfo : EIATTR_MAXREG_COUNT
	.align		4
        /*005c*/ 	.byte	0x03, 0x1b
        /*005e*/ 	.short	0x00ff


	//----- nvinfo : EIATTR_MERCURY_ISA_VERSION
	.align		4
        /*0060*/ 	.byte	0x03, 0x5f
        /*0062*/ 	.short	0x0101


	//----- nvinfo : EIATTR_VRC_CTA_INIT_COUNT
	.align		4
        /*0064*/ 	.byte	0x02, 0x4a
	.zero		1
	.zero		1


	//----- nvinfo : EIATTR_EXIT_INSTR_OFFSETS
	.align		4
        /*0068*/ 	.byte	0x04, 0x1c
        /*006a*/ 	.short	(.L_2181 - .L_2180)


	//   ....[0]....
.L_2180:
        /*006c*/ 	.word	0x000000a0


	//   ....[1]....
        /*0070*/ 	.word	0x00000780


	//   ....[2]....
        /*0074*/ 	.word	0x00000ca0


	//   ....[3]....
        /*0078*/ 	.word	0x000016a0


	//----- nvinfo : EIATTR_CRS_STACK_SIZE
	.align		4
.L_2181:
        /*007c*/ 	.byte	0x04, 0x1e
        /*007e*/ 	.short	(.L_2183 - .L_2182)
.L_2182:
        /*0080*/ 	.word	0x00000000


	//----- nvinfo : EIATTR_CBANK_PARAM_SIZE
	.align		4
.L_2183:
        /*0084*/ 	.byte	0x03, 0x19
        /*0086*/ 	.short	0x0d70


	//----- nvinfo : EIATTR_PARAM_CBANK
	.align		4
        /*0088*/ 	.byte	0x04, 0x0a
        /*008a*/ 	.short	(.L_2185 - .L_2184)
	.align		4
.L_2184:
        /*008c*/ 	.word	index@(.nv.constant0._ZN2at6native40_GLOBAL__N__2351210d_8_Shape_cu_49f7391c35CatArrayBatchedCopy_alignedK_contigINS1_10OpaqueTypeILj4EEEjLi3ELi64ELi64ELi8EEEvPT_NS1_25CatArrInputTensorMetadataIS5_T0_XT2_EXT3_EEENS1_16TensorSizeStrideIS8_Lj4EEEiS8_)
        /*0090*/ 	.short	0x0380
        /*0092*/ 	.short	0x0d70


	//----- nvinfo : EIATTR_SW_WAR
	.align		4
.L_2185:
        /*0094*/ 	.byte	0x04, 0x36
        /*0096*/ 	.short	(.L_2187 - .L_2186)
.L_2186:
        /*0098*/ 	.word	0x00000008
.L_2187:


//--------------------- .nv.info._ZN2at6native40_GLOBAL__N__2351210d_8_Shape_cu_49f7391c35CatArrayBatchedCopy_alignedK_contigINS1_10OpaqueTypeILj4EEEjLi3ELi64ELi64ELi16EEEvPT_NS1_25CatArrInputTensorMetadataIS5_T0_XT2_EXT3_EEENS1_16TensorSizeStrideIS8_Lj4EEEiS8_ --------------------------
	.section	.nv.info._ZN2at6native40_GLOBAL__N__2351210d_8_Shape_cu_49f7391c35CatArrayBatchedCopy_alignedK_contigINS1_10OpaqueTypeILj4EEEjLi3ELi64ELi64ELi16EEEvPT_NS1_25CatArrInputTensorMetadataIS5_T0_XT2_EXT3_EEENS1_16TensorSizeStrideIS8_Lj4EEEiS8_,"",@"SHT_CUDA_INFO"
	.sectionflags	@""
	.align	4


	//----- nvinfo : EIATTR_CUDA_API_VERSION
	.align		4
        /*0000*/ 	.byte	0x04, 0x37
        /*0002*/ 	.short	(.L_2189 - .L_2188)
.L_2188:
        /*0004*/ 	.word	0x00000082


	//----- nvinfo : EIATTR_KPARAM_INFO
	.align		4
.L_2189:
        /*0008*/ 	.byte	0x04, 0x17
        /*000a*/ 	.short	(.L_2191 - .L_2190)
.L_2190:
        /*000c*/ 	.word	0x00000000
        /*0010*/ 	.short	0x0004
        /*0012*/ 	.short	0x0d6c
        /*0014*/ 	.byte	0x00, 0xf0, 0x11, 0x00


	//----- nvinfo : EIATTR_KPARAM_INFO
	.align		4
.L_2191:
        /*0018*/ 	.byte	0x04, 0x17
        /*001a*/ 	.short	(.L_2193 - .L_2192)
.L_2192:
        /*001c*/ 	.word	0x00000000
        /*0020*/ 	.short	0x0003
        /*0022*/ 	.short	0x0d68
        /*0024*/ 	.byte	0x00, 0xf0, 0x11, 0x00


	//----- nvinfo : EIATTR_KPARAM_INFO
	.align		4
.L_2193:
        /*0028*/ 	.byte	0x04, 0x17
        /*002a*/ 	.short	(.L_2195 - .L_2194)
.L_2194:
        /*002c*/ 	.word	0x00000000
        /*0030*/ 	.short	0x0002
        /*0032*/ 	.short	0x0d48
        /*0034*/ 	.byte	0x00, 0xf0, 0x81, 0x00


	//----- nvinfo : EIATTR_KPARAM_INFO
	.align		4
.L_2195:
        /*0038*/ 	.byte	0x04, 0x17
        /*003a*/ 	.short	(.L_2197 - .L_2196)
.L_2196:
        /*003c*/ 	.word	0x00000000
        /*0040*/ 	.short	0x0001
        /*0042*/ 	.short	0x0008
        /*0044*/ 	.byte	0x00, 0xf0, 0x01, 0x35


	//----- nvinfo : EIATTR_KPARAM_INFO
	.align		4
.L_2197:
        /*0048*/ 	.byte	0x04, 0x17
        /*004a*/ 	.short	(.L_2199 - .L_2198)
.L_2198:
        /*004c*/ 	.word	0x00000000
        /*0050*/ 	.short	0x0000
        /*0052*/ 	.short	0x0000
        /*0054*/ 	.byte	0x00, 0xf5, 0x21, 0x00


	//----- nvinfo : EIATTR_SPARSE_MMA_MASK
	.align		4
.L_2199:
        /*0058*/ 	.byte	0x03, 0x50
        /*005a*/ 	.short	0x0000


	//----- nvinfo : EIATTR_MAXREG_COUNT
	.align		4
        /*005c*/ 	.byte	0x03, 0x1b
        /*005e*/ 	.short	0x00ff


	//----- nvinfo : EIATTR_MERCURY_ISA_VERSION
	.align		4
        /*0060*/ 	.byte	0x03, 0x5f
        /*0062*/ 	.short	0x0101


	//----- nvinfo : EIATTR_VRC_CTA_INIT_COUNT
	.align		4
        /*0064*/ 	.byte	0x02, 0x4a
	.zero		1
	.zero		1


	//----- nvinfo : EIATTR_EXIT_INSTR_OFFSETS
	.align		4
        /*0068*/ 	.byte	0x04, 0x1c
        /*006a*/ 	.short	(.L_2201 - .L_2200)


	//   ....[0]....
.L_2200:
        /*006c*/ 	.word	0x000000a0


	//   ....[1]....
        /*0070*/ 	.word	0x00000b20


	//   ....[2]....
        /*0074*/ 	.word	0x00001030


	//   ....[3]....
        /*0078*/ 	.word	0x00001a30


	//----- nvinfo : EIATTR_CRS_STACK_SIZE
	.align		4
.L_2201:
        /*007c*/ 	.byte	0x04, 0x1e
        /*007e*/ 	.short	(.L_2203 - .L_2202)
.L_2202:
        /*0080*/ 	.word	0x00000000


	//----- nvinfo : EIATTR_CBANK_PARAM_SIZE
	.align		4
.L_2203:
        /*0084*/ 	.byte	0x03, 0x19
        /*0086*/ 	.short	0x0d70


	//----- nvinfo : EIATTR_PARAM_CBANK
	.align		4
        /*0088*/ 	.byte	0x04, 0x0a
        /*008a*/ 	.short	(.L_2205 - .L_2204)
	.align		4
.L_2204:
        /*008c*/ 	.word	index@(.nv.constant0._ZN2at6native40_GLOBAL__N__2351210d_8_Shape_cu_49f7391c35CatArrayBatchedCopy_alignedK_contigINS1_10OpaqueTypeILj4EEEjLi3ELi64ELi64ELi16EEEvPT_NS1_25CatArrInputTensorMetadataIS5_T0_XT2_EXT3_EEENS1_16TensorSizeStrideIS8_Lj4EEEiS8_)
        /*0090*/ 	.short	0x0380
        /*0092*/ 	.short	0x0d70


	//----- nvinfo : EIATTR_SW_WAR
	.align		4
.L_2205:
        /*0094*/ 	.byte	0x04, 0x36
        /*0096*/ 	.short	(.L_2207 - .L_2206)
.L_2206:
        /*0098*/ 	.word	0x00000008
.L_2207:


//--------------------- .nv.info._ZN2at6native40_GLOBAL__N__2351210d_8_Shape_cu_49f7391c30CatArrayBatchedCopy_vectorizedINS1_10OpaqueTypeILj4EEEjLi3ELi64ELi64ELi16ELi4EEEvPcNS1_25CatArrInputTensorMetadataIT_T0_XT2_EXT3_EEENS1_16TensorSizeStrideIS8_Lj4EEEiS8_ --------------------------
	.section	.nv.info._ZN2at6native40_GLOBAL__N__2351210d_8_Shape_cu_49f7391c30CatArrayBatchedCopy_vectorizedINS1_10OpaqueTypeILj4EEEjLi3ELi64ELi64ELi16ELi4EEEvPcNS1_25CatArrInputTensorMetadataIT_T0_XT2_EXT3_EEENS1_16TensorSizeStrideIS8_Lj4EEEiS8_,"",@"SHT_CUDA_INFO"
	.sectionflags	@""
	.align	4


	//----- nvinfo : EIATTR_CUDA_API_VERSION
	.align		4
        /*0000*/ 	.byte	0x04, 0x37
        /*0002*/ 	.short	(.L_2209 - .L_2208)
.L_2208:
        /*0004*/ 	.word	0x00000082


	//----- nvinfo : EIATTR_KPARAM_INFO
	.align		4
.L_2209:
        /*0008*/ 	.byte	0x04, 0x17
        /*000a*/ 	.short	(.L_2211 - .L_2210)
.L_2210:
        /*000c*/ 	.word	0x00000000
        /*0010*/ 	.short	0x0004
        /*0012*/ 	.short	0x0d6c
        /*0014*/ 	.byte	0x00, 0xf0, 0x11, 0x00


	//----- nvinfo : EIATTR_KPARAM_INFO
	.align		4
.L_2211:
        /*0018*/ 	.byte	0x04, 0x17
        /*001a*/ 	.short	(.L_2213 - .L_2212)
.L_2212:
        /*001c*/ 	.word	0x00000000
        /*0020*/ 	.short	0x0003
        /*0022*/ 	.short	0x0d68
        /*0024*/ 	.byte	0x00, 0xf0, 0x11, 0x00


	//----- nvinfo : EIATTR_KPARAM_INFO
	.align		4
.L_2213:
        /*0028*/ 	.byte	0x04, 0x17
        /*002a*/ 	.short	(.L_2215 - .L_2214)
.L_2214:
        /*002c*/ 	.word	0x00000000
        /*0030*/ 	.short	0x0002
        /*0032*/ 	.short	0x0d48
        /*0034*/ 	.byte	0x00, 0xf0, 0x81, 0x00


	//----- nvinfo : EIATTR_KPARAM_INFO
	.align		4
.L_2215:
        /*0038*/ 	.byte	0x04, 0x17
        /*003a*/ 	.short	(.L_2217 - .L_2216)
.L_2216:
        /*003c*/ 	.word	0x00000000
        /*0040*/ 	.short	0x0001
        /*0042*/ 	.short	0x0008
        /*0044*/ 	.byte	0x00, 0xf0, 0x01, 0x35


	//----- nvinfo : EIATTR_KPARAM_INFO
	.align		4
.L_2217:
        /*0048*/ 	.byte	0x04, 0x17
        /*004a*/ 	.short	(.L_2219 - .L_2218)
.L_2218:
        /*004c*/ 	.word	0x00000000
        /*0050*/ 	.short	0x0000
        /*0052*/ 	.short	0x0000
        /*0054*/ 	.byte	0x00, 0xf5, 0x21, 0x00


	//----- nvinfo : EIATTR_SPARSE_MMA_MASK
	.align		4
.L_2219:
        /*0058*/ 	.byte	0x03, 0x50
        /*005a*/ 	.short	0x0000


	//----- nvinfo : EIATTR_MAXREG_COUNT
	.align		4
        /*005c*/ 	.byte	0x03, 0x1b
        /*005e*/ 	.short	0x00ff


	//----- nvinfo : EIATTR_MERCURY_ISA_VERSION
	.align		4
        /*0060*/ 	.byte	0x03, 0x5f
        /*0062*/ 	.short	0x0101


	//----- nvinfo : EIATTR_VRC_CTA_INIT_COUNT
	.align		4
        /*0064*/ 	.byte	0x02, 0x4a
	.zero		1
	.zero		1


	//----- nvinfo : EIATTR_EXIT_INSTR_OFFSETS
	.align		4
        /*0068*/ 	.byte	0x04, 0x1c
        /*006a*/ 	.short	(.L_2221 - .L_2220)


	//   ....[0]....
.L_2220:
        /*006c*/ 	.word	0x000000a0


	//   ....[1]....
        /*0070*/ 	.word	0x00000580


	//----- nvinfo : EIATTR_CRS_STACK_SIZE
	.align		4
.L_2221:
        /*0074*/ 	.byte	0x04, 0x1e
        /*0076*/ 	.short	(.L_2223 - .L_2222)
.L_2222:
        /*0078*/ 	.word	0x00000000


	//----- nvinfo : EIATTR_CBANK_PARAM_SIZE
	.align		4
.L_2223:
        /*007c*/ 	.byte	0x03, 0x19
        /*007e*/ 	.short	0x0d70


	//----- nvinfo : EIATTR_PARAM_CBANK
	.align		4
        /*0080*/ 	.byte	0x04, 0x0a
        /*0082*/ 	.short	(.L_2225 - .L_2224)
	.align		4
.L_2224:
        /*0084*/ 	.word	index@(.nv.constant0._ZN2at6native40_GLOBAL__N__2351210d_8_Shape_cu_49f7391c30CatArrayBatchedCopy_vectorizedINS1_10OpaqueTypeILj4EEEjLi3ELi64ELi64ELi16ELi4EEEvPcNS1_25CatArrInputTensorMetadataIT_T0_XT2_EXT3_EEENS1_16TensorSizeStrideIS8_Lj4EEEiS8_)
        /*0088*/ 	.short	0x0380
        /*008a*/ 	.short	0x0d70


	//----- nvinfo : EIATTR_SW_WAR
	.align		4
.L_2225:
        /*008c*/ 	.byte	0x04, 0x36
        /*008e*/ 	.short	(.L_2227 - .L_2226)
.L_2226:
        /*0090*/ 	.word	0x00000008
.L_2227:


//--------------------- .nv.info._ZN2at6native40_GLOBAL__N__2351210d_8_Shape_cu_49f7391c19CatArrayBatchedCopyINS1_10OpaqueTypeILj4EEEjLi2ELi64ELi64EEEvPT_NS1_25CatArrInputTensorMetadataIS5_T0_XT2_EXT3_EEENS1_16TensorSizeStrideIS8_Lj4EEEiS8_ --------------------------
	.section	.nv.info._ZN2at6native40_GLOBAL__N__2351210d_8_Shape_cu_49f7391c19CatArrayBatchedCopyINS1_10OpaqueTypeILj4EEEjLi2ELi64ELi64EEEvPT_NS1_25CatArrInputTensorMetadataIS5_T0_XT2_EXT3_EEENS1_16TensorSizeStrideIS8_Lj4EEEiS8_,"",@"SHT_CUDA_INFO"
	.sectionflags	@""
	.align	4


	//----- nvinfo : EIATTR_CUDA_API_VERSION
	.align		4
        /*0000*/ 	.byte	0x04, 0x37
        /*0002*/ 	.short	(.L_2229 - .L_2228)
.L_2228:
        /*0004*/ 	.word	0x00000082


	//----- nvinfo : EIATTR_KPARAM_INFO
	.align		4
.L_2229:
        /*0008*/ 	.byte	0x04, 0x17
        /*000a*/ 	.short	(.L_2231 - .L_2230)
.L_2230:
        /*000c*/ 	.word	0x00000000
        /*0010*/ 	.short	0x0004
        /*0012*/ 	.short	0x0d6c
        /*0014*/ 	.byte	0x00, 0xf0, 0x11, 0x00


	//----- nvinfo : EIATTR_KPARAM_INFO
	.align		4
.L_2231:
        /*0018*/ 	.byte	0x04, 0x17
        /*001a*/ 	.short	(.L_2233 - .L_2232)
.L_2232:
        /*001c*/ 	.word	0x00000000
        /*0020*/ 	.short	0x0003
        /*0022*/ 	.short	0x0d68
        /*0024*/ 	.byte	0x00, 0xf0, 0x11, 0x00


	//----- nvinfo : EIATTR_KPARAM_INFO
	.align		4
.L_2233:
        /*0028*/ 	.byte	0x04, 0x17
        /*002a*/ 	.short	(.L_2235 - .L_2234)
.L_2234:
        /*002c*/ 	.word	0x00000000
        /*0030*/ 	.short	0x0002
        /*0032*/ 	.short	0x0d48
        /*0034*/ 	.byte	0x00, 0xf0, 0x81, 0x00


	//----- nvinfo : EIATTR_KPARAM_INFO
	.align		4
.L_2235:
        /*0038*/ 	.byte	0x04, 0x17
        /*003a*/ 	.short	(.L_2237 - .L_2236)
.L_2236:
        /*003c*/ 	.word	0x00000000
        /*0040*/ 	.short	0x0001
        /*0042*/ 	.short	0x0008
        /*0044*/ 	.byte	0x00, 0xf0, 0x01, 0x35


	//----- nvinfo : EIATTR_KPARAM_INFO
	.align		4
.L_2237:
        /*0048*/ 	.byte	0x04, 0x17
        /*004a*/ 	.short	(.L_2239 - .L_2238)
.L_2238:
        /*004c*/ 	.word	0x00000000
        /*0050*/ 	.short	0x0000
        /*0052*/ 	.short	0x0000
        /*0054*/ 	.byte	0x00, 0xf5, 0x21, 0x00


	//----- nvinfo : EIATTR_SPARSE_MMA_MASK
	.align		4
.L_2239:
        /*0058*/ 	.byte	0x03, 0x50
        /*005a*/ 	.short	0x0000


	//----- nvinfo : EIATTR_MAXREG_COUNT
	.align		4
        /*005c*/ 	.byte	0x03, 0x1b
        /*005e*/ 	.short	0x00ff


	//----- nvinfo : EIATTR_MERCURY_ISA_VERSION
	.align		4
        /*0060*/ 	.byte	0x03, 0x5f
        /*0062*/ 	.short	0x0101


	//----- nvinfo : EIATTR_VRC_CTA_INIT_COUNT
	.align		4
        /*0064*/ 	.byte	0x02, 0x4a
	.zero		1
	.zero		1


	//----- nvinfo : EIATTR_EXIT_INSTR_OFFSETS
	.align		4
        /*0068*/ 	.byte	0x04, 0x1c
        /*006a*/ 	.short	(.L_2241 - .L_2240)


	//   ....[0]....
.L_2240:
        /*006c*/ 	.word	0x000000a0


	//   ....[1]....
        /*0070*/ 	.word	0x000005e0


	//----- nvinfo : EIATTR_CRS_STACK_SIZE
	.align		4
.L_2241:
        /*0074*/ 	.byte	0x04, 0x1e
        /*0076*/ 	.short	(.L_2243 - .L_2242)
.L_2242:
        /*0078*/ 	.word	0x00000000


	//----- nvinfo : EIATTR_CBANK_PARAM_SIZE
	.align		4
.L_2243:
        /*007c*/ 	.byte	0x03, 0x19
        /*007e*/ 	.short	0x0d70


	//----- nvinfo : EIATTR_PARAM_CBANK
	.align		4
        /*0080*/ 	.byte	0x04, 0x0a
        /*0082*/ 	.short	(.L_2245 - .L_2244)
	.align		4
.L_2244:
        /*0084*/ 	.word	index@(.nv.constant0._ZN2at6native40_GLOBAL__N__2351210d_8_Shape_cu_49f7391c19CatArrayBatchedCopyINS1_10OpaqueTypeILj4EEEjLi2ELi64ELi64EEEvPT_NS1_25CatArrInputTensorMetadataIS5_T0_XT2_EXT3_EEENS1_16TensorSizeStrideIS8_Lj4EEEiS8_)
        /*0088*/ 	.short	0x0380
        /*008a*/ 	.short	0x0d70


	//----- nvinfo : EIATTR_SW_WAR
	.align		4
.L_2245:
        /*008c*/ 	.byte	0x04, 0x36
        /*008e*/ 	.short	(.L_2247 - .L_2246)
.L_2246:
        /*0090*/ 	.word	0x00000008
.L_2247:


//--------------------- .nv.info._ZN2at6native40_GLOBAL__N__2351210d_8_Shape_cu_49f7391c26CatArrayBatchedCopy_contigINS1_10OpaqueTypeILj4EEEjLi2ELi64ELi64EEEvPT_NS1_25CatArrInputTensorMetadataIS5_T0_XT2_EXT3_EEENS1_16TensorSizeStrideIS8_Lj4EEEiS8_ --------------------------
	.section	.nv.info._ZN2at6native40_GLOBAL__N__2351210d_8_Shape_cu_49f7391c26CatArrayBatchedCopy_contigINS1_10OpaqueTypeILj4EEEjLi2ELi64ELi64EEEvPT_NS1_25CatArrInputTensorMetadataIS5_T0_XT2_EXT3_EEENS1_16TensorSizeStrideIS8_Lj4EEEiS8_,"",@"SHT_CUDA_INFO"
	.sectionflags	@""
	.align	4


	//----- nvinfo : EIATTR_CUDA_API_VERSION
	.align		4
        /*0000*/ 	.byte	0x04, 0x37
        /*0002*/ 	.short	(.L_2249 - .L_2248)
.L_2248:
        /*0004*/ 	.word	0x00000082


	//----- nvinfo : EIATTR_KPARAM_INFO
	.align		4
.L_2249:
        /*0008*/ 	.byte	0x04, 0x17
        /*000a*/ 	.short	(.L_2251 - .L_2250)
.L_2250:
        /*000c*/ 	.word	0x00000000
        /*0010*/ 	.short	0x0004
        /*0012*/ 	.short	0x0d6c
        /*0014*/ 	.byte	0x00, 0xf0, 0x11, 0x00


	//----- nvinfo : EIATTR_KPARAM_INFO
	.align		4
.L_2251:
        /*0018*/ 	.byte	0x04, 0x17
        /*001a*/ 	.short	(.L_2253 - .L_2252)
.L_2252:
        /*001c*/ 	.word	0x00000000
        /*0020*/ 	.short	0x0003
        /*0022*/ 	.short	0x0d68
        /*0024*/ 	.byte	0x00, 0xf0, 0x11, 0x00


	//----- nvinfo : EIATTR_KPARAM_INFO
	.align		4
.L_2253:
        /*0028*/ 	.byte	0x04, 0x17
        /*002a*/ 	.short	(.L_2255 - .L_2254)
.L_2254:
        /*002c*/ 	.word	0x00000000
        /*0030*/ 	.short	0x0002
        /*0032*/ 	.short	0x0d48
        /*0034*/ 	.byte	0x00, 0xf0, 0x81, 0x00


	//----- nvinfo : EIATTR_KPARAM_INFO
	.align		4
.L_2255:
        /*0038*/ 	.byte	0x04, 0x17
        /*003a*/ 	.short	(.L_2257 - .L_2256)
.L_2256:
        /*003c*/ 	.word	0x00000000
        /*0040*/ 	.short	0x0001
        /*0042*/ 	.short	0x0008
        /*0044*/ 	.byte	0x00, 0xf0, 0x01, 0x35


	//----- nvinfo : EIATTR_KPARAM_INFO
	.align		4
.L_2257:
        /*0048*/ 	.byte	0x04, 0x17
        /*004a*/ 	.short	(.L_2259 - .L_2258)
.L_2258:
        /*004c*/ 	.word	0x00000000
        /*0050*/ 	.short	0x0000
        /*0052*/ 	.short	0x0000
        /*0054*/ 	.byte	0x00, 0xf5, 0x21, 0x00


	//----- nvinfo : EIATTR_SPARSE_MMA_MASK
	.align		4
.L_2259:
        /*0058*/ 	.byte	0x03, 0x50
        /*005a*/ 	.short	0x0000


	//----- nvinfo : EIATTR_MAXREG_COUNT
	.align		4
        /*005c*/ 	.byte	0x03, 0x1b
        /*005e*/ 	.short	0x00ff


	//----- nvinfo : EIATTR_MERCURY_ISA_VERSION
	.align		4
        /*0060*/ 	.byte	0x03, 0x5f
        /*0062*/ 	.short	0x0101


	//----- nvinfo : EIATTR_VRC_CTA_INIT_COUNT
	.align		4
        /*0064*/ 	.byte	0x02, 0x4a
	.zero		1
	.zero		1


	//----- nvinfo : EIATTR_EXIT_INSTR_OFFSETS
	.align		4
        /*0068*/ 	.byte	0x04, 0x1c
        /*006a*/ 	.short	(.L_2261 - .L_2260)


	//   ....[0]....
.L_2260:
        /*006c*/ 	.word	0x00000090


	//   ....[1]....
        /*0070*/ 	.word	0x00000370


	//----- nvinfo : EIATTR_CRS_STACK_SIZE
	.align		4
.L_2261:
        /*0074*/ 	.byte	0x04, 0x1e
        /*0076*/ 	.short	(.L_2263 - .L_2262)
.L_2262:
        /*0078*/ 	.word	0x00000000


	//----- nvinfo : EIATTR_CBANK_PARAM_SIZE
	.align		4
.L_2263:
        /*007c*/ 	.byte	0x03, 0x19
        /*007e*/ 	.short	0x0d70


	//----- nvinfo : EIATTR_PARAM_CBANK
	.align		4
        /*0080*/ 	.byte	0x04, 0x0a
        /*0082*/ 	.short	(.L_2265 - .L_2264)
	.align		4
.L_2264:
        /*0084*/ 	.word	index@(.nv.constant0._ZN2at6native40_GLOBAL__N__2351210d_8_Shape_cu_49f7391c26CatArrayBatchedCopy_contigINS1_10OpaqueTypeILj4EEEjLi2ELi64ELi64EEEvPT_NS1_25CatArrInputTensorMetadataIS5_T0_XT2_EXT3_EEENS1_16TensorSizeStrideIS8_Lj4EEEiS8_)
        /*0088*/ 	.short	0x0380
        /*008a*/ 	.short	0x0d70


	//----- nvinfo : EIATTR_SW_WAR
	.align		4
.L_2265:
        /*008c*/ 	.byte	0x04, 0x36
        /*008e*/ 	.short	(.L_2267 - .L_2266)
.L_2266:
        /*0090*/ 	.word	0x00000008
.L_2267:


//--------------------- .nv.info._ZN2at6native40_GLOBAL__N__2351210d_8_Shape_cu_49f7391c35CatArrayBatchedCopy_alignedK_contigINS1_10OpaqueTypeILj4EEEjLi2ELi64ELi64ELi8EEEvPT_NS1_25CatArrInputTensorMetadataIS5_T0_XT2_EXT3_EEENS1_16TensorSizeStrideIS8_Lj4EEEiS8_ --------------------------
	.section	.nv.info._ZN2at6native40_GLOBAL__N__2351210d_8_Shape_cu_49f7391c35CatArrayBatchedCopy_alignedK_contigINS1_10OpaqueTypeILj4EEEjLi2ELi64ELi64ELi8EEEvPT_NS1_25CatArrInputTensorMetadataIS5_T0_XT2_EXT3_EEENS1_16TensorSizeStrideIS8_Lj4EEEiS8_,"",@"SHT_CUDA_INFO"
	.sectionflags	@""
	.align	4


	//----- nvinfo : EIATTR_CUDA_API_VERSION
	.align		4
        /*0000*/ 	.byte	0x04, 0x37
        /*0002*/ 	.short	(.L_2269 - .L_2268)
.L_2268:
        /*0004*/ 	.word	0x00000082


	//----- nvinfo : EIATTR_KPARAM_INFO
	.align		4
.L_2269:
        /*0008*/ 	.byte	0x04, 0x17
        /*000a*/ 	.short	(.L_2271 - .L_2270)
.L_2270:
        /*000c*/ 	.word	0x00000000
        /*0010*/ 	.short	0x0004
        /*0012*/ 	.short	0x0d6c
        /*0014*/ 	.byte	0x00, 0xf0, 0x11, 0x00


	//----- nvinfo : EIATTR_KPARAM_INFO
	.align		4
.L_2271:
        /*0018*/ 	.byte	0x04, 0x17
        /*001a*/ 	.short	(.L_2273 - .L_2272)
.L_2272:
        /*001c*/ 	.word	0x00000000
        /*0020*/ 	.short	0x0003
        /*0022*/ 	.short	0x0d68
        /*0024*/ 	.byte	0x00, 0xf0, 0x11, 0x00


	//----- nvinfo : EIATTR_KPARAM_INFO
	.align		4
.L_2273:
        /*0028*/ 	.byte	0x04, 0x17
        /*002a*/ 	.short	(.L_2275 - .L_2274)
.L_2274:
        /*002c*/ 	.word	0x00000000
        /*0030*/ 	.short	0x0002
        /*0032*/ 	.short	0x0d48
        /*0034*/ 	.byte	0x00, 0xf0, 0x81, 0x00


	//----- nvinfo : EIATTR_KPARAM_INFO
	.align		4
.L_2275:
        /*0038*/ 	.byte	0x04, 0x17
        /*003a*/ 	.short	(.L_2277 - .L_2276)
.L_2276:
        /*003c*/ 	.word	0x00000000
        /*0040*/ 	.short	0x0001
        /*0042*/ 	.short	0x0008
        /*0044*/ 	.byte	0x00, 0xf0, 0x01, 0x35


	//----- nvinfo : EIATTR_KPARAM_INFO
	.align		4
.L_2277:
        /*0048*/ 	.byte	0x04, 0x17
        /*004a*/ 	.short	(.L_2279 - .L_2278)
.L_2278:
        /*004c*/ 	.word	0x00000000
        /*0050*/ 	.short	0x0000
        /*0052*/ 	.short	0x0000
        /*0054*/ 	.byte	0x00, 0xf5, 0x21, 0x00


	//----- nvinfo : EIATTR_SPARSE_MMA_MASK
	.align		4
.L_2279:
        /*0058*/ 	.byte	0x03, 0x50
        /*005a*/ 	.short	0x0000


	//----- nvinfo : EIATTR_MAXREG_COUNT
	.align		4
        /*005c*/ 	.byte	0x03, 0x1b
        /*005e*/ 	.short	0x00ff


	//----- nvinfo : EIATTR_MERCURY_ISA_VERSION
	.align		4
        /*0060*/ 	.byte	0x03, 0x5f
        /*0062*/ 	.short	0x0101


	//----- nvinfo : EIATTR_VRC_CTA_INIT_COUNT
	.align		4
        /*0064*/ 	.byte	0x02, 0x4a
	.zero		1
	.zero		1


	//----- nvinfo : EIATTR_EXIT_INSTR_OFFSETS
	.align		4
        /*0068*/ 	.byte	0x04, 0x1c
        /*006a*/ 	.short	(.L_2281 - .L_2280)


	//   ....[0]....
.L_2280:
        /*006c*/ 	.word	0x000000a0


	//   ....[1]....
        /*0070*/ 	.word	0x00000520


	//   ....[2]....
        /*0074*/ 	.word	0x00000880


	//   ....[3]....
        /*0078*/ 	.word	0x00000e70


	//----- nvinfo : EIATTR_CRS_STACK_SIZE
	.align		4
.L_2281:
        /*007c*/ 	.byte	0x04, 0x1e
        /*007e*/ 	.short	(.L_2283 - .L_2282)
.L_2282:
        /*0080*/ 	.word	0x00000000


	//----- nvinfo : EIATTR_CBANK_PARAM_SIZE
	.align		4
.L_2283:
        /*0084*/ 	.byte	0x03, 0x19
        /*0086*/ 	.short	0x0d70


	//----- nvinfo : EIATTR_PARAM_CBANK
	.align		4
        /*0088*/ 	.byte	0x04, 0x0a
        /*008a*/ 	.short	(.L_2285 - .L_2284)
	.align		4
.L_2284:
        /*008c*/ 	.word	index@(.nv.constant0._ZN2at6native40_GLOBAL__N__2351210d_8_Shape_cu_49f7391c35CatArrayBatchedCopy_alignedK_contigINS1_10OpaqueTypeILj4EEEjLi2ELi64ELi64ELi8EEEvPT_NS1_25CatArrInputTensorMetadataIS5_T0_XT2_EXT3_EEENS1_16TensorSizeStrideIS8_Lj4EEEiS8_)
        /*0090*/ 	.short	0x0380
        /*0092*/ 	.short	0x0d70


	//----- nvinfo : EIATTR_SW_WAR
	.align		4
.L_2285:
        /*0094*/ 	.byte	0x04, 0x36
        /*0096*/ 	.short	(.L_2287 - .L_2286)
.L_2286:
        /*0098*/ 	.word	0x00000008
.L_2287:


//--------------------- .nv.info._ZN2at6native40_GLOBAL__N__2351210d_8_Shape_cu_49f7391c35CatArrayBatchedCopy_alignedK_contigINS1_10OpaqueTypeILj4EEEjLi2ELi64ELi64ELi16EEEvPT_NS1_25CatArrInputTensorMetadataIS5_T0_XT2_EXT3_EEENS1_16TensorSizeStrideIS8_Lj4EEEiS8_ --------------------------
	.section	.nv.info._ZN2at6native40_GLOBAL__N__2351210d_8_Shape_cu_49f7391c35CatArrayBatchedCopy_alignedK_contigINS1_10OpaqueTypeILj4EEEjLi2ELi64ELi64ELi16EEEvPT_NS1_25CatArrInputTensorMetadataIS5_T0_XT2_EXT3_EEENS1_16TensorSizeStrideIS8_Lj4EEEiS8_,"",@"SHT_CUDA_INFO"
	.sectionflags	@""
	.align	4


	//----- nvinfo : EIATTR_CUDA_API_VERSION
	.align		4
        /*0000*/ 	.byte	0x04, 0x37
        /*0002*/ 	.short	(.L_2289 - .L_2288)
.L_2288:
        /*0004*/ 	.word	0x00000082


	//----- nvinfo : EIATTR_KPARAM_INFO
	.align		4
.L_2289:
        /*0008*/ 	.byte	0x04, 0x17
        /*000a*/ 	.short	(.L_2291 - .L_2290)
.L_2290:
        /*000c*/ 	.word	0x00000000
        /*0010*/ 	.short	0x0004
        /*0012*/ 	.short	0x0d6c
        /*0014*/ 	.byte	0x00, 0xf0, 0x11, 0x00


	//----- nvinfo : EIATTR_KPARAM_INFO
	.align		4
.L_2291:
        /*0018*/ 	.byte	0x04, 0x17
        /*001a*/ 	.short	(.L_2293 - .L_2292)
.L_2292:
        /*001c*/ 	.word	0x00000000
        /*0020*/ 	.short	0x0003
        /*0022*/ 	.short	0x0d68
        /*0024*/ 	.byte	0x00, 0xf0, 0x11, 0x00


	//----- nvinfo : EIATTR_KPARAM_INFO
	.align		4
.L_2293:
        /*0028*/ 	.byte	0x04, 0x17
        /*002a*/ 	.short	(.L_2295 - .L_2294)
.L_2294:
        /*002c*/ 	.word	0x00000000
        /*0030*/ 	.short	0x0002
        /*0032*/ 	.short	0x0d48
        /*0034*/ 	.byte	0x00, 0xf0, 0x81, 0x00


	//----- nvinfo : EIATTR_KPARAM_INFO
	.align		4
.L_2295:
        /*0038*/ 	.byte	0x04, 0x17
        /*003a*/ 	.short	(.L_2297 - .L_2296)
.L_2296:
        /*003c*/ 	.word	0x00000000
        /*0040*/ 	.short	0x0001
        /*0042*/ 	.short	0x0008
        /*0044*/ 	.byte	0x00, 0xf0, 0x01, 0x35


	//----- nvinfo : EIATTR_KPARAM_INFO
	.align		4
.L_2297:
        /*0048*/ 	.byte	0x04, 0x17
        /*004a*/ 	.short	(.L_2299 - .L_2298)
.L_2298:
        /*004c*/ 	.word	0x00000000
        /*0050*/ 	.short	0x0000
        /*0052*/ 	.short	0x0000
        /*0054*/ 	.byte	0x00, 0xf5, 0x21, 0x00


	//----- nvinfo : EIATTR_SPARSE_MMA_MASK
	.align		4
.L_2299:
        /*0058*/ 	.byte	0x03, 0x50
        /*005a*/ 	.short	0x0000


	//----- nvinfo : EIATTR_MAXREG_COUNT
	.align		4
        /*005c*/ 	.byte	0x03, 0x1b
        /*005e*/ 	.short	0x00ff


	//----- nvinfo : EIATTR_MERCURY_ISA_VERSION
	.align		4
        /*0060*/ 	.byte	0x03, 0x5f
        /*0062*/ 	.short	0x0101


	//----- nvinfo : EIATTR_VRC_CTA_INIT_COUNT
	.align		4
        /*0064*/ 	.byte	0x02, 0x4a
	.zero		1
	.zero		1


	//----- nvinfo : EIATTR_EXIT_INSTR_OFFSETS
	.align		4
        /*0068*/ 	.byte	0x04, 0x1c
        /*006a*/ 	.short	(.L_2301 - .L_2300)


	//   ....[0]....
.L_2300:
        /*006c*/ 	.word	0x000000a0


	//   ....[1]....
        /*0070*/ 	.word	0x00000740


	//   ....[2]....
        /*0074*/ 	.word	0x00000a70


	//   ....[3]....
        /*0078*/ 	.word	0x00001060


	//----- nvinfo : EIATTR_CRS_STACK_SIZE
	.align		4
.L_2301:
        /*007c*/ 	.byte	0x04, 0x1e
        /*007e*/ 	.short	(.L_2303 - .L_2302)
.L_2302:
        /*0080*/ 	.word	0x00000000


	//----- nvinfo : EIATTR_CBANK_PARAM_SIZE
	.align		4
.L_2303:
        /*0084*/ 	.byte	0x03, 0x19
        /*0086*/ 	.short	0x0d70


	//----- nvinfo : EIATTR_PARAM_CBANK
	.align		4
        /*0088*/ 	.byte	0x04, 0x0a
        /*008a*/ 	.short	(.L_2305 - .L_2304)
	.align		4
.L_2304:
        /*008c*/ 	.word	index@(.nv.constant0._ZN2at6native40_GLOBAL__N__2351210d_8_Shape_cu_49f7391c35CatArrayBatchedCopy_alignedK_contigINS1_10OpaqueTypeILj4EEEjLi2ELi64ELi64ELi16EEEvPT_NS1_25CatArrInputTensorMetadataIS5_T0_XT2_EXT3_EEENS1_16TensorSizeStrideIS8_Lj4EEEiS8_)
        /*0090*/ 	.short	0x0380
        /*0092*/ 	.short	0x0d70


	//----- nvinfo : EIATTR_SW_WAR
	.align		4
.L_2305:
        /*0094*/ 	.byte	0x04, 0x36
        /*0096*/ 	.short	(.L_2307 - .L_2306)
.L_2306:
        /*0098*/ 	.word	0x00000008
.L_2307:


//--------------------- .nv.info._ZN2at6native40_GLOBAL__N__2351210d_8_Shape_cu_49f7391c30CatArrayBatchedCopy_vectorizedINS1_10OpaqueTypeILj4EEEjLi2ELi64ELi64ELi16ELi4EEEvPcNS1_25CatArrInputTensorMetadataIT_T0_XT2_EXT3_EEENS1_16TensorSizeStrideIS8_Lj4EEEiS8_ --------------------------
	.section	.nv.info._ZN2at6native40_GLOBAL__N__2351210d_8_Shape_cu_49f7391c30CatArrayBatchedCopy_vectorizedINS1_10OpaqueTypeILj4EEEjLi2ELi64ELi64ELi16ELi4EEEvPcNS1_25CatArrInputTensorMetadataIT_T0_XT2_EXT3_EEENS1_16TensorSizeStrideIS8_Lj4EEEiS8_,"",@"SHT_CUDA_INFO"
	.sectionflags	@""
	.align	4


	//----- nvinfo : EIATTR_CUDA_API_VERSION
	.align		4
        /*0000*/ 	.byte	0x04, 0x37
        /*0002*/ 	.short	(.L_2309 - .L_2308)
.L_2308:
        /*0004*/ 	.word	0x00000082


	//----- nvinfo : EIATTR_KPARAM_INFO
	.align		4
.L_2309:
        /*0008*/ 	.byte	0x04, 0x17
        /*000a*/ 	.short	(.L_2311 - .L_2310)
.L_2310:
        /*000c*/ 	.word	0x00000000
        /*0010*/ 	.short	0x0004
        /*0012*/ 	.short	0x0d6c
        /*0014*/ 	.byte	0x00, 0xf0, 0x11, 0x00


	//----- nvinfo : EIATTR_KPARAM_INFO
	.align		4
.L_2311:
        /*0018*/ 	.byte	0x04, 0x17
        /*001a*/ 	.short	(.L_2313 - .L_2312)
.L_2312:
        /*001c*/ 	.word	0x00000000
        /*0020*/ 	.short	0x0003
        /*0022*/ 	.short	0x0d68
        /*0024*/ 	.byte	0x00, 0xf0, 0x11, 0x00


	//----- nvinfo : EIATTR_KPARAM_INFO
	.align		4
.L_2313:
        /*0028*/ 	.byte	0x04, 0x17
        /*002a*/ 	.short	(.L_2315 - .L_2314)
.L_2314:
        /*002c*/ 	.word	0x00000000
        /*0030*/ 	.short	0x0002
        /*0032*/ 	.short	0x0d48
        /*0034*/ 	.byte	0x00, 0xf0, 0x81, 0x00


	//----- nvinfo : EIATTR_KPARAM_INFO
	.align		4
.L_2315:
        /*0038*/ 	.byte	0x04, 0x17
        /*003a*/ 	.short	(.L_2317 - .L_2316)
.L_2316:
        /*003c*/ 	.word	0x00000000
        /*0040*/ 	.short	0x0001
        /*0042*/ 	.short	0x0008
        /*0044*/ 	.byte	0x00, 0xf0, 0x01, 0x35


	//----- nvinfo : EIATTR_KPARAM_INFO
	.align		4
.L_2317:
        /*0048*/ 	.byte	0x04, 0x17
        /*004a*/ 	.short	(.L_2319 - .L_2318)
.L_2318:
        /*004c*/ 	.word	0x00000000
        /*0050*/ 	.short	0x0000
        /*0052*/ 	.short	0x0000
        /*0054*/ 	.byte	0x00, 0xf5, 0x21, 0x00


	//----- nvinfo : EIATTR_SPARSE_MMA_MASK
	.align		4
.L_2319:
        /*0058*/ 	.byte	0x03, 0x50
        /*005a*/ 	.short	0x0000


	//----- nvinfo : EIATTR_MAXREG_COUNT
	.align		4
        /*005c*/ 	.byte	0x03, 0x1b
        /*005e*/ 	.short	0x00ff


	//----- nvinfo : EIATTR_MERCURY_ISA_VERSION
	.align		4
        /*0060*/ 	.byte	0x03, 0x5f
        /*0062*/ 	.short	0x0101


	//----- nvinfo : EIATTR_VRC_CTA_INIT_COUNT
	.align		4
        /*0064*/ 	.byte	0x02, 0x4a
	.zero		1
	.zero		1


	//----- nvinfo : EIATTR_EXIT_INSTR_OFFSETS
	.align		4
        /*0068*/ 	.byte	0x04, 0x1c
        /*006a*/ 	.short	(.L_2321 - .L_2320)


	//   ....[0]....
.L_2320:
        /*006c*/ 	.word	0x000000a0


	//   ....[1]....
        /*0070*/ 	.word	0x000003e0


	//----- nvinfo : EIATTR_CRS_STACK_SIZE
	.align		4
.L_2321:
        /*0074*/ 	.byte	0x04, 0x1e
        /*0076*/ 	.short	(.L_2323 - .L_2322)
.L_2322:
        /*0078*/ 	.word	0x00000000


	//----- nvinfo : EIATTR_CBANK_PARAM_SIZE
	.align		4
.L_2323:
        /*007c*/ 	.byte	0x03, 0x19
        /*007e*/ 	.short	0x0d70


	//----- nvinfo : EIATTR_PARAM_CBANK
	.align		4
        /*0080*/ 	.byte	0x04, 0x0a
        /*0082*/ 	.short	(.L_2325 - .L_2324)
	.align		4
.L_2324:
        /*0084*/ 	.word	index@(.nv.constant0._ZN2at6native40_GLOBAL__N__2351210d_8_Shape_cu_49f7391c30CatArrayBatchedCopy_vectorizedINS1_10OpaqueTypeILj4EEEjLi2ELi64ELi64ELi16ELi4EEEvPcNS1_25CatArrInputTensorMetadataIT_T0_XT2_EXT3_EEENS1_16TensorSizeStrideIS8_Lj4EEEiS8_)
        /*0088*/ 	.short	0x0380
        /*008a*/ 	.short	0x0d70


	//----- nvinfo : EIATTR_SW_WAR
	.align		4
.L_2325:
        /*008c*/ 	.byte	0x04, 0x36
        /*008e*/ 	.short	(.L_2327 - .L_2326)
.L_2326:
        /*0090*/ 	.word	0x00000008
.L_2327:


//--------------------- .nv.info._ZN2at6native40_GLOBAL__N__2351210d_8_Shape_cu_49f7391c19CatArrayBatchedCopyINS1_10OpaqueTypeILj4EEEjLi1ELi64ELi64EEEvPT_NS1_25CatArrInputTensorMetadataIS5_T0_XT2_EXT3_EEENS1_16TensorSizeStrideIS8_Lj4EEEiS8_ --------------------------
	.section	.nv.info._ZN2at6native40_GLOBAL__N__2351210d_8_Shape_cu_49f7391c19CatArrayBatchedCopyINS1_10OpaqueTypeILj4EEEjLi1ELi64ELi64EEEvPT_NS1_25CatArrInputTensorMetadataIS5_T0_XT2_EXT3_EEENS1_16TensorSizeStrideIS8_Lj4EEEiS8_,"",@"SHT_CUDA_INFO"
	.sectionflags	@""
	.align	4


	//----- nvinfo : EIATTR_CUDA_API_VERSION
	.align		4
        /*0000*/ 	.byte	0x04, 0x37
        /*0002*/ 	.short	(.L_2329 - .L_2328)
.L_2328:
        /*0004*/ 	.word	0x00000082


	//----- nvinfo : EIATTR_KPARAM_INFO
	.align		4
.L_2329:
        /*0008*/ 	.byte	0x04, 0x17
        /*000a*/ 	.short	(.L_2331 - .L_2330)
.L_2330:
        /*000c*/ 	.word	0x00000000
        /*0010*/ 	.short	0x0004
        /*0012*/ 	.short	0x0d6c
        /*0014*/ 	.byte	0x00, 0xf0, 0x11, 0x00


	//----- nvinfo : EIATTR_KPARAM_INFO
	.align		4
.L_2331:
        /*0018*/ 	.byte	0x04, 0x17
        /*001a*/ 	.short	(.L_2333 - .L_2332)
.L_2332:
        /*001c*/ 	.word	0x00000000
        /*0020*/ 	.short	0x0003
        /*0022*/ 	.short	0x0d68
        /*0024*/ 	.byte	0x00, 0xf0, 0x11, 0x00


	//----- nvinfo : EIATTR_KPARAM_INFO
	.align		4
.L_2333:
        /*0028*/ 	.byte	0x04, 0x17
        /*002a*/ 	.short	(.L_2335 - .L_2334)
.L_2334:
        /*002c*/ 	.word	0x00000000
        /*0030*/ 	.short	0x0002
        /*0032*/ 	.short	0x0d48
        /*0034*/ 	.byte	0x00, 0xf0, 0x81, 0x00


	//----- nvinfo : EIATTR_KPARAM_INFO
	.align		4
.L_2335:
        /*0038*/ 	.byte	0x04, 0x17
        /*003a*/ 	.short	(.L_2337 - .L_2336)
.L_2336:
        /*003c*/ 	.word	0x00000000
        /*0040*/ 	.short	0x0001
        /*0042*/ 	.short	0x0008
        /*0044*/ 	.byte	0x00, 0xf0, 0x01, 0x35


	//----- nvinfo : EIATTR_KPARAM_INFO
	.align		4
.L_2337:
        /*0048*/ 	.byte	0x04, 0x17
        /*004a*/ 	.short	(.L_2339 - .L_2338)
.L_2338:
        /*004c*/ 	.word	0x00000000
        /*0050*/ 	.short	0x0000
        /*0052*/ 	.short	0x0000
        /*0054*/ 	.byte	0x00, 0xf5, 0x21, 0x00


	//----- nvinfo : EIATTR_SPARSE_MMA_MASK
	.align		4
.L_2339:
        /*0058*/ 	.byte	0x03, 0x50
        /*005a*/ 	.short	0x0000


	//----- nvinfo : EIATTR_MAXREG_COUNT
	.align		4
        /*005c*/ 	.byte	0x03, 0x1b
        /*005e*/ 	.short	0x00ff


	//----- nvinfo : EIATTR_MERCURY_ISA_VERSION
	.align		4
        /*0060*/ 	.byte	0x03, 0x5f
        /*0062*/ 	.short	0x0101


	//----- nvinfo : EIATTR_VRC_CTA_INIT_COUNT
	.align		4
        /*0064*/ 	.byte	0x02, 0x4a
	.zero		1
	.zero		1


	//----- nvinfo : EIATTR_EXIT_INSTR_OFFSETS
	.align		4
        /*0068*/ 	.byte	0x04, 0x1c
        /*006a*/ 	.short	(.L_2341 - .L_2340)


	//   ....[0]....
.L_2340:
        /*006c*/ 	.word	0x000000a0


	//   ....[1]....
        /*0070*/ 	.word	0x00000280


	//----- nvinfo : EIATTR_CRS_STACK_SIZE
	.align		4
.L_2341:
        /*0074*/ 	.byte	0x04, 0x1e
        /*0076*/ 	.short	(.L_2343 - .L_2342)
.L_2342:
        /*0078*/ 	.word	0x00000000


	//----- nvinfo : EIATTR_CBANK_PARAM_SIZE
	.align		4
.L_2343:
        /*007c*/ 	.byte	0x03, 0x19
        /*007e*/ 	.short	0x0d70


	//----- nvinfo : EIATTR_PARAM_CBANK
	.align		4
        /*0080*/ 	.byte	0x04, 0x0a
        /*0082*/ 	.short	(.L_2345 - .L_2344)
	.align		4
.L_2344:
        /*0084*/ 	.word	index@(.nv.constant0._ZN2at6native40_GLOBAL__N__2351210d_8_Shape_cu_49f7391c19CatArrayBatchedCopyINS1_10OpaqueTypeILj4EEEjLi1ELi64ELi64EEEvPT_NS1_25CatArrInputTensorMetadataIS5_T0_XT2_EXT3_EEENS1_16TensorSizeStrideIS8_Lj4EEEiS8_)
        /*0088*/ 	.short	0x0380
        /*008a*/ 	.short	0x0d70


	//----- nvinfo : EIATTR_SW_WAR
	.align		4
.L_2345:
        /*008c*/ 	.byte	0x04, 0x36
        /*008e*/ 	.short	(.L_2347 - .L_2346)
.L_2346:
        /*0090*/ 	.word	0x00000008
.L_2347:


//--------------------- .nv.info._ZN2at6native40_GLOBAL__N__2351210d_8_Shape_cu_49f7391c26CatArrayBatchedCopy_contigINS1_10OpaqueTypeILj4EEEjLi1ELi64ELi64EEEvPT_NS1_25CatArrInputTensorMetadataIS5_T0_XT2_EXT3_EEENS1_16TensorSizeStrideIS8_Lj4EEEiS8_ --------------------------
	.section	.nv.info._ZN2at6native40_GLOBAL__N__2351210d_8_Shape_cu_49f7391c26CatArrayBatchedCopy_contigINS1_10OpaqueTypeILj4EEEjLi1ELi64ELi64EEEvPT_NS1_25CatArrInputTensorMetadataIS5_T0_XT2_EXT3_EEENS1_16TensorSizeStrideIS8_Lj4EEEiS8_,"",@"SHT_CUDA_INFO"
	.sectionflags	@""
	.align	4


	//----- nvinfo : EIATTR_CUDA_API_VERSION
	.align		4
        /*0000*/ 	.byte	0x04, 0x37
        /*0002*/ 	.short	(.L_2349 - .L_2348)
.L_2348:
        /*0004*/ 	.word	0x00000082


	//----- nvinfo : EIATTR_KPARAM_INFO
	.align		4
.L_2349:
        /*0008*/ 	.byte	0x04, 0x17
        /*000a*/ 	.short	(.L_2351 - .L_2350)
.L_2350:
        /*000c*/ 	.word	0x00000000
        /*0010*/ 	.short	0x0004
        /*0012*/ 	.short	0x0d6c
        /*0014*/ 	.byte	0x00, 0xf0, 0x11, 0x00


	//----- nvinfo : EIATTR_KPARAM_INFO
	.align		4
.L_2351:
        /*0018*/ 	.byte	0x04, 0x17
        /*001a*/ 	.short	(.L_2353 - .L_2352)
.L_2352:
        /*001c*/ 	.word	0x00000000
        /*0020*/ 	.short	0x0003
        /*0022*/ 	.short	0x0d68
        /*0024*/ 	.byte	0x00, 0xf0, 0x11, 0x00


	//----- nvinfo : EIATTR_KPARAM_INFO
	.align		4
.L_2353:
        /*0028*/ 	.byte	0x04, 0x17
        /*002a*/ 	.short	(.L_2355 - .L_2354)
.L_2354:
        /*002c*/ 	.word	0x00000000
        /*0030*/ 	.short	0x0002
        /*0032*/ 	.short	0x0d48
        /*0034*/ 	.byte	0x00, 0xf0, 0x81, 0x00


	//----- nvinfo : EIATTR_KPARAM_INFO
	.align		4
.L_2355:
        /*0038*/ 	.byte	0x04, 0x17
        /*003a*/ 	.short	(.L_2357 - .L_2356)
.L_2356:
        /*003c*/ 	.word	0x00000000
        /*0040*/ 	.short	0x0001
        /*0042*/ 	.short	0x0008
        /*0044*/ 	.byte	0x00, 0xf0, 0x01, 0x35


	//----- nvinfo : EIATTR_KPARAM_INFO
	.align		4
.L_2357:
        /*0048*/ 	.byte	0x04, 0x17
        /*004a*/ 	.short	(.L_2359 - .L_2358)
.L_2358:
        /*004c*/ 	.word	0x00000000
        /*0050*/ 	.short	0x0000
        /*0052*/ 	.short	0x0000
        /*0054*/ 	.byte	0x00, 0xf5, 0x21, 0x00


	//----- nvinfo : EIATTR_SPARSE_MMA_MASK
	.align		4
.L_2359:
        /*0058*/ 	.byte	0x03, 0x50
        /*005a*/ 	.short	0x0000


	//----- nvinfo : EIATTR_MAXREG_COUNT
	.align		4
        /*005c*/ 	.byte	0x03, 0x1b
        /*005e*/ 	.short	0x00ff


	//----- nvinfo : EIATTR_MERCURY_ISA_VERSION
	.align		4
        /*0060*/ 	.byte	0x03, 0x5f
        /*0062*/ 	.short	0x0101


	//----- nvinfo : EIATTR_VRC_CTA_INIT_COUNT
	.align		4
        /*0064*/ 	.byte	0x02, 0x4a
	.zero		1
	.zero		1


	//----- nvinfo : EIATTR_EXIT_INSTR_OFFSETS
	.align		4
        /*0068*/ 	.byte	0x04, 0x1c
        /*006a*/ 	.short	(.L_2361 - .L_2360)


	//   ....[0]....
.L_2360:
        /*006c*/ 	.word	0x00000090


	//   ....[1]....
        /*0070*/ 	.word	0x000001e0


	//----- nvinfo : EIATTR_CRS_STACK_SIZE
	.align		4
.L_2361:
        /*0074*/ 	.byte	0x04, 0x1e
        /*0076*/ 	.short	(.L_2363 - .L_2362)
.L_2362:
        /*0078*/ 	.word	0x00000000


	//----- nvinfo : EIATTR_CBANK_PARAM_SIZE
	.align		4
.L_2363:
        /*007c*/ 	.byte	0x03, 0x19
        /*007e*/ 	.short	0x0d70


	//----- nvinfo : EIATTR_PARAM_CBANK
	.align		4
        /*0080*/ 	.byte	0x04, 0x0a
        /*0082*/ 	.short	(.L_2365 - .L_2364)
	.align		4
.L_2364:
        /*0084*/ 	.word	index@(.nv.constant0._ZN2at6native40_GLOBAL__N__2351210d_8_Shape_cu_49f7391c26CatArrayBatchedCopy_contigINS1_10OpaqueTypeILj4EEEjLi1ELi64ELi64EEEvPT_NS1_25CatArrInputTensorMetadataIS5_T0_XT2_EXT3_EEENS1_16TensorSizeStrideIS8_Lj4EEEiS8_)
        /*0088*/ 	.short	0x0380
        /*008a*/ 	.short	0x0d70


	//----- nvinfo : EIATTR_SW_WAR
	.align		4
.L_2365:
        /*008c*/ 	.byte	0x04, 0x36
        /*008e*/ 	.short	(.L_2367 - .L_2366)
.L_2366:
        /*0090*/ 	.word	0x00000008
.L_2367:


//--------------------- .nv.info._ZN2at6native40_GLOBAL__N__2351210d_8_Shape_cu_49f7391c35CatArrayBatchedCopy_alignedK_contigINS1_10OpaqueTypeILj4EEEjLi1ELi64ELi64ELi8EEEvPT_NS1_25CatArrInputTensorMetadataIS5_T0_XT2_EXT3_EEENS1_16TensorSizeStrideIS8_Lj4EEEiS8_ --------------------------
	.section	.nv.info._ZN2at6native40_GLOBAL__N__2351210d_8_Shape_cu_49f7391c35CatArrayBatchedCopy_alignedK_contigINS1_10OpaqueTypeILj4EEEjLi1ELi64ELi64ELi8EEEvPT_NS1_25CatArrInputTensorMetadataIS5_T0_XT2_EXT3_EEENS1_16TensorSizeStrideIS8_Lj4EEEiS8_,"",@"SHT_CUDA_INFO"
	.sectionflags	@""
	.align	4


	//----- nvinfo : EIATTR_CUDA_API_VERSION
	.align		4
        /*0000*/ 	.byte	0x04, 0x37
        /*0002*/ 	.short	(.L_2369 - .L_2368)
.L_2368:
        /*0004*/ 	.word	0x00000082


	//----- nvinfo : EIATTR_KPARAM_INFO
	.align		4
.L_2369:
        /*0008*/ 	.byte	0x04, 0x17
        /*000a*/ 	.short	(.L_2371 - .L_2370)
.L_2370:
        /*000c*/ 	.word	0x00000000
        /*0010*/ 	.short	0x0004
        /*0012*/ 	.short	0x0d6c
        /*0014*/ 	.byte	0x00, 0xf0, 0x11, 0x00


	//----- nvinfo : EIATTR_KPARAM_INFO
	.align		4
.L_2371:
        /*0018*/ 	.byte	0x04, 0x17
        /*001a*/ 	.short	(.L_2373 - .L_2372)
.L_2372:
        /*001c*/ 	.word	0x00000000
        /*0020*/ 	.short	0x0003
        /*0022*/ 	.short	0x0d68
        /*0024*/ 	.byte	0x00, 0xf0, 0x11, 0x00


	//----- nvinfo : EIATTR_KPARAM_INFO
	.align		4
.L_2373:
        /*0028*/ 	.byte	0x04, 0x17
        /*002a*/ 	.short	(.L_2375 - .L_2374)
.L_2374:
        /*002c*/ 	.word	0x00000000
        /*0030*/ 	.short	0x0002
        /*0032*/ 	.short	0x0d48
        /*0034*/ 	.byte	0x00, 0xf0, 0x81, 0x00


	//----- nvinfo : EIATTR_KPARAM_INFO
	.align		4
.L_2375:
        /*0038*/ 	.byte	0x04, 0x17
        /*003a*/ 	.short	(.L_2377 - .L_2376)
.L_2376:
        /*003c*/ 	.word	0x00000000
        /*0040*/ 	.short	0x0001
        /*0042*/ 	.short	0x0008
        /*0044*/ 	.byte	0x00, 0xf0, 0x01, 0x35


	//----- nvinfo : EIATTR_KPARAM_INFO
	.align		4
.L_2377:
        /*0048*/ 	.byte	0x04, 0x17
        /*004a*/ 	.short	(.L_2379 - .L_2378)
.L_2378:
        /*004c*/ 	.word	0x00000000
        /*0050*/ 	.short	0x0000
        /*0052*/ 	.short	0x0000
        /*0054*/ 	.byte	0x00, 0xf5, 0x21, 0x00


	//----- nvinfo : EIATTR_SPARSE_MMA_MASK
	.align		4
.L_2379:
        /*0058*/ 	.byte	0x03, 0x50
        /*005a*/ 	.short	0x0000


	//----- nvinfo : EIATTR_MAXREG_COUNT
	.align		4
        /*005c*/ 	.byte	0x03, 0x1b
        /*005e*/ 	.short	0x00ff


	//----- nvinfo : EIATTR_MERCURY_ISA_VERSION
	.align		4
        /*0060*/ 	.byte	0x03, 0x5f
        /*0062*/ 	.short	0x0101


	//----- nvinfo : EIATTR_VRC_CTA_INIT_COUNT
	.align		4
        /*0064*/ 	.byte	0x02, 0x4a
	.zero		1
	.zero		1


	//----- nvinfo : EIATTR_EXIT_INSTR_OFFSETS
	.align		4
        /*0068*/ 	.byte	0x04, 0x1c
        /*006a*/ 	.short	(.L_2381 - .L_2380)


	//   ....[0]....
.L_2380:
        /*006c*/ 	.word	0x000000a0


	//   ....[1]....
        /*0070*/ 	.word	0x00000290


	//   ....[2]....
        /*0074*/ 	.word	0x00000440


	//   ....[3]....
        /*0078*/ 	.word	0x00000630


	//----- nvinfo : EIATTR_CRS_STACK_SIZE
	.align		4
.L_2381:
        /*007c*/ 	.byte	0x04, 0x1e
        /*007e*/ 	.short	(.L_2383 - .L_2382)
.L_2382:
        /*0080*/ 	.word	0x00000000


	//----- nvinfo : EIATTR_CBANK_PARAM_SIZE
	.align		4
.L_2383:
        /*0084*/ 	.byte	0x03, 0x19
        /*0086*/ 	.short	0x0d70


	//----- nvinfo : EIATTR_PARAM_CBANK
	.align		4
        /*0088*/ 	.byte	0x04, 0x0a
        /*008a*/ 	.short	(.L_2385 - .L_2384)
	.align		4
.L_2384:
        /*008c*/ 	.word	index@(.nv.constant0._ZN2at6native40_GLOBAL__N__2351210d_8_Shape_cu_49f7391c35CatArrayBatchedCopy_alignedK_contigINS1_10OpaqueTypeILj4EEEjLi1ELi64ELi64ELi8EEEvPT_NS1_25CatArrInputTensorMetadataIS5_T0_XT2_EXT3_EEENS1_16TensorSizeStrideIS8_Lj4EEEiS8_)
        /*0090*/ 	.short	0x0380
        /*0092*/ 	.short	0x0d70


	//----- nvinfo : EIATTR_SW_WAR
	.align		4
.L_2385:
        /*0094*/ 	.byte	0x04, 0x36
        /*0096*/ 	.short	(.L_2387 - .L_2386)
.L_2386:
        /*0098*/ 	.word	0x00000008
.L_2387:


//--------------------- .nv.info._ZN2at6native40_GLOBAL__N__2351210d_8_Shape_cu_49f7391c35CatArrayBatchedCopy_alignedK_contigINS1_10OpaqueTypeILj4EEEjLi1ELi64ELi64ELi16EEEvPT_NS1_25CatArrInputTensorMetadataIS5_T0_XT2_EXT3_EEENS1_16TensorSizeStrideIS8_Lj4EEEiS8_ --------------------------
	.section	.nv.info._ZN2at6native40_GLOBAL__N__2351210d_8_Shape_cu_49f7391c35CatArrayBatchedCopy_alignedK_contigINS1_10OpaqueTypeILj4EEEjLi1ELi64ELi64ELi16EEEvPT_NS1_25CatArrInputTensorMetadataIS5_T0_XT2_EXT3_EEENS1_16TensorSizeStrideIS8_Lj4EEEiS8_,"",@"SHT_CUDA_INFO"
	.sectionflags	@""
	.align	4


	//----- nvinfo : EIATTR_CUDA_API_VERSION
	.align		4
        /*0000*/ 	.byte	0x04, 0x37
        /*0002*/ 	.short	(.L_2389 - .L_2388)
.L_2388:
        /*0004*/ 	.word	0x00000082


	//----- nvinfo : EIATTR_KPARAM_INFO
	.align		4
.L_2389:
        /*0008*/ 	.byte	0x04, 0x17
        /*000a*/ 	.short	(.L_2391 - .L_2390)
.L_2390:
        /*000c*/ 	.word	0x00000000
        /*0010*/ 	.short	0x0004
        /*0012*/ 	.short	0x0d6c
        /*0014*/ 	.byte	0x00, 0xf0, 0x11, 0x00


	//----- nvinfo : EIATTR_KPARAM_INFO
	.align		4
.L_2391:
        /*0018*/ 	.byte	0x04, 0x17
        /*001a*/ 	.short	(.L_2393 - .L_2392)
.L_2392:
        /*001c*/ 	.word	0x00000000
        /*0020*/ 	.short	0x0003
        /*0022*/ 	.short	0x0d68
        /*0024*/ 	.byte	0x00, 0xf0, 0x11, 0x00


	//----- nvinfo : EIATTR_KPARAM_INFO
	.align		4
.L_2393:
        /*0028*/ 	.byte	0x04, 0x17
        /*002a*/ 	.short	(.L_2395 - .L_2394)
.L_2394:
        /*002c*/ 	.word	0x00000000
        /*0030*/ 	.short	0x0002
        /*0032*/ 	.short	0x0d48
        /*0034*/ 	.byte	0x00, 0xf0, 0x81, 0x00


	//----- nvinfo : EIATTR_KPARAM_INFO
	.align		4
.L_2395:
        /*0038*/ 	.byte	0x04, 0x17
        /*003a*/ 	.short	(.L_2397 - .L_2396)
.L_2396:
        /*003c*/ 	.word	0x00000000
        /*0040*/ 	.short	0x0001
        /*0042*/ 	.short	0x0008
        /*0044*/ 	.byte	0x00, 0xf0, 0x01, 0x35


	//----- nvinfo : EIATTR_KPARAM_INFO
	.align		4
.L_2397:
        /*0048*/ 	.byte	0x04, 0x17
        /*004a*/ 	.short	(.L_2399 - .L_2398)
.L_2398:
        /*004c*/ 	.word	0x00000000
        /*0050*/ 	.short	0x0000
        /*0052*/ 	.short	0x0000
        /*0054*/ 	.byte	0x00, 0xf5, 0x21, 0x00


	//----- nvinfo : EIATTR_SPARSE_MMA_MASK
	.align		4
.L_2399:
        /*0058*/ 	.byte	0x03, 0x50
        /*005a*/ 	.short	0x0000


	//----- nvinfo : EIATTR_MAXREG_COUNT
	.align		4
        /*005c*/ 	.byte	0x03, 0x1b
        /*005e*/ 	.short	0x00ff


	//----- nvinfo : EIATTR_MERCURY_ISA_VERSION
	.align		4
        /*0060*/ 	.byte	0x03, 0x5f
        /*0062*/ 	.short	0x0101


	//----- nvinfo : EIATTR_VRC_CTA_INIT_COUNT
	.align		4
        /*0064*/ 	.byte	0x02, 0x4a
	.zero		1
	.zero		1


	//----- nvinfo : EIATTR_EXIT_INSTR_OFFSETS
	.align		4
        /*0068*/ 	.byte	0x04, 0x1c
        /*006a*/ 	.short	(.L_2401 - .L_2400)


	//   ....[0]....
.L_2400:
        /*006c*/ 	.word	0x000000a0


	//   ....[1]....
        /*0070*/ 	.word	0x000002f0


	//   ....[2]....
        /*0074*/ 	.word	0x000004a0


	//   ....[3]....
        /*0078*/ 	.word	0x00000690


	//----- nvinfo : EIATTR_CRS_STACK_SIZE
	.align		4
.L_2401:
        /*007c*/ 	.byte	0x04, 0x1e
        /*007e*/ 	.short	(.L_2403 - .L_2402)
.L_2402:
        /*0080*/ 	.word	0x00000000


	//----- nvinfo : EIATTR_CBANK_PARAM_SIZE
	.align		4
.L_2403:
        /*0084*/ 	.byte	0x03, 0x19
        /*0086*/ 	.short	0x0d70


	//----- nvinfo : EIATTR_PARAM_CBANK
	.align		4
        /*0088*/ 	.byte	0x04, 0x0a
        /*008a*/ 	.short	(.L_2405 - .L_2404)
	.align		4
.L_2404:
        /*008c*/ 	.word	index@(.nv.constant0._ZN2at6native40_GLOBAL__N__2351210d_8_Shape_cu_49f7391c35CatArrayBatchedCopy_alignedK_contigINS1_10OpaqueTypeILj4EEEjLi1ELi64ELi64ELi16EEEvPT_NS1_25CatArrInputTensorMetadataIS5_T0_XT2_EXT3_EEENS1_16TensorSizeStrideIS8_Lj4EEEiS8_)
        /*0090*/ 	.short	0x0380
        /*0092*/ 	.short	0x0d70


	//----- nvinfo : EIATTR_SW_WAR
	.align		4
.L_2405:
        /*0094*/ 	.byte	0x04, 0x36
        /*0096*/ 	.short	(.L_2407 - .L_2406)
.L_2406:
        /*0098*/ 	.word	0x00000008
.L_2407:


//--------------------- .nv.info._ZN2at6native40_GLOBAL__N__2351210d_8_Shape_cu_49f7391c30CatArrayBatchedCopy_vectorizedINS1_10OpaqueTypeILj4EEEjLi1ELi64ELi64ELi16ELi4EEEvPcNS1_25CatArrInputTensorMetadataIT_T0_XT2_EXT3_EEENS1_16TensorSizeStrideIS8_Lj4EEEiS8_ --------------------------
	.section	.nv.info._ZN2at6native40_GLOBAL__N__2351210d_8_Shape_cu_49f7391c30CatArrayBatchedCopy_vectorizedINS1_10OpaqueTypeILj4EEEjLi1ELi64ELi64ELi16ELi4EEEvPcNS1_25CatArrInputTensorMetadataIT_T0_XT2_EXT3_EEENS1_16TensorSizeStrideIS8_Lj4EEEiS8_,"",@"SHT_CUDA_INFO"
	.sectionflags	@""
	.align	4


	//----- nvinfo : EIATTR_CUDA_API_VERSION
	.align		4
        /*0000*/ 	.byte	0x04, 0x37
        /*0002*/ 	.short	(.L_2409 - .L_2408)
.L_2408:
        /*0004*/ 	.word	0x00000082


	//----- nvinfo : EIATTR_KPARAM_INFO
	.align		4
.L_2409:
        /*0008*/ 	.byte	0x04, 0x17
        /*000a*/ 	.short	(.L_2411 - .L_2410)
.L_2410:
        /*000c*/ 	.word	0x00000000
        /*0010*/ 	.short	0x0004
        /*0012*/ 	.short	0x0d6c
        /*0014*/ 	.byte	0x00, 0xf0, 0x11, 0x00


	//----- nvinfo : EIATTR_KPARAM_INFO
	.align		4
.L_2411:
        /*0018*/ 	.byte	0x04, 0x17
        /*001a*/ 	.short	(.L_2413 - .L_2412)
.L_2412:
        /*001c*/ 	.word	0x00000000
        /*0020*/ 	.short	0x0003
        /*0022*/ 	.short	0x0d68
        /*0024*/ 	.byte	0x00, 0xf0, 0x11, 0x00


	//----- nvinfo : EIATTR_KPARAM_INFO
	.align		4
.L_2413:
        /*0028*/ 	.byte	0x04, 0x17
        /*002a*/ 	.short	(.L_2415 - .L_2414)
.L_2414:
        /*002c*/ 	.word	0x00000000
        /*0030*/ 	.short	0x0002
        /*0032*/ 	.short	0x0d48
        /*0034*/ 	.byte	0x00, 0xf0, 0x81, 0x00


	//----- nvinfo : EIATTR_KPARAM_INFO
	.align		4
.L_2415:
        /*0038*/ 	.byte	0x04, 0x17
        /*003a*/ 	.short	(.L_2417 - .L_2416)
.L_2416:
        /*003c*/ 	.word	0x00000000
        /*0040*/ 	.short	0x0001
        /*0042*/ 	.short	0x0008
        /*0044*/ 	.byte	0x00, 0xf0, 0x01, 0x35


	//----- nvinfo : EIATTR_KPARAM_INFO
	.align		4
.L_2417:
        /*0048*/ 	.byte	0x04, 0x17
        /*004a*/ 	.short	(.L_2419 - .L_2418)
.L_2418:
        /*004c*/ 	.word	0x00000000
        /*0050*/ 	.short	0x0000
        /*0052*/ 	.short	0x0000
        /*0054*/ 	.byte	0x00, 0xf5, 0x21, 0x00


	//----- nvinfo : EIATTR_SPARSE_MMA_MASK
	.align		4
.L_2419:
        /*0058*/ 	.byte	0x03, 0x50
        /*005a*/ 	.short	0x0000


	//----- nvinfo : EIATTR_MAXREG_COUNT
	.align		4
        /*005c*/ 	.byte	0x03, 0x1b
        /*005e*/ 	.short	0x00ff


	//----- nvinfo : EIATTR_MERCURY_ISA_VERSION
	.align		4
        /*0060*/ 	.byte	0x03, 0x5f
        /*0062*/ 	.short	0x0101


	//----- nvinfo : EIATTR_VRC_CTA_INIT_COUNT
	.align		4
        /*0064*/ 	.byte	0x02, 0x4a
	.zero		1
	.zero		1


	//----- nvinfo : EIATTR_EXIT_INSTR_OFFSETS
	.align		4
        /*0068*/ 	.byte	0x04, 0x1c
        /*006a*/ 	.short	(.L_2421 - .L_2420)


	//   ....[0]....
.L_2420:
        /*006c*/ 	.word	0x000000a0


	//   ....[1]....
        /*0070*/ 	.word	0x00000230


	//----- nvinfo : EIATTR_CRS_STACK_SIZE
	.align		4
.L_2421:
        /*0074*/ 	.byte	0x04, 0x1e
        /*0076*/ 	.short	(.L_2423 - .L_2422)
.L_2422:
        /*0078*/ 	.word	0x00000000


	//----- nvinfo : EIATTR_CBANK_PARAM_SIZE
	.align		4
.L_2423:
        /*007c*/ 	.byte	0x03, 0x19
        /*007e*/ 	.short	0x0d70


	//----- nvinfo : EIATTR_PARAM_CBANK
	.align		4
        /*0080*/ 	.byte	0x04, 0x0a
        /*0082*/ 	.short	(.L_2425 - .L_2424)
	.align		4
.L_2424:
        /*0084*/ 	.word	index@(.nv.constant0._ZN2at6native40_GLOBAL__N__2351210d_8_Shape_cu_49f7391c30CatArrayBatchedCopy_vectorizedINS1_10OpaqueTypeILj4EEEjLi1ELi64ELi64ELi16ELi4EEEvPcNS1_25CatArrInputTensorMetadataIT_T0_XT2_EXT3_EEENS1_16TensorSizeStrideIS8_Lj4EEEiS8_)
        /*0088*/ 	.short	0x0380
        /*008a*/ 	.short	0x0d70


	//----- nvinfo : EIATTR_SW_WAR
	.align		4
.L_2425:
        /*008c*/ 	.byte	0x04, 0x36
        /*008e*/ 	.short	(.L_2427 - .L_2426)
.L_2426:
        /*0090*/ 	.word	0x00000008
.L_2427:


//--------------------- .nv.info._ZN2at6native40_GLOBAL__N__2351210d_8_Shape_cu_49f7391c19CatArrayBatchedCopyINS1_10OpaqueTypeILj2EEEjLi4ELi64ELi64EEEvPT_NS1_25CatArrInputTensorMetadataIS5_T0_XT2_EXT3_EEENS1_16TensorSizeStrideIS8_Lj4EEEiS8_ --------------------------
	.section	.nv.info._ZN2at6native40_GLOBAL__N__2351210d_8_Shape_cu_49f7391c19CatArrayBatchedCopyINS1_10OpaqueTypeILj2EEEjLi4ELi64ELi64EEEvPT_NS1_25CatArrInputTensorMetadataIS5_T0_XT2_EXT3_EEENS1_16TensorSizeStrideIS8_Lj4EEEiS8_,"",@"SHT_CUDA_INFO"
	.sectionflags	@""
	.align	4


	//----- nvinfo : EIATTR_CUDA_API_VERSION
	.align		4
        /*0000*/ 	.byte	0x04, 0x37
        /*0002*/ 	.short	(.L_2429 - .L_2428)
.L_2428:
        /*0004*/ 	.word	0x00000082


	//----- nvinfo : EIATTR_KPARAM_INFO
	.align		4
.L_2429:
        /*0008*/ 	.byte	0x04, 0x17
        /*000a*/ 	.short	(.L_2431 - .L_2430)
.L_2430:
        /*000c*/ 	.word	0x00000000
        /*0010*/ 	.short	0x0004
        /*0012*/ 	.short	0x0d6c
        /*0014*/ 	.byte	0x00, 0xf0, 0x11, 0x00


	//----- nvinfo : EIATTR_KPARAM_INFO
	.align		4
.L_2431:
        /*0018*/ 	.byte	0x04, 0x17
        /*001a*/ 	.short	(.L_2433 - .L_2432)
.L_2432:
        /*001c*/ 	.word	0x00000000
        /*0020*/ 	.short	0x0003
        /*0022*/ 	.short	0x0d68
        /*0024*/ 	.byte	0x00, 0xf0, 0x11, 0x00


	//----- nvinfo : EIATTR_KPARAM_INFO
	.align		4
.L_2433:
        /*0028*/ 	.byte	0x04, 0x17
        /*002a*/ 	.short	(.L_2435 - .L_2434)
.L_2434:
        /*002c*/ 	.word	0x00000000
        /*0030*/ 	.short	0x0002
        /*0032*/ 	.short	0x0d48
        /*0034*/ 	.byte	0x00, 0xf0, 0x81, 0x00


	//----- nvinfo : EIATTR_KPARAM_INFO
	.align		4
.L_2435:
        /*0038*/ 	.byte	0x04, 0x17
        /*003a*/ 	.short	(.L_2437 - .L_2436)
.L_2436:
        /*003c*/ 	.word	0x00000000
        /*0040*/ 	.short	0x0001
        /*0042*/ 	.short	0x0008
        /*0044*/ 	.byte	0x00, 0xf0, 0x01, 0x35


	//----- nvinfo : EIATTR_KPARAM_INFO
	.align		4
.L_2437:
        /*0048*/ 	.byte	0x04, 0x17
        /*004a*/ 	.short	(.L_2439 - .L_2438)
.L_2438:
        /*004c*/ 	.word	0x00000000
        /*0050*/ 	.short	0x0000
        /*0052*/ 	.short	0x0000
        /*0054*/ 	.byte	0x00, 0xf5, 0x21, 0x00


	//----- nvinfo : EIATTR_SPARSE_MMA_MASK
	.align		4
.L_2439:
        /*0058*/ 	.byte	0x03, 0x50
        /*005a*/ 	.short	0x0000


	//----- nvinfo : EIATTR_MAXREG_COUNT
	.align		4
        /*005c*/ 	.byte	0x03, 0x1b
        /*005e*/ 	.short	0x00ff


	//----- nvinfo : EIATTR_MERCURY_ISA_VERSION
	.align		4
        /*0060*/ 	.byte	0x03, 0x5f
        /*0062*/ 	.short	0x0101


	//----- nvinfo : EIATTR_VRC_CTA_INIT_COUNT
	.align		4
        /*0064*/ 	.byte	0x02, 0x4a
	.zero		1
	.zero		1


	//----- nvinfo : EIATTR_EXIT_INSTR_OFFSETS
	.align		4
        /*0068*/ 	.byte	0x04, 0x1c
        /*006a*/ 	.short	(.L_2441 - .L_2440)


	//   ....[0]....
.L_2440:
        /*006c*/ 	.word	0x000000a0


	//   ....[1]....
        /*0070*/ 	.word	0x00000c80


	//----- nvinfo : EIATTR_CRS_STACK_SIZE
	.align		4
.L_2441:
        /*0074*/ 	.byte	0x04, 0x1e
        /*0076*/ 	.short	(.L_2443 - .L_2442)
.L_2442:
        /*0078*/ 	.word	0x00000000


	//----- nvinfo : EIATTR_CBANK_PARAM_SIZE
	.align		4
.L_2443:
        /*007c*/ 	.byte	0x03, 0x19
        /*007e*/ 	.short	0x0d70


	//----- nvinfo : EIATTR_PARAM_CBANK
	.align		4
        /*0080*/ 	.byte	0x04, 0x0a
        /*0082*/ 	.short	(.L_2445 - .L_2444)
	.align		4
.L_2444:
        /*0084*/ 	.word	index@(.nv.constant0._ZN2at6native40_GLOBAL__N__2351210d_8_Shape_cu_49f7391c19CatArrayBatchedCopyINS1_10OpaqueTypeILj2EEEjLi4ELi64ELi64EEEvPT_NS1_25CatArrInputTensorMetadataIS5_T0_XT2_EXT3_EEENS1_16TensorSizeStrideIS8_Lj4EEEiS8_)
        /*0088*/ 	.short	0x0380
        /*008a*/ 	.short	0x0d70


	//----- nvinfo : EIATTR_SW_WAR
	.align		4
.L_2445:
        /*008c*/ 	.byte	0x04, 0x36
        /*008e*/ 	.short	(.L_2447 - .L_2446)
.L_2446:
        /*0090*/ 	.word	0x00000008
.L_2447:


//--------------------- .nv.info._ZN2at6native40_GLOBAL__N__2351210d_8_Shape_cu_49f7391c26CatArrayBatchedCopy_contigINS1_10OpaqueTypeILj2EEEjLi4ELi64ELi64EEEvPT_NS1_25CatArrInputTensorMetadataIS5_T0_XT2_EXT3_EEENS1_16TensorSizeStrideIS8_Lj4EEEiS8_ --------------------------
	.section	.nv.info._ZN2at6native40_GLOBAL__N__2351210d_8_Shape_cu_49f7391c26CatArrayBatchedCopy_contigINS1_10OpaqueTypeILj2EEEjLi4ELi64ELi64EEEvPT_NS1_25CatArrInputTensorMetadataIS5_T0_XT2_EXT3_EEENS1_16TensorSizeStrideIS8_Lj4EEEiS8_,"",@"SHT_CUDA_INFO"
	.sectionflags	@""
	.align	4


	//----- nvinfo : EIATTR_CUDA_API_VERSION
	.align		4
        /*0000*/ 	.byte	0x04, 0x37
        /*0002*/ 	.short	(.L_2449 - .L_2448)
.L_2448:
        /*0004*/ 	.word	0x00000082


	//----- nvinfo : EIATTR_KPARAM_INFO
	.align		4
.L_2449:
        /*0008*/ 	.byte	0x04, 0x17
        /*000a*/ 	.short	(.L_2451 - .L_2450)
.L_2450:
        /*000c*/ 	.word	0x00000000
        /*0010*/ 	.short	0x0004
        /*0012*/ 	.short	0x0d6c
        /*0014*/ 	.byte	0x00, 0xf0, 0x11, 0x00


	//----- nvinfo : EIATTR_KPARAM_INFO
	.align		4
.L_2451:
        /*0018*/ 	.byte	0x04, 0x17
        /*001a*/ 	.short	(.L_2453 - .L_2452)
.L_2452:
        /*001c*/ 	.word	0x00000000
        /*0020*/ 	.short	0x0003
        /*0022*/ 	.short	0x0d68
        /*0024*/ 	.byte	0x00, 0xf0, 0x11, 0x00


	//----- nvinfo : EIATTR_KPARAM_INFO
	.align		4
.L_2453:
        /*0028*/ 	.byte	0x04, 0x17
        /*002a*/ 	.short	(.L_2455 - .L_2454)
.L_2454:
        /*002c*/ 	.word	0x00000000
        /*0030*/ 	.short	0x0002
        /*0032*/ 	.short	0x0d48
        /*0034*/ 	.byte	0x00, 0xf0, 0x81, 0x00


	//----- nvinfo : EIATTR_KPARAM_INFO
	.align		4
.L_2455:
        /*0038*/ 	.byte	0x04, 0x17
        /*003a*/ 	.short	(.L_2457 - .L_2456)
.L_2456:
        /*003c*/ 	.word	0x00000000
        /*0040*/ 	.short	0x0001
        /*0042*/ 	.short	0x0008
        /*0044*/ 	.byte	0x00, 0xf0, 0x01, 0x35


	//----- nvinfo : EIATTR_KPARAM_INFO
	.align		4
.L_2457:
        /*0048*/ 	.byte	0x04, 0x17
        /*004a*/ 	.short	(.L_2459 - .L_2458)
.L_2458:
        /*004c*/ 	.word	0x00000000
        /*0050*/ 	.short	0x0000
        /*0052*/ 	.short	0x0000
        /*0054*/ 	.byte	0x00, 0xf5, 0x21, 0x00


	//----- nvinfo : EIATTR_SPARSE_MMA_MASK
	.align		4
.L_2459:
        /*0058*/ 	.byte	0x03, 0x50
        /*005a*/ 	.short	0x0000


	//----- nvinfo : EIATTR_MAXREG_COUNT
	.align		4
        /*005c*/ 	.byte	0x03, 0x1b
        /*005e*/ 	.short	0x00ff


	//----- nvinfo : EIATTR_MERCURY_ISA_VERSION
	.align		4
        /*0060*/ 	.byte	0x03, 0x5f
        /*0062*/ 	.short	0x0101


	//----- nvinfo : EIATTR_VRC_CTA_INIT_COUNT
	.align		4
        /*0064*/ 	.byte	0x02, 0x4a
	.zero		1
	.zero		1


	//----- nvinfo : EIATTR_EXIT_INSTR_OFFSETS
	.align		4
        /*0068*/ 	.byte	0x04, 0x1c
        /*006a*/ 	.short	(.L_2461 - .L_2460)


	//   ....[0]....
.L_2460:
        /*006c*/ 	.word	0x00000090


	//   ....[1]....
        /*0070*/ 	.word	0x000006c0


	//----- nvinfo : EIATTR_CRS_STACK_SIZE
	.align		4
.L_2461:
        /*0074*/ 	.byte	0x04, 0x1e
        /*0076*/ 	.short	(.L_2463 - .L_2462)
.L_2462:
        /*0078*/ 	.word	0x00000000


	//----- nvinfo : EIATTR_CBANK_PARAM_SIZE
	.align		4
.L_2463:
        /*007c*/ 	.byte	0x03, 0x19
        /*007e*/ 	.short	0x0d70


	//----- nvinfo : EIATTR_PARAM_CBANK
	.align		4
        /*0080*/ 	.byte	0x04, 0x0a
        /*0082*/ 	.short	(.L_2465 - .L_2464)
	.align		4
.L_2464:
        /*0084*/ 	.word	index@(.nv.constant0._ZN2at6native40_GLOBAL__N__2351210d_8_Shape_cu_49f7391c26CatArrayBatchedCopy_contigINS1_10OpaqueTypeILj2EEEjLi4ELi64ELi64EEEvPT_NS1_25CatArrInputTensorMetadataIS5_T0_XT2_EXT3_EEENS1_16TensorSizeStrideIS8_Lj4EEEiS8_)
        /*0088*/ 	.short	0x0380
        /*008a*/ 	.short	0x0d70


	//----- nvinfo : EIATTR_SW_WAR
	.align		4
.L_2465:
        /*008c*/ 	.byte	0x04, 0x36
        /*008e*/ 	.short	(.L_2467 - .L_2466)
.L_2466:
        /*0090*/ 	.word	0x00000008
.L_2467:


//--------------------- .nv.info._ZN2at6native40_GLOBAL__N__2351210d_8_Shape_cu_49f7391c35CatArrayBatchedCopy_alignedK_contigINS1_10OpaqueTypeILj2EEEjLi4ELi64ELi64ELi8EEEvPT_NS1_25CatArrInputTensorMetadataIS5_T0_XT2_EXT3_EEENS1_16TensorSizeStrideIS8_Lj4EEEiS8_ --------------------------
	.section	.nv.info._ZN2at6native40_GLOBAL__N__2351210d_8_Shape_cu_49f7391c35CatArrayBatchedCopy_alignedK_contigINS1_10OpaqueTypeILj2EEEjLi4ELi64ELi64ELi8EEEvPT_NS1_25CatArrInputTensorMetadataIS5_T0_XT2_EXT3_EEENS1_16TensorSizeStrideIS8_Lj4EEEiS8_,"",@"SHT_CUDA_INFO"
	.sectionflags	@""
	.align	4


	//----- nvinfo : EIATTR_CUDA_API_VERSION
	.align		4
        /*0000*/ 	.byte	0x04, 0x37
        /*0002*/ 	.short	(.L_2469 - .L_2468)
.L_2468:
        /*0004*/ 	.word	0x00000082


	//----- nvinfo : EIATTR_KPARAM_INFO
	.align		4
.L_2469:
        /*0008*/ 	.byte	0x04, 0x17
        /*000a*/ 	.short	(.L_2471 - .L_2470)
.L_2470:
        /*000c*/ 	.word	0x00000000
        /*0010*/ 	.short	0x0004
        /*0012*/ 	.short	0x0d6c
        /*0014*/ 	.byte	0x00, 0xf0, 0x11, 0x00


	//----- nvinfo : EIATTR_KPARAM_INFO
	.align		4
.L_2471:
        /*0018*/ 	.byte	0x04, 0x17
        /*001a*/ 	.short	(.L_2473 - .L_2472)
.L_2472:
        /*001c*/ 	.word	0x00000000
        /*0020*/ 	.short	0x0003
        /*0022*/ 	.short	0x0d68
        /*0024*/ 	.byte	0x00, 0xf0, 0x11, 0x00


	//----- nvinfo : EIATTR_KPARAM_INFO
	.align		4
.L_2473:
        /*0028*/ 	.byte	0x04, 0x17
        /*002a*/ 	.short	(.L_2475 - .L_2474)
.L_2474:
        /*002c*/ 	.word	0x00000000
        /*0030*/ 	.short	0x0002
        /*0032*/ 	.short	0x0d48
        /*0034*/ 	.byte	0x00, 0xf0, 0x81, 0x00


	//----- nvinfo : EIATTR_KPARAM_INFO
	.align		4
.L_2475:
        /*0038*/ 	.byte	0x04, 0x17
        /*003a*/ 	.short	(.L_2477 - .L_2476)
.L_2476:
        /*003c*/ 	.word	0x00000000
        /*0040*/ 	.short	0x0001
        /*0042*/ 	.short	0x0008
        /*0044*/ 	.byte	0x00, 0xf0, 0x01, 0x35


	//----- nvinfo : EIATTR_KPARAM_INFO
	.align		4
.L_2477:
        /*0048*/ 	.byte	0x04, 0x17
        /*004a*/ 	.short	(.L_2479 - .L_2478)
.L_2478:
        /*004c*/ 	.word	0x00000000
        /*0050*/ 	.short	0x0000
        /*0052*/ 	.short	0x0000
        /*0054*/ 	.byte	0x00, 0xf5, 0x21, 0x00


	//----- nvinfo : EIATTR_SPARSE_MMA_MASK
	.align		4
.L_2479:
        /*0058*/ 	.byte	0x03, 0x50
        /*005a*/ 	.short	0x0000


	//----- nvinfo : EIATTR_MAXREG_COUNT
	.align		4
        /*005c*/ 	.byte	0x03, 0x1b
        /*005e*/ 	.short	0x00ff


	//----- nvinfo : EIATTR_MERCURY_ISA_VERSION
	.align		4
        /*0060*/ 	.byte	0x03, 0x5f
        /*0062*/ 	.short	0x0101


	//----- nvinfo : EIATTR_VRC_CTA_INIT_COUNT
	.align		4
        /*0064*/ 	.byte	0x02, 0x4a
	.zero		1
	.zero		1


	//----- nvinfo : EIATTR_EXIT_INSTR_OFFSETS
	.align		4
        /*0068*/ 	.byte	0x04, 0x1c
        /*006a*/ 	.short	(.L_2481 - .L_2480)


	//   ....[0]....
.L_2480:
        /*006c*/ 	.word	0x000000a0


	//   ....[1]....
        /*0070*/ 	.word	0x00000f50


	//   ....[2]....
        /*0074*/ 	.word	0x000015e0


	//   ....[3]....
        /*0078*/ 	.word	0x000023e0


	//----- nvinfo : EIATTR_CRS_STACK_SIZE
	.align		4
.L_2481:
        /*007c*/ 	.byte	0x04, 0x1e
        /*007e*/ 	.short	(.L_2483 - .L_2482)
.L_2482:
        /*0080*/ 	.word	0x00000000


	//----- nvinfo : EIATTR_CBANK_PARAM_SIZE
	.align		4
.L_2483:
        /*0084*/ 	.byte	0x03, 0x19
        /*0086*/ 	.short	0x0d70


	//----- nvinfo : EIATTR_PARAM_CBANK
	.align		4
        /*0088*/ 	.byte	0x04, 0x0a
        /*008a*/ 	.short	(.L_2485 - .L_2484)
	.align		4
.L_2484:
        /*008c*/ 	.word	index@(.nv.constant0._ZN2at6native40_GLOBAL__N__2351210d_8_Shape_cu_49f7391c35CatArrayBatchedCopy_alignedK_contigINS1_10OpaqueTypeILj2EEEjLi4ELi64ELi64ELi8EEEvPT_NS1_25CatArrInputTensorMetadataIS5_T0_XT2_EXT3_EEENS1_16TensorSizeStrideIS8_Lj4EEEiS8_)
        /*0090*/ 	.short	0x0380
        /*0092*/ 	.short	0x0d70


	//----- nvinfo : EIATTR_SW_WAR
	.align		4
.L_2485:
        /*0094*/ 	.byte	0x04, 0x36
        /*0096*/ 	.short	(.L_2487 - .L_2486)
.L_2486:
        /*0098*/ 	.word	0x00000008
.L_2487:


//--------------------- .nv.info._ZN2at6native40_GLOBAL__N__2351210d_8_Shape_cu_49f7391c35CatArrayBatchedCopy_alignedK_contigINS1_10OpaqueTypeILj2EEEjLi4ELi64ELi64ELi16EEEvPT_NS1_25CatArrInputTensorMetadataIS5_T0_XT2_EXT3_EEENS1_16TensorSizeStrideIS8_Lj4EEEiS8_ --------------------------
	.section	.nv.info._ZN2at6native40_GLOBAL__N__2351210d_8_Shape_cu_49f7391c35CatArrayBatchedCopy_alignedK_contigINS1_10OpaqueTypeILj2EEEjLi4ELi64ELi64ELi16EEEvPT_NS1_25CatArrInputTensorMetadataIS5_T0_XT2_EXT3_EEENS1_16TensorSizeStrideIS8_Lj4EEEiS8_,"",@"SHT_CUDA_INFO"
	.sectionflags	@""
	.align	4


	//----- nvinfo : EIATTR_CUDA_API_VERSION
	.align		4
        /*0000*/ 	.byte	0x04, 0x37
        /*0002*/ 	.short	(.L_2489 - .L_2488)
.L_2488:
        /*0004*/ 	.word	0x00000082


	//----- nvinfo : EIATTR_KPARAM_INFO
	.align		4
.L_2489:
        /*0008*/ 	.byte	0x04, 0x17
        /*000a*/ 	.short	(.L_2491 - .L_2490)
.L_2490:
        /*000c*/ 	.word	0x00000000
        /*0010*/ 	.short	0x0004
        /*0012*/ 	.short	0x0d6c
        /*0014*/ 	.byte	0x00, 0xf0, 0x11, 0x00


	//----- nvinfo : EIATTR_KPARAM_INFO
	.align		4
.L_2491:
        /*0018*/ 	.byte	0x04, 0x17
        /*001a*/ 	.short	(.L_2493 - .L_2492)
.L_2492:
        /*001c*/ 	.word	0x00000000
        /*0020*/ 	.short	0x0003
        /*0022*/ 	.short	0x0d68
        /*0024*/ 	.byte	0x00, 0xf0, 0x11, 0x00


	//----- nvinfo : EIATTR_KPARAM_INFO
	.align		4
.L_2493:
        /*0028*/ 	.byte	0x04, 0x17
        /*002a*/ 	.short	(.L_2495 - .L_2494)
.L_2494:
        /*002c*/ 	.word	0x00000000
        /*0030*/ 	.short	0x0002
        /*0032*/ 	.short	0x0d48
        /*0034*/ 	.byte	0x00, 0xf0, 0x81, 0x00


	//----- nvinfo : EIATTR_KPARAM_INFO
	.align		4
.L_2495:
        /*0038*/ 	.byte	0x04, 0x17
        /*003a*/ 	.short	(.L_2497 - .L_2496)
.L_2496:
        /*003c*/ 	.word	0x00000000
        /*0040*/ 	.short	0x0001
        /*0042*/ 	.short	0x0008
        /*0044*/ 	.byte	0x00, 0xf0, 0x01, 0x35


	//----- nvinfo : EIATTR_KPARAM_INFO
	.align		4
.L_2497:
        /*0048*/ 	.byte	0x04, 0x17
        /*004a*/ 	.short	(.L_2499 - .L_2498)
.L_2498:
        /*004c*/ 	.word	0x00000000
        /*0050*/ 	.short	0x0000
        /*0052*/ 	.short	0x0000
        /*0054*/ 	.byte	0x00, 0xf5, 0x21, 0x00


	//----- nvinfo : EIATTR_SPARSE_MMA_MASK
	.align		4
.L_2499:
        /*0058*/ 	.byte	0x03, 0x50
        /*005a*/ 	.short	0x0000


	//----- nvinfo : EIATTR_MAXREG_COUNT
	.align		4
        /*005c*/ 	.byte	0x03, 0x1b
        /*005e*/ 	.short	0x00ff


	//----- nvinfo : EIATTR_MERCURY_ISA_VERSION
	.align		4
        /*0060*/ 	.byte	0x03, 0x5f
        /*0062*/ 	.short	0x0101


	//----- nvinfo : EIATTR_VRC_CTA_INIT_COUNT
	.align		4
        /*0064*/ 	.byte	0x02, 0x4a
	.zero		1
	.zero		1


	//----- nvinfo : EIATTR_EXIT_INSTR_OFFSETS
	.align		4
        /*0068*/ 	.byte	0x04, 0x1c
        /*006a*/ 	.short	(.L_2501 - .L_2500)


	//   ....[0]....
.L_2500:
        /*006c*/ 	.word	0x000000a0


	//   ....[1]....
        /*0070*/ 	.word	0x00001a20


	//   ....[2]....
        /*0074*/ 	.word	0x000020d0


	//   ....[3]....
        /*0078*/ 	.word	0x00002ed0


	//----- nvinfo : EIATTR_CRS_STACK_SIZE
	.align		4
.L_2501:
        /*007c*/ 	.byte	0x04, 0x1e
        /*007e*/ 	.short	(.L_2503 - .L_2502)
.L_2502:
        /*0080*/ 	.word	0x00000000


	//----- nvinfo : EIATTR_CBANK_PARAM_SIZE
	.align		4
.L_2503:
        /*0084*/ 	.byte	0x03, 0x19
        /*0086*/ 	.short	0x0d70


	//----- nvinfo : EIATTR_PARAM_CBANK
	.align		4
        /*0088*/ 	.byte	0x04, 0x0a
        /*008a*/ 	.short	(.L_2505 - .L_2504)
	.align		4
.L_2504:
        /*008c*/ 	.word	index@(.nv.constant0._ZN2at6native40_GLOBAL__N__2351210d_8_Shape_cu_49f7391c35CatArrayBatchedCopy_alignedK_contigINS1_10OpaqueTypeILj2EEEjLi4ELi64ELi64ELi16EEEvPT_NS1_25CatArrInputTensorMetadataIS5_T0_XT2_EXT3_EEENS1_16TensorSizeStrideIS8_Lj4EEEiS8_)
        /*0090*/ 	.short	0x0380
        /*0092*/ 	.short	0x0d70


	//----- nvinfo : EIATTR_SW_WAR
	.align		4
.L_2505:
        /*0094*/ 	.byte	0x04, 0x36
        /*0096*/ 	.short	(.L_2507 - .L_2506)
.L_2506:
        /*0098*/ 	.word	0x00000008
.L_2507:


//--------------------- .nv.info._ZN2at6native40_GLOBAL__N__2351210d_8_Shape_cu_49f7391c30CatArrayBatchedCopy_vectorizedINS1_10OpaqueTypeILj2EEEjLi4ELi64ELi64ELi16ELi8EEEvPcNS1_25CatArrInputTensorMetadataIT_T0_XT2_EXT3_EEENS1_16TensorSizeStrideIS8_Lj4EEEiS8_ --------------------------
	.section	.nv.info._ZN2at6native40_GLOBAL__N__2351210d_8_Shape_cu_49f7391c30CatArrayBatchedCopy_vectorizedINS1_10OpaqueTypeILj2EEEjLi4ELi64ELi64ELi16ELi8EEEvPcNS1_25CatArrInputTensorMetadataIT_T0_XT2_EXT3_EEENS1_16TensorSizeStrideIS8_Lj4EEEiS8_,"",@"SHT_CUDA_INFO"
	.sectionflags	@""
	.align	4


	//----- nvinfo : EIATTR_CUDA_API_VERSION
	.align		4
        /*0000*/ 	.byte	0x04, 0x37
        /*0002*/ 	.short	(.L_2509 - .L_2508)
.L_2508:
        /*0004*/ 	.word	0x00000082


	//----- nvinfo : EIATTR_KPARAM_INFO
	.align		4
.L_2509:
        /*0008*/ 	.byte	0x04, 0x17
        /*000a*/ 	.short	(.L_2511 - .L_2510)
.L_2510:
        /*000c*/ 	.word	0x00000000
        /*0010*/ 	.short	0x0004
        /*0012*/ 	.short	0x0d6c
        /*0014*/ 	.byte	0x00, 0xf0, 0x11, 0x00


	//----- nvinfo : EIATTR_KPARAM_INFO
	.align		4
.L_2511:
        /*0018*/ 	.byte	0x04, 0x17
        /*001a*/ 	.short	(.L_2513 - .L_2512)
.L_2512:
        /*001c*/ 	.word	0x00000000
        /*0020*/ 	.short	0x0003
        /*0022*/ 	.short	0x0d68
        /*0024*/ 	.byte	0x00, 0xf0, 0x11, 0x00


	//----- nvinfo : EIATTR_KPARAM_INFO
	.align		4
.L_2513:
        /*0028*/ 	.byte	0x04, 0x17
        /*002a*/ 	.short	(.L_2515 - .L_2514)
.L_2514:
        /*002c*/ 	.word	0x00000000
        /*0030*/ 	.short	0x0002
        /*0032*/ 	.short	0x0d48
        /*0034*/ 	.byte	0x00, 0xf0, 0x81, 0x00


	//----- nvinfo : EIATTR_KPARAM_INFO
	.align		4
.L_2515:
        /*0038*/ 	.byte	0x04, 0x17
        /*003a*/ 	.short	(.L_2517 - .L_2516)
.L_2516:
        /*003c*/ 	.word	0x00000000
        /*0040*/ 	.short	0x0001
        /*0042*/ 	.short	0x0008
        /*0044*/ 	.byte	0x00, 0xf0, 0x01, 0x35


	//----- nvinfo : EIATTR_KPARAM_INFO
	.align		4
.L_2517:
        /*0048*/ 	.byte	0x04, 0x17
        /*004a*/ 	.short	(.L_2519 - .L_2518)
.L_2518:
        /*004c*/ 	.word	0x00000000
        /*0050*/ 	.short	0x0000
        /*0052*/ 	.short	0x0000
        /*0054*/ 	.byte	0x00, 0xf5, 0x21, 0x00


	//----- nvinfo : EIATTR_SPARSE_MMA_MASK
	.align		4
.L_2519:
        /*0058*/ 	.byte	0x03, 0x50
        /*005a*/ 	.short	0x0000


	//----- nvinfo : EIATTR_MAXREG_COUNT
	.align		4
        /*005c*/ 	.byte	0x03, 0x1b
        /*005e*/ 	.short	0x00ff


	//----- nvinfo : EIATTR_MERCURY_ISA_VERSION
	.align		4
        /*0060*/ 	.byte	0x03, 0x5f
        /*0062*/ 	.short	0x0101


	//----- nvinfo : EIATTR_VRC_CTA_INIT_COUNT
	.align		4
        /*0064*/ 	.byte	0x02, 0x4a
	.zero		1
	.zero		1


	//----- nvinfo : EIATTR_EXIT_INSTR_OFFSETS
	.align		4
        /*0068*/ 	.byte	0x04, 0x1c
        /*006a*/ 	.short	(.L_2521 - .L_2520)


	//   ....[0]....
.L_2520:
        /*006c*/ 	.word	0x000000a0


	//   ....[1]....
        /*0070*/ 	.word	0x00000710


	//----- nvinfo : EIATTR_CRS_STACK_SIZE
	.align		4
.L_2521:
        /*0074*/ 	.byte	0x04, 0x1e
        /*0076*/ 	.short	(.L_2523 - .L_2522)
.L_2522:
        /*0078*/ 	.word	0x00000000


	//----- nvinfo : EIATTR_CBANK_PARAM_SIZE
	.align		4
.L_2523:
        /*007c*/ 	.byte	0x03, 0x19
        /*007e*/ 	.short	0x0d70


	//----- nvinfo : EIATTR_PARAM_CBANK
	.align		4
        /*0080*/ 	.byte	0x04, 0x0a
        /*0082*/ 	.short	(.L_2525 - .L_2524)
	.align		4
.L_2524:
        /*0084*/ 	.word	index@(.nv.constant0._ZN2at6native40_GLOBAL__N__2351210d_8_Shape_cu_49f7391c30CatArrayBatchedCopy_vectorizedINS1_10OpaqueTypeILj2EEEjLi4ELi64ELi64ELi16ELi8EEEvPcNS1_25CatArrInputTensorMetadataIT_T0_XT2_EXT3_EEENS1_16TensorSizeStrideIS8_Lj4EEEiS8_)
        /*0088*/ 	.short	0x0380
        /*008a*/ 	.short	0x0d70


	//----- nvinfo : EIATTR_SW_WAR
	.align		4
.L_2525:
        /*008c*/ 	.byte	0x04, 0x36
        /*008e*/ 	.short	(.L_2527 - .L_2526)
.L_2526:
        /*0090*/ 	.word	0x00000008
.L_2527:


//--------------------- .nv.info._ZN2at6native40_GLOBAL__N__2351210d_8_Shape_cu_49f7391c19CatArrayBatchedCopyINS1_10OpaqueTypeILj2EEEjLi3ELi64ELi64EEEvPT_NS1_25CatArrInputTensorMetadataIS5_T0_XT2_EXT3_EEENS1_16TensorSizeStrideIS8_Lj4EEEiS8_ --------------------------
	.section	.nv.info._ZN2at6native40_GLOBAL__N__2351210d_8_Shape_cu_49f7391c19CatArrayBatchedCopyINS1_10OpaqueTypeILj2EEEjLi3ELi64ELi64EEEvPT_NS1_25CatArrInputTensorMetadataIS5_T0_XT2_EXT3_EEENS1_16TensorSizeStrideIS8_Lj4EEEiS8_,"",@"SHT_CUDA_INFO"
	.sectionflags	@""
	.align	4


	//----- nvinfo : EIATTR_CUDA_API_VERSION
	.align		4
        /*0000*/ 	.byte	0x04, 0x37
        /*0002*/ 	.short	(.L_2529 - .L_2528)
.L_2528:
        /*0004*/ 	.word	0x00000082


	//----- nvinfo : EIATTR_KPARAM_INFO
	.align		4
.L_2529:
        /*0008*/ 	.byte	0x04, 0x17
        /*000a*/ 	.short	(.L_2531 - .L_2530)
.L_2530:
        /*000c*/ 	.word	0x00000000
        /*0010*/ 	.short	0x0004
        /*0012*/ 	.short	0x0d6c
        /*0014*/ 	.byte	0x00, 0xf0, 0x11, 0x00


	//----- nvinfo : EIATTR_KPARAM_INFO
	.align		4
.L_2531:
        /*0018*/ 	.byte	0x04, 0x17
        /*001a*/ 	.short	(.L_2533 - .L_2532)
.L_2532:
        /*001c*/ 	.word	0x00000000
        /*0020*/ 	.short	0x0003
        /*0022*/ 	.short	0x0d68
        /*0024*/ 	.byte	0x00, 0xf0, 0x11, 0x00


	//----- nvinfo : EIATTR_KPARAM_INFO
	.align		4
.L_2533:
        /*0028*/ 	.byte	0x04, 0x17
        /*002a*/ 	.short	(.L_2535 - .L_2534)
.L_2534:
        /*002c*/ 	.word	0x00000000
        /*0030*/ 	.short	0x0002
        /*0032*/ 	.short	0x0d48
        /*0034*/ 	.byte	0x00, 0xf0, 0x81, 0x00


	//----- nvinfo : EIATTR_KPARAM_INFO
	.align		4
.L_2535:
        /*0038*/ 	.byte	0x04, 0x17
        /*003a*/ 	.short	(.L_2537 - .L_2536)
.L_2536:
        /*003c*/ 	.word	0x00000000
        /*0040*/ 	.short	0x0001
        /*0042*/ 	.short	0x0008
        /*0044*/ 	.byte	0x00, 0xf0, 0x01, 0x35


	//----- nvinfo : EIATTR_KPARAM_INFO
	.align		4
.L_2537:
        /*0048*/ 	.byte	0x04, 0x17
        /*004a*/ 	.short	(.L_2539 - .L_2538)
.L_2538:
        /*004c*/ 	.word	0x00000000
        /*0050*/ 	.short	0x0000
        /*0052*/ 	.short	0x0000
        /*0054*/ 	.byte	0x00, 0xf5, 0x21, 0x00


	//----- nvinfo : EIATTR_SPARSE_MMA_MASK
	.align		4
.L_2539:
        /*0058*/ 	.byte	0x03, 0x50
        /*005a*/ 	.short	0x0000


	//----- nvinfo : EIATTR_MAXREG_COUNT
	.align		4
        /*005c*/ 	.byte	0x03, 0x1b
        /*005e*/ 	.short	0x00ff


	//----- nvinfo : EIATTR_MERCURY_ISA_VERSION
	.align		4
        /*0060*/ 	.byte	0x03, 0x5f
        /*0062*/ 	.short	0x0101


	//----- nvinfo : EIATTR_VRC_CTA_INIT_COUNT
	.align		4
        /*0064*/ 	.byte	0x02, 0x4a
	.zero		1
	.zero		1


	//----- nvinfo : EIATTR_EXIT_INSTR_OFFSETS
	.align		4
        /*0068*/ 	.byte	0x04, 0x1c
        /*006a*/ 	.short	(.L_2541 - .L_2540)


	//   ....[0]....
.L_2540:
        /*006c*/ 	.word	0x000000a0


	//   ....[1]....
        /*0070*/ 	.word	0x00000930


	//----- nvinfo : EIATTR_CRS_STACK_SIZE
	.align		4
.L_2541:
        /*0074*/ 	.byte	0x04, 0x1e
        /*0076*/ 	.short	(.L_2543 - .L_2542)
.L_2542:
        /*0078*/ 	.word	0x00000000


	//----- nvinfo : EIATTR_CBANK_PARAM_SIZE
	.align		4
.L_2543:
        /*007c*/ 	.byte	0x03, 0x19
        /*007e*/ 	.short	0x0d70


	//----- nvinfo : EIATTR_PARAM_CBANK
	.align		4
        /*0080*/ 	.byte	0x04, 0x0a
        /*0082*/ 	.short	(.L_2545 - .L_2544)
	.align		4
.L_2544:
        /*0084*/ 	.word	index@(.nv.constant0._ZN2at6native40_GLOBAL__N__2351210d_8_Shape_cu_49f7391c19CatArrayBatchedCopyINS1_10OpaqueTypeILj2EEEjLi3ELi64ELi64EEEvPT_NS1_25CatArrInputTensorMetadataIS5_T0_XT2_EXT3_EEENS1_16TensorSizeStrideIS8_Lj4EEEiS8_)
        /*0088*/ 	.short	0x0380
        /*008a*/ 	.short	0x0d70


	//----- nvinfo : EIATTR_SW_WAR
	.align		4
.L_2545:
        /*008c*/ 	.byte	0x04, 0x36
        /*008e*/ 	.short	(.L_2547 - .L_2546)
.L_2546:
        /*0090*/ 	.word	0x00000008
.L_2547:


//--------------------- .nv.info._ZN2at6native40_GLOBAL__N__2351210d_8_Shape_cu_49f7391c26CatArrayBatchedCopy_contigINS1_10OpaqueTypeILj2EEEjLi3ELi64ELi64EEEvPT_NS1_25CatArrInputTensorMetadataIS5_T0_XT2_EXT3_EEENS1_16TensorSizeStrideIS8_Lj4EEEiS8_ --------------------------
	.section	.nv.info._ZN2at6native40_GLOBAL__N__2351210d_8_Shape_cu_49f7391c26CatArrayBatchedCopy_contigINS1_10OpaqueTypeILj2EEEjLi3ELi64ELi64EEEvPT_NS1_25CatArrInputTensorMetadataIS5_T0_XT2_EXT3_EEENS1_16TensorSizeStrideIS8_Lj4EEEiS8_,"",@"SHT_CUDA_INFO"
	.sectionflags	@""
	.align	4


	//----- nvinfo : EIATTR_CUDA_API_VERSION
	.align		4
        /*0000*/ 	.byte	0x04, 0x37
        /*0002*/ 	.short	(.L_2549 - .L_2548)
.L_2548:
        /*0004*/ 	.word	0x00000082


	//----- nvinfo : EIATTR_KPARAM_INFO
	.align		4
.L_2549:
        /*0008*/ 	.byte	0x04, 0x17
        /*000a*/ 	.short	(.L_2551 - .L_2550)
.L_2550:
        /*000c*/ 	.word	0x00000000
        /*0010*/ 	.short	0x0004
        /*0012*/ 	.short	0x0d6c
        /*0014*/ 	.byte	0x00, 0xf0, 0x11, 0x00


	//----- nvinfo : EIATTR_KPARAM_INFO
	.align		4
.L_2551:
        /*0018*/ 	.byte	0x04, 0x17
        /*001a*/ 	.short	(.L_2553 - .L_2552)
.L_2552:
        /*001c*/ 	.word	0x00000000
        /*0020*/ 	.short	0x0003
        /*0022*/ 	.short	0x0d68
        /*0024*/ 	.byte	0x00, 0xf0, 0x11, 0x00


	//----- nvinfo : EIATTR_KPARAM_INFO
	.align		4
.L_2553:
        /*0028*/ 	.byte	0x04, 0x17
        /*002a*/ 	.short	(.L_2555 - .L_2554)
.L_2554:
        /*002c*/ 	.word	0x00000000
        /*0030*/ 	.short	0x0002
        /*0032*/ 	.short	0x0d48
        /*0034*/ 	.byte	0x00, 0xf0, 0x81, 0x00


	//----- nvinfo : EIATTR_KPARAM_INFO
	.align		4
.L_2555:
        /*0038*/ 	.byte	0x04, 0x17
        /*003a*/ 	.short	(.L_2557 - .L_2556)
.L_2556:
        /*003c*/ 	.word	0x00000000
        /*0040*/ 	.short	0x0001
        /*0042*/ 	.short	0x0008
        /*0044*/ 	.byte	0x00, 0xf0, 0x01, 0x35


	//----- nvinfo : EIATTR_KPARAM_INFO
	.align		4
.L_2557:
        /*0048*/ 	.byte	0x04, 0x17
        /*004a*/ 	.short	(.L_2559 - .L_2558)
.L_2558:
        /*004c*/ 	.word	0x00000000
        /*0050*/ 	.short	0x0000
        /*0052*/ 	.short	0x0000
        /*0054*/ 	.byte	0x00, 0xf5, 0x21, 0x00


	//----- nvinfo : EIATTR_SPARSE_MMA_MASK
	.align		4
.L_2559:
        /*0058*/ 	.byte	0x03, 0x50
        /*005a*/ 	.short	0x0000


	//----- nvinfo : EIATTR_MAXREG_COUNT
	.align		4
        /*005c*/ 	.byte	0x03, 0x1b
        /*005e*/ 	.short	0x00ff


	//----- nvinfo : EIATTR_MERCURY_ISA_VERSION
	.align		4
        /*0060*/ 	.byte	0x03, 0x5f
        /*0062*/ 	.short	0x0101


	//----- nvinfo : EIATTR_VRC_CTA_INIT_COUNT
	.align		4
        /*0064*/ 	.byte	0x02, 0x4a
	.zero		1
	.zero		1


	//----- nvinfo : EIATTR_EXIT_INSTR_OFFSETS
	.align		4
        /*0068*/ 	.byte	0x04, 0x1c
        /*006a*/ 	.short	(.L_2561 - .L_2560)


	//   ....[0]....
.L_2560:
        /*006c*/ 	.word	0x00000090


	//   ....[1]....
        /*0070*/ 	.word	0x00000540


	//----- nvinfo : EIATTR_CRS_STACK_SIZE
	.align		4
.L_2561:
        /*0074*/ 	.byte	0x04, 0x1e
        /*0076*/ 	.short	(.L_2563 - .L_2562)
.L_2562:
        /*0078*/ 	.word	0x00000000


	//----- nvinfo : EIATTR_CBANK_PARAM_SIZE
	.align		4
.L_2563:
        /*007c*/ 	.byte	0x03, 0x19
        /*007e*/ 	.short	0x0d70


	//----- nvinfo : EIATTR_PARAM_CBANK
	.align		4
        /*0080*/ 	.byte	0x04, 0x0a
        /*0082*/ 	.short	(.L_2565 - .L_2564)
	.align		4
.L_2564:
        /*0084*/ 	.word	index@(.nv.constant0._ZN2at6native40_GLOBAL__N__2351210d_8_Shape_cu_49f7391c26CatArrayBatchedCopy_contigINS1_10OpaqueTypeILj2EEEjLi3ELi64ELi64EEEvPT_NS1_25CatArrInputTensorMetadataIS5_T0_XT2_EXT3_EEENS1_16TensorSizeStrideIS8_Lj4EEEiS8_)
        /*0088*/ 	.short	0x0380
        /*008a*/ 	.short	0x0d70


	//----- nvinfo : EIATTR_SW_WAR
	.align		4
.L_2565:
        /*008c*/ 	.byte	0x04, 0x36
        /*008e*/ 	.short	(.L_2567 - .L_2566)
.L_2566:
        /*0090*/ 	.word	0x00000008
.L_2567:


//--------------------- .nv.info._ZN2at6native40_GLOBAL__N__2351210d_8_Shape_cu_49f7391c35CatArrayBatchedCopy_alignedK_contigINS1_10OpaqueTypeILj2EEEjLi3ELi64ELi64ELi8EEEvPT_NS1_25CatArrInputTensorMetadataIS5_T0_XT2_EXT3_EEENS1_16TensorSizeStrideIS8_Lj4EEEiS8_ --------------------------
	.section	.nv.info._ZN2at6native40_GLOBAL__N__2351210d_8_Shape_cu_49f7391c35CatArrayBatchedCopy_alignedK_contigINS1_10OpaqueTypeILj2EEEjLi3ELi64ELi64ELi8EEEvPT_NS1_25CatArrInputTensorMetadataIS5_T0_XT2_EXT3_EEENS1_16TensorSizeStrideIS8_Lj4EEEiS8_,"",@"SHT_CUDA_INFO"
	.sectionflags	@""
	.align	4


	//----- nvinfo : EIATTR_CUDA_API_VERSION
	.align		4
        /*0000*/ 	.byte	0x04, 0x37
        /*0002*/ 	.short	(.L_2569 - .L_2568)
.L_2568:
        /*0004*/ 	.word	0x00000082


	//----- nvinfo : EIATTR_KPARAM_INFO
	.align		4
.L_2569:
        /*0008*/ 	.byte	0x04, 0x17
        /*000a*/ 	.short	(.L_2571 - .L_2570)
.L_2570:
        /*000c*/ 	.word	0x00000000
        /*0010*/ 	.short	0x0004
        /*0012*/ 	.short	0x0d6c
        /*0014*/ 	.byte	0x00, 0xf0, 0x11, 0x00


	//----- nvinfo : EIATTR_KPARAM_INFO
	.align		4
.L_2571:
        /*0018*/ 	.byte	0x04, 0x17
        /*001a*/ 	.short	(.L_2573 - .L_2572)
.L_2572:
        /*001c*/ 	.word	0x00000000
        /*0020*/ 	.short	0x0003
        /*0022*/ 	.short	0x0d68
        /*0024*/ 	.byte	0x00, 0xf0, 0x11, 0x00


	//----- nvinfo : EIATTR_KPARAM_INFO
	.align		4
.L_2573:
        /*0028*/ 	.byte	0x04, 0x17
        /*002a*/ 	.short	(.L_2575 - .L_2574)
.L_2574:
        /*002c*/ 	.word	0x00000000
        /*0030*/ 	.short	0x0002
        /*0032*/ 	.short	0x0d48
        /*0034*/ 	.byte	0x00, 0xf0, 0x81, 0x00


	//----- nvinfo : EIATTR_KPARAM_INFO
	.align		4
.L_2575:
        /*0038*/ 	.byte	0x04, 0x17
        /*003a*/ 	.short	(.L_2577 - .L_2576)
.L_2576:
        /*003c*/ 	.word	0x00000000
        /*0040*/ 	.short	0x0001
        /*0042*/ 	.short	0x0008
        /*0044*/ 	.byte	0x00, 0xf0, 0x01, 0x35


	//----- nvinfo : EIATTR_KPARAM_INFO
	.align		4
.L_2577:
        /*0048*/ 	.byte	0x04, 0x17
        /*004a*/ 	.short	(.L_2579 - .L_2578)
.L_2578:
        /*004c*/ 	.word	0x00000000
        /*0050*/ 	.short	0x0000
        /*0052*/ 	.short	0x0000
        /*0054*/ 	.byte	0x00, 0xf5, 0x21, 0x00


	//----- nvinfo : EIATTR_SPARSE_MMA_MASK
	.align		4
.L_2579:
        /*0058*/ 	.byte	0x03, 0x50
        /*005a*/ 	.short	0x0000


	//----- nvinfo : EIATTR_MAXREG_COUNT
	.align		4
        /*005c*/ 	.byte	0x03, 0x1b
        /*005e*/ 	.short	0x00ff


	//----- nvinfo : EIATTR_MERCURY_ISA_VERSION
	.align		4
        /*0060*/ 	.byte	0x03, 0x5f
        /*0062*/ 	.short	0x0101


	//----- nvinfo : EIATTR_VRC_CTA_INIT_COUNT
	.align		4
        /*0064*/ 	.byte	0x02, 0x4a
	.zero		1
	.zero		1


	//----- nvinfo : EIATTR_EXIT_INSTR_OFFSETS
	.align		4
        /*0068*/ 	.byte	0x04, 0x1c
        /*006a*/ 	.short	(.L_2581 - .L_2580)


	//   ....[0]....
.L_2580:
        /*006c*/ 	.word	0x000000a0


	//   ....[1]....
        /*0070*/ 	.word	0x00000ba0


	//   ....[2]....
        /*0074*/ 	.word	0x000010c0


	//   ....[3]....
        /*0078*/ 	.word	0x00001b00


	//----- nvinfo : EIATTR_CRS_STACK_SIZE
	.align		4
.L_2581:
        /*007c*/ 	.byte	0x04, 0x1e
        /*007e*/ 	.short	(.L_2583 - .L_2582)
.L_2582:
        /*0080*/ 	.word	0x00000000


	//----- nvinfo : EIATTR_CBANK_PARAM_SIZE
	.align		4
.L_2583:
        /*0084*/ 	.byte	0x03, 0x19
        /*0086*/ 	.short	0x0d70


	//----- nvinfo : EIATTR_PARAM_CBANK
	.align		4
        /*0088*/ 	.byte	0x04, 0x0a
        /*008a*/ 	.short	(.L_2585 - .L_2584)
	.align		4
.L_2584:
        /*008c*/ 	.word	index@(.nv.constant0._ZN2at6native40_GLOBAL__N__2351210d_8_Shape_cu_49f7391c35CatArrayBatchedCopy_alignedK_contigINS1_10OpaqueTypeILj2EEEjLi3ELi64ELi64ELi8EEEvPT_NS1_25CatArrInputTensorMetadataIS5_T0_XT2_EXT3_EEENS1_16TensorSizeStrideIS8_Lj4EEEiS8_)
        /*0090*/ 	.short	0x0380
        /*0092*/ 	.short	0x0d70


	//----- nvinfo : EIATTR_SW_WAR
	.align		4
.L_2585:
        /*0094*/ 	.byte	0x04, 0x36
        /*0096*/ 	.short	(.L_2587 - .L_2586)
.L_2586:
        /*0098*/ 	.word	0x00000008
.L_2587:


//--------------------- .nv.info._ZN2at6native40_GLOBAL__N__2351210d_8_Shape_cu_49f7391c35CatArrayBatchedCopy_alignedK_contigINS1_10OpaqueTypeILj2EEEjLi3ELi64ELi64ELi16EEEvPT_NS1_25CatArrInputTensorMetadataIS5_T0_XT2_EXT3_EEENS1_16TensorSizeStrideIS8_Lj4EEEiS8_ --------------------------
	.section	.nv.info._ZN2at6native40_GLOBAL__N__2351210d_8_Shape_cu_49f7391c35CatArrayBatchedCopy_alignedK_contigINS1_10OpaqueTypeILj2EEEjLi3ELi64ELi64ELi16EEEvPT_NS1_25CatArrInputTensorMetadataIS5_T0_XT2_EXT3_EEENS1_16TensorSizeStrideIS8_Lj4EEEiS8_,"",@"SHT_CUDA_INFO"
	.sectionflags	@""
	.align	4


	//----- nvinfo : EIATTR_CUDA_API_VERSION
	.align		4
        /*0000*/ 	.byte	0x04, 0x37
        /*0002*/ 	.short	(.L_2589 - .L_2588)
.L_2588:
        /*0004*/ 	.word	0x00000082


	//----- nvinfo : EIATTR_KPARAM_INFO
	.align		4
.L_2589:
        /*0008*/ 	.byte	0x04, 0x17
        /*000a*/ 	.short	(.L_2591 - .L_2590)
.L_2590:
        /*000c*/ 	.word	0x00000000
        /*0010*/ 	.short	0x0004
        /*0012*/ 	.short	0x0d6c
        /*0014*/ 	.byte	0x00, 0xf0, 0x11, 0x00


	//----- nvinfo : EIATTR_KPARAM_INFO
	.align		4
.L_2591:
        /*0018*/ 	.byte	0x04, 0x17
        /*001a*/ 	.short	(.L_2593 - .L_2592)
.L_2592:
        /*001c*/ 	.word	0x00000000
        /*0020*/ 	.short	0x0003
        /*0022*/ 	.short	0x0d68
        /*0024*/ 	.byte	0x00, 0xf0, 0x11, 0x00


	//----- nvinfo : EIATTR_KPARAM_INFO
	.align		4
.L_2593:
        /*0028*/ 	.byte	0x04, 0x17
        /*002a*/ 	.short	(.L_2595 - .L_2594)
.L_2594:
        /*002c*/ 	.word	0x00000000
        /*0030*/ 	.short	0x0002
        /*0032*/ 	.short	0x0d48
        /*0034*/ 	.byte	0x00, 0xf0, 0x81, 0x00


	//----- nvinfo : EIATTR_KPARAM_INFO
	.align		4
.L_2595:
        /*0038*/ 	.byte	0x04, 0x17
        /*003a*/ 	.short	(.L_2597 - .L_2596)
.L_2596:
        /*003c*/ 	.word	0x00000000
        /*0040*/ 	.short	0x0001
        /*0042*/ 	.short	0x0008
        /*0044*/ 	.byte	0x00, 0xf0, 0x01, 0x35


	//----- nvinfo : EIATTR_KPARAM_INFO
	.align		4
.L_2597:
        /*0048*/ 	.byte	0x04, 0x17
        /*004a*/ 	.short	(.L_2599 - .L_2598)
.L_2598:
        /*004c*/ 	.word	0x00000000
        /*0050*/ 	.short	0x0000
        /*0052*/ 	.short	0x0000
        /*0054*/ 	.byte	0x00, 0xf5, 0x21, 0x00


	//----- nvinfo : EIATTR_SPARSE_MMA_MASK
	.align		4
.L_2599:
        /*0058*/ 	.byte	0x03, 0x50
        /*005a*/ 	.short	0x0000


	//----- nvinfo : EIATTR_MAXREG_COUNT
	.align		4
        /*005c*/ 	.byte	0x03, 0x1b
        /*005e*/ 	.short	0x00ff


	//----- nvinfo : EIATTR_MERCURY_ISA_VERSION
	.align		4
        /*0060*/ 	.byte	0x03, 0x5f
        /*0062*/ 	.short	0x0101


	//----- nvinfo : EIATTR_VRC_CTA_INIT_COUNT
	.align		4
        /*0064*/ 	.byte	0x02, 0x4a
	.zero		1
	.zero		1


	//----- nvinfo : EIATTR_EXIT_INSTR_OFFSETS
	.align		4
        /*0068*/ 	.byte	0x04, 0x1c
        /*006a*/ 	.short	(.L_2601 - .L_2600)


	//   ....[0]....
.L_2600:
        /*006c*/ 	.word	0x000000a0


	//   ....[1]....
        /*0070*/ 	.word	0x00001360


	//   ....[2]....
        /*0074*/ 	.word	0x00001890


	//   ....[3]....
        /*0078*/ 	.word	0x000022d0


	//----- nvinfo : EIATTR_CRS_STACK_SIZE
	.align		4
.L_2601:
        /*007c*/ 	.byte	0x04, 0x1e
        /*007e*/ 	.short	(.L_2603 - .L_2602)
.L_2602:
        /*0080*/ 	.word	0x00000000


	//----- nvinfo : EIATTR_CBANK_PARAM_SIZE
	.align		4
.L_2603:
        /*0084*/ 	.byte	0x03, 0x19
        /*0086*/ 	.short	0x0d70


	//----- nvinfo : EIATTR_PARAM_CBANK
	.align		4
        /*0088*/ 	.byte	0x04, 0x0a
        /*008a*/ 	.short	(.L_2605 - .L_2604)
	.align		4
.L_2604:
        /*008c*/ 	.word	index@(.nv.constant0._ZN2at6native40_GLOBAL__N__2351210d_8_Shape_cu_49f7391c35CatArrayBatchedCopy_alignedK_contigINS1_10OpaqueTypeILj2EEEjLi3ELi64ELi64ELi16EEEvPT_NS1_25CatArrInputTensorMetadataIS5_T0_XT2_EXT3_EEENS1_16TensorSizeStrideIS8_Lj4EEEiS8_)
        /*0090*/ 	.short	0x0380
        /*0092*/ 	.short	0x0d70


	//----- nvinfo : EIATTR_SW_WAR
	.align		4
.L_2605:
        /*0094*/ 	.byte	0x04, 0x36
        /*0096*/ 	.short	(.L_2607 - .L_2606)
.L_2606:
        /*0098*/ 	.word	0x00000008
.L_2607:


//--------------------- .nv.info._ZN2at6native40_GLOBAL__N__2351210d_8_Shape_cu_49f7391c30CatArrayBatchedCopy_vectorizedINS1_10OpaqueTypeILj2EEEjLi3ELi64ELi64ELi16ELi8EEEvPcNS1_25CatArrInputTensorMetadataIT_T0_XT2_EXT3_EEENS1_16TensorSizeStrideIS8_Lj4EEEiS8_ --------------------------
	.section	.nv.info._ZN2at6native40_GLOBAL__N__2351210d_8_Shape_cu_49f7391c30CatArrayBatchedCopy_vectorizedINS1_10OpaqueTypeILj2EEEjLi3ELi64ELi64ELi16ELi8EEEvPcNS1_25CatArrInputTensorMetadataIT_T0_XT2_EXT3_EEENS1_16TensorSizeStrideIS8_Lj4EEEiS8_,"",@"SHT_CUDA_INFO"
	.sectionflags	@""
	.align	4


	//----- nvinfo : EIATTR_CUDA_API_VERSION
	.align		4
        /*0000*/ 	.byte	0x04, 0x37
        /*0002*/ 	.short	(.L_2609 - .L_2608)
.L_2608:
        /*0004*/ 	.word	0x00000082


	//----- nvinfo : EIATTR_KPARAM_INFO
	.align		4
.L_2609:
        /*0008*/ 	.byte	0x04, 0x17
        /*000a*/ 	.short	(.L_2611 - .L_2610)
.L_2610:
        /*000c*/ 	.word	0x00000000
        /*0010*/ 	.short	0x0004
        /*0012*/ 	.short	0x0d6c
        /*0014*/ 	.byte	0x00, 0xf0, 0x11, 0x00


	//----- nvinfo : EIATTR_KPARAM_INFO
	.align		4
.L_2611:
        /*0018*/ 	.byte	0x04, 0x17
        /*001a*/ 	.short	(.L_2613 - .L_2612)
.L_2612:
        /*001c*/ 	.word	0x00000000
        /*0020*/ 	.short	0x0003
        /*0022*/ 	.short	0x0d68
        /*0024*/ 	.byte	0x00, 0xf0, 0x11, 0x00


	//----- nvinfo : EIATTR_KPARAM_INFO
	.align		4
.L_2613:
        /*0028*/ 	.byte	0x04, 0x17
        /*002a*/ 	.short	(.L_2615 - .L_2614)
.L_2614:
        /*002c*/ 	.word	0x00000000
        /*0030*/ 	.short	0x0002
        /*0032*/ 	.short	0x0d48
        /*0034*/ 	.byte	0x00, 0xf0, 0x81, 0x00


	//----- nvinfo : EIATTR_KPARAM_INFO
	.align		4
.L_2615:
        /*0038*/ 	.byte	0x04, 0x17
        /*003a*/ 	.short	(.L_2617 - .L_2616)
.L_2616:
        /*003c*/ 	.word	0x00000000
        /*0040*/ 	.short	0x0001
        /*0042*/ 	.short	0x0008
        /*0044*/ 	.byte	0x00, 0xf0, 0x01, 0x35


	//----- nvinfo : EIATTR_KPARAM_INFO
	.align		4
.L_2617:
        /*0048*/ 	.byte	0x04, 0x17
        /*004a*/ 	.short	(.L_2619 - .L_2618)
.L_2618:
        /*004c*/ 	.word	0x00000000
        /*0050*/ 	.short	0x0000
        /*0052*/ 	.short	0x0000
        /*0054*/ 	.byte	0x00, 0xf5, 0x21, 0x00


	//----- nvinfo : EIATTR_SPARSE_MMA_MASK
	.align		4
.L_2619:
        /*0058*/ 	.byte	0x03, 0x50
        /*005a*/ 	.short	0x0000


	//----- nvinfo : EIATTR_MAXREG_COUNT
	.align		4
        /*005c*/ 	.byte	0x03, 0x1b
        /*005e*/ 	.short	0x00ff


	//----- nvinfo : EIATTR_MERCURY_ISA_VERSION
	.align		4
        /*0060*/ 	.byte	0x03, 0x5f
        /*0062*/ 	.short	0x0101


	//----- nvinfo : EIATTR_VRC_CTA_INIT_COUNT
	.align		4
        /*0064*/ 	.byte	0x02, 0x4a
	.zero		1
	.zero		1


	//----- nvinfo : EIATTR_EXIT_INSTR_OFFSETS
	.align		4
        /*0068*/ 	.byte	0x04, 0x1c
        /*006a*/ 	.short	(.L_2621 - .L_2620)


	//   ....[0]....
.L_2620:
        /*006c*/ 	.word	0x000000a0


	//   ....[1]....
        /*0070*/ 	.word	0x00000580


	//----- nvinfo : EIATTR_CRS_STACK_SIZE
	.align		4
.L_2621:
        /*0074*/ 	.byte	0x04, 0x1e
        /*0076*/ 	.short	(.L_2623 - .L_2622)
.L_2622:
        /*0078*/ 	.word	0x00000000


	//----- nvinfo : EIATTR_CBANK_PARAM_SIZE
	.align		4
.L_2623:
        /*007c*/ 	.byte	0x03, 0x19
        /*007e*/ 	.short	0x0d70


	//----- nvinfo : EIATTR_PARAM_CBANK
	.align		4
        /*0080*/ 	.byte	0x04, 0x0a
        /*0082*/ 	.short	(.L_2625 - .L_2624)
	.align		4
.L_2624:
        /*0084*/ 	.word	index@(.nv.constant0._ZN2at6native40_GLOBAL__N__2351210d_8_Shape_cu_49f7391c30CatArrayBatchedCopy_vectorizedINS1_10OpaqueTypeILj2EEEjLi3ELi64ELi64ELi16ELi8EEEvPcNS1_25CatArrInputTensorMetadataIT_T0_XT2_EXT3_EEENS1_16TensorSizeStrideIS8_Lj4EEEiS8_)
        /*0088*/ 	.short	0x0380
        /*008a*/ 	.short	0x0d70


	//----- nvinfo : EIATTR_SW_WAR
	.align		4
.L_2625:
        /*008c*/ 	.byte	0x04, 0x36
        /*008e*/ 	.short	(.L_2627 - .L_2626)
.L_2626:
        /*0090*/ 	.word	0x00000008
.L_2627:


//--------------------- .nv.info._ZN2at6native40_GLOBAL__N__2351210d_8_Shape_cu_49f7391c19CatArrayBatchedCopyINS1_10OpaqueTypeILj2EEEjLi2ELi64ELi64EEEvPT_NS1_25CatArrInputTensorMetadataIS5_T0_XT2_EXT3_EEENS1_16TensorSizeStrideIS8_Lj4EEEiS8_ --------------------------
	.section	.nv.info._ZN2at6native40_GLOBAL__N__2351210d_8_Shape_cu_49f7391c19CatArrayBatchedCopyINS1_10OpaqueTypeILj2EEEjLi2ELi64ELi64EEEvPT_NS1_25CatArrInputTensorMetadataIS5_T0_XT2_EXT3_EEENS1_16TensorSizeStrideIS8_Lj4EEEiS8_,"",@"SHT_CUDA_INFO"
	.sectionflags	@""
	.align	4


	//----- nvinfo : EIATTR_CUDA_API_VERSION
	.align		4
        /*0000*/ 	.byte	0x04, 0x37
        /*0002*/ 	.short	(.L_2629 - .L_2628)
.L_2628:
        /*0004*/ 	.word	0x00000082


	//----- nvinfo : EIATTR_KPARAM_INFO
	.align		4
.L_2629:
        /*0008*/ 	.byte	0x04, 0x17
        /*000a*/ 	.short	(.L_2631 - .L_2630)
.L_2630:
        /*000c*/ 	.word	0x00000000
        /*0010*/ 	.short	0x0004
        /*0012*/ 	.short	0x0d6c
        /*0014*/ 	.byte	0x00, 0xf0, 0x11, 0x00


	//----- nvinfo : EIATTR_KPARAM_INFO
	.align		4
.L_2631:
        /*0018*/ 	.byte	0x04, 0x17
        /*001a*/ 	.short	(.L_2633 - .L_2632)
.L_2632:
        /*001c*/ 	.word	0x00000000
        /*0020*/ 	.short	0x0003
        /*0022*/ 	.short	0x0d68
        /*0024*/ 	.byte	0x00, 0xf0, 0x11, 0x00


	//----- nvinfo : EIATTR_KPARAM_INFO
	.align		4
.L_2633:
        /*0028*/ 	.byte	0x04, 0x17
        /*002a*/ 	.short	(.L_2635 - .L_2634)
.L_2634:
        /*002c*/ 	.word	0x00000000
        /*0030*/ 	.short	0x0002
        /*0032*/ 	.short	0x0d48
        /*0034*/ 	.byte	0x00, 0xf0, 0x81, 0x00


	//----- nvinfo : EIATTR_KPARAM_INFO
	.align		4
.L_2635:
        /*0038*/ 	.byte	0x04, 0x17
        /*003a*/ 	.short	(.L_2637 - .L_2636)
.L_2636:
        /*003c*/ 	.word	0x00000000
        /*0040*/ 	.short	0x0001
        /*0042*/ 	.short	0x0008
        /*0044*/ 	.byte	0x00, 0xf0, 0x01, 0x35


	//----- nvinfo : EIATTR_KPARAM_INFO
	.align		4
.L_2637:
        /*0048*/ 	.byte	0x04, 0x17
        /*004a*/ 	.short	(.L_2639 - .L_2638)
.L_2638:
        /*004c*/ 	.word	0x00000000
        /*0050*/ 	.short	0x0000
        /*0052*/ 	.short	0x0000
        /*0054*/ 	.byte	0x00, 0xf5, 0x21, 0x00


	//----- nvinfo : EIATTR_SPARSE_MMA_MASK
	.align		4
.L_2639:
        /*0058*/ 	.byte	0x03, 0x50
        /*005a*/ 	.short	0x0000


	//----- nvinfo : EIATTR_MAXREG_COUNT
	.align		4
        /*005c*/ 	.byte	0x03, 0x1b
        /*005e*/ 	.short	0x00ff


	//----- nvinfo : EIATTR_MERCURY_ISA_VERSION
	.align		4
        /*0060*/ 	.byte	0x03, 0x5f
        /*0062*/ 	.short	0x0101


	//----- nvinfo : EIATTR_VRC_CTA_INIT_COUNT
	.align		4
        /*0064*/ 	.byte	0x02, 0x4a
	.zero		1
	.zero		1


	//----- nvinfo : EIATTR_EXIT_INSTR_OFFSETS
	.align		4
        /*0068*/ 	.byte	0x04, 0x1c
        /*006a*/ 	.short	(.L_2641 - .L_2640)


	//   ....[0]....
.L_2640:
        /*006c*/ 	.word	0x000000a0


	//   ....[1]....
        /*0070*/ 	.word	0x00000600


	//----- nvinfo : EIATTR_CRS_STACK_SIZE
	.align		4
.L_2641:
        /*0074*/ 	.byte	0x04, 0x1e
        /*0076*/ 	.short	(.L_2643 - .L_2642)
.L_2642:
        /*0078*/ 	.word	0x00000000


	//----- nvinfo : EIATTR_CBANK_PARAM_SIZE
	.align		4
.L_2643:
        /*007c*/ 	.byte	0x03, 0x19
        /*007e*/ 	.short	0x0d70


	//----- nvinfo : EIATTR_PARAM_CBANK
	.align		4
        /*0080*/ 	.byte	0x04, 0x0a
        /*0082*/ 	.short	(.L_2645 - .L_2644)
	.align		4
.L_2644:
        /*0084*/ 	.word	index@(.nv.constant0._ZN2at6native40_GLOBAL__N__2351210d_8_Shape_cu_49f7391c19CatArrayBatchedCopyINS1_10OpaqueTypeILj2EEEjLi2ELi64ELi64EEEvPT_NS1_25CatArrInputTensorMetadataIS5_T0_XT2_EXT3_EEENS1_16TensorSizeStrideIS8_Lj4EEEiS8_)
        /*0088*/ 	.short	0x0380
        /*008a*/ 	.short	0x0d70


	//----- nvinfo : EIATTR_SW_WAR
	.align		4
.L_2645:
        /*008c*/ 	.byte	0x04, 0x36
        /*008e*/ 	.short	(.L_2647 - .L_2646)
.L_2646:
        /*0090*/ 	.word	0x00000008
.L_2647:


//--------------------- .nv.info._ZN2at6native40_GLOBAL__N__2351210d_8_Shape_cu_49f7391c26CatArrayBatchedCopy_contigINS1_10OpaqueTypeILj2EEEjLi2ELi64ELi64EEEvPT_NS1_25CatArrInputTensorMetadataIS5_T0_XT2_EXT3_EEENS1_16TensorSizeStrideIS8_Lj4EEEiS8_ --------------------------
	.section	.nv.info._ZN2at6native40_GLOBAL__N__2351210d_8_Shape_cu_49f7391c26CatArrayBatchedCopy_contigINS1_10OpaqueTypeILj2EEEjLi2ELi64ELi64EEEvPT_NS1_25CatArrInputTensorMetadataIS5_T0_XT2_EXT3_EEENS1_16TensorSizeStrideIS8_Lj4EEEiS8_,"",@"SHT_CUDA_INFO"
	.sectionflags	@""
	.align	4


	//----- nvinfo : EIATTR_CUDA_API_VERSION
	.align		4
        /*0000*/ 	.byte	0x04, 0x37
        /*0002*/ 	.short	(.L_2649 - .L_2648)
.L_2648:
        /*0004*/ 	.word	0x00000082


	//----- nvinfo : EIATTR_KPARAM_INFO
	.align		4
.L_2649:
        /*0008*/ 	.byte	0x04, 0x17
        /*000a*/ 	.short	(.L_2651 - .L_2650)
.L_2650:
        /*000c*/ 	.word	0x00000000
        /*0010*/ 	.short	0x0004
        /*0012*/ 	.short	0x0d6c
        /*0014*/ 	.byte	0x00, 0xf0, 0x11, 0x00


	//----- nvinfo : EIATTR_KPARAM_INFO
	.align		4
.L_2651:
        /*0018*/ 	.byte	0x04, 0x17
        /*001a*/ 	.short	(.L_2653 - .L_2652)
.L_2652:
        /*001c*/ 	.word	0x00000000
        /*0020*/ 	.short	0x0003
        /*0022*/ 	.short	0x0d68
        /*0024*/ 	.byte	0x00, 0xf0, 0x11, 0x00


	//----- nvinfo : EIATTR_KPARAM_INFO
	.align		4
.L_2653:
        /*0028*/ 	.byte	0x04, 0x17
        /*002a*/ 	.short	(.L_2655 - .L_2654)
.L_2654:
        /*002c*/ 	.word	0x00000000
        /*0030*/ 	.short	0x0002
        /*0032*/ 	.short	0x0d48
        /*0034*/ 	.byte	0x00, 0xf0, 0x81, 0x00


	//----- nvinfo : EIATTR_KPARAM_INFO
	.align		4
.L_2655:
        /*0038*/ 	.byte	0x04, 0x17
        /*003a*/ 	.short	(.L_2657 - .L_2656)
.L_2656:
        /*003c*/ 	.word	0x00000000
        /*0040*/ 	.short	0x0001
        /*0042*/ 	.short	0x0008
        /*0044*/ 	.byte	0x00, 0xf0, 0x01, 0x35


	//----- nvinfo : EIATTR_KPARAM_INFO
	.align		4
.L_2657:
        /*0048*/ 	.byte	0x04, 0x17
        /*004a*/ 	.short	(.L_2659 - .L_2658)
.L_2658:
        /*004c*/ 	.word	0x00000000
        /*0050*/ 	.short	0x0000
        /*0052*/ 	.short	0x0000
        /*0054*/ 	.byte	0x00, 0xf5, 0x21, 0x00


	//----- nvinfo : EIATTR_SPARSE_MMA_MASK
	.align		4
.L_2659:
        /*0058*/ 	.byte	0x03, 0x50
        /*005a*/ 	.short	0x0000


	//----- nvinfo : EIATTR_MAXREG_COUNT
	.align		4
        /*005c*/ 	.byte	0x03, 0x1b
        /*005e*/ 	.short	0x00ff


	//----- nvinfo : EIATTR_MERCURY_ISA_VERSION
	.align		4
        /*0060*/ 	.byte	0x03, 0x5f
        /*0062*/ 	.short	0x0101


	//----- nvinfo : EIATTR_VRC_CTA_INIT_COUNT
	.align		4
        /*0064*/ 	.byte	0x02, 0x4a
	.zero		1
	.zero		1


	//----- nvinfo : EIATTR_EXIT_INSTR_OFFSETS
	.align		4
        /*0068*/ 	.byte	0x04, 0x1c
        /*006a*/ 	.short	(.L_2661 - .L_2660)


	//   ....[0]....
.L_2660:
        /*006c*/ 	.word	0x00000090


	//   ....[1]....
        /*0070*/ 	.word	0x00000380


	//----- nvinfo : EIATTR_CRS_STACK_SIZE
	.align		4
.L_2661:
        /*0074*/ 	.byte	0x04, 0x1e
        /*0076*/ 	.short	(.L_2663 - .L_2662)
.L_2662:
        /*0078*/ 	.word	0x00000000


	//----- nvinfo : EIATTR_CBANK_PARAM_SIZE
	.align		4
.L_2663:
        /*007c*/ 	.byte	0x03, 0x19
        /*007e*/ 	.short	0x0d70


	//----- nvinfo : EIATTR_PARAM_CBANK
	.align		4
        /*0080*/ 	.byte	0x04, 0x0a
        /*0082*/ 	.short	(.L_2665 - .L_2664)
	.align		4
.L_2664:
        /*0084*/ 	.word	index@(.nv.constant0._ZN2at6native40_GLOBAL__N__2351210d_8_Shape_cu_49f7391c26CatArrayBatchedCopy_contigINS1_10OpaqueTypeILj2EEEjLi2ELi64ELi64EEEvPT_NS1_25CatArrInputTensorMetadataIS5_T0_XT2_EXT3_EEENS1_16TensorSizeStrideIS8_Lj4EEEiS8_)
        /*0088*/ 	.short	0x0380
        /*008a*/ 	.short	0x0d70


	//----- nvinfo : EIATTR_SW_WAR
	.align		4
.L_2665:
        /*008c*/ 	.byte	0x04, 0x36
        /*008e*/ 	.short	(.L_2667 - .L_2666)
.L_2666:
        /*0090*/ 	.word	0x00000008
.L_2667:


//--------------------- .nv.info._ZN2at6native40_GLOBAL__N__2351210d_8_Shape_cu_49f7391c35CatArrayBatchedCopy_alignedK_contigINS1_10OpaqueTypeILj2EEEjLi2ELi64ELi64ELi8EEEvPT_NS1_25CatArrInputTensorMetadataIS5_T0_XT2_EXT3_EEENS1_16TensorSizeStrideIS8_Lj4EEEiS8_ --------------------------
	.section	.nv.info._ZN2at6native40_GLOBAL__N__2351210d_8_Shape_cu_49f7391c35CatArrayBatchedCopy_alignedK_contigINS1_10OpaqueTypeILj2EEEjLi2ELi64ELi64ELi8EEEvPT_NS1_25CatArrInputTensorMetadataIS5_T0_XT2_EXT3_EEENS1_16TensorSizeStrideIS8_Lj4EEEiS8_,"",@"SHT_CUDA_INFO"
	.sectionflags	@""
	.align	4


	//----- nvinfo : EIATTR_CUDA_API_VERSION
	.align		4
        /*0000*/ 	.byte	0x04, 0x37
        /*0002*/ 	.short	(.L_2669 - .L_2668)
.L_2668:
        /*0004*/ 	.word	0x00000082


	//----- nvinfo : EIATTR_KPARAM_INFO
	.align		4
.L_2669:
        /*0008*/ 	.byte	0x04, 0x17
        /*000a*/ 	.short	(.L_2671 - .L_2670)
.L_2670:
        /*000c*/ 	.word	0x00000000
        /*0010*/ 	.short	0x0004
        /*0012*/ 	.short	0x0d6c
        /*0014*/ 	.byte	0x00, 0xf0, 0x11, 0x00


	//----- nvinfo : EIATTR_KPARAM_INFO
	.align		4
.L_2671:
        /*0018*/ 	.byte	0x04, 0x17
        /*001a*/ 	.short	(.L_2673 - .L_2672)
.L_2672:
        /*001c*/ 	.word	0x00000000
        /*0020*/ 	.short	0x0003
        /*0022*/ 	.short	0x0d68
        /*0024*/ 	.byte	0x00, 0xf0, 0x11, 0x00


	//----- nvinfo : EIATTR_KPARAM_INFO
	.align		4
.L_2673:
        /*0028*/ 	.byte	0x04, 0x17
        /*002a*/ 	.short	(.L_2675 - .L_2674)
.L_2674:
        /*002c*/ 	.word	0x00000000
        /*0030*/ 	.short	0x0002
        /*0032*/ 	.short	0x0d48
        /*0034*/ 	.byte	0x00, 0xf0, 0x81, 0x00


	//----- nvinfo : EIATTR_KPARAM_INFO
	.align		4
.L_2675:
        /*0038*/ 	.byte	0x04, 0x17
        /*003a*/ 	.short	(.L_2677 - .L_2676)
.L_2676:
        /*003c*/ 	.word	0x00000000
        /*0040*/ 	.short	0x0001
        /*0042*/ 	.short	0x0008
        /*0044*/ 	.byte	0x00, 0xf0, 0x01, 0x35


	//----- nvinfo : EIATTR_KPARAM_INFO
	.align		4
.L_2677:
        /*0048*/ 	.byte	0x04, 0x17
        /*004a*/ 	.short	(.L_2679 - .L_2678)
.L_2678:
        /*004c*/ 	.word	0x00000000
        /*0050*/ 	.short	0x0000
        /*0052*/ 	.short	0x0000
        /*0054*/ 	.byte	0x00, 0xf5, 0x21, 0x00


	//----- nvinfo : EIATTR_SPARSE_MMA_MASK
	.align		4
.L_2679:
        /*0058*/ 	.byte	0x03, 0x50
        /*005a*/ 	.short	0x0000


	//----- nvinfo : EIATTR_MAXREG_COUNT
	.align		4
        /*005c*/ 	.byte	0x03, 0x1b
        /*005e*/ 	.short	0x00ff


	//----- nvinfo : EIATTR_MERCURY_ISA_VERSION
	.align		4
        /*0060*/ 	.byte	0x03, 0x5f
        /*0062*/ 	.short	0x0101


	//----- nvinfo : EIATTR_VRC_CTA_INIT_COUNT
	.align		4
        /*0064*/ 	.byte	0x02, 0x4a
	.zero		1
	.zero		1


	//----- nvinfo : EIATTR_EXIT_INSTR_OFFSETS
	.align		4
        /*0068*/ 	.byte	0x04, 0x1c
        /*006a*/ 	.short	(.L_2681 - .L_2680)


	//   ....[0]....
.L_2680:
        /*006c*/ 	.word	0x000000a0


	//   ....[1]....
        /*0070*/ 	.word	0x000007c0


	//   ....[2]....
        /*0074*/ 	.word	0x00000b00


	//   ....[3]....
        /*0078*/ 	.word	0x00001130


	//----- nvinfo : EIATTR_CRS_STACK_SIZE
	.align		4
.L_2681:
        /*007c*/ 	.byte	0x04, 0x1e
        /*007e*/ 	.short	(.L_2683 - .L_2682)
.L_2682:
        /*0080*/ 	.word	0x00000000


	//----- nvinfo : EIATTR_CBANK_PARAM_SIZE
	.align		4
.L_2683:
        /*0084*/ 	.byte	0x03, 0x19
        /*0086*/ 	.short	0x0d70


	//----- nvinfo : EIATTR_PARAM_CBANK
	.align		4
        /*0088*/ 	.byte	0x04, 0x0a
        /*008a*/ 	.short	(.L_2685 - .L_2684)
	.align		4
.L_2684:
        /*008c*/ 	.word	index@(.nv.constant0._ZN2at6native40_GLOBAL__N__2351210d_8_Shape_cu_49f7391c35CatArrayBatchedCopy_alignedK_contigINS1_10OpaqueTypeILj2EEEjLi2ELi64ELi64ELi8EEEvPT_NS1_25CatArrInputTensorMetadataIS5_T0_XT2_EXT3_EEENS1_16TensorSizeStrideIS8_Lj4EEEiS8_)
        /*0090*/ 	.short	0x0380
        /*0092*/ 	.short	0x0d70


	//----- nvinfo : EIATTR_SW_WAR
	.align		4
.L_2685:
        /*0094*/ 	.byte	0x04, 0x36
        /*0096*/ 	.short	(.L_2687 - .L_2686)
.L_2686:
        /*0098*/ 	.word	0x00000008
.L_2687:


//--------------------- .nv.info._ZN2at6native40_GLOBAL__N__2351210d_8_Shape_cu_49f7391c35CatArrayBatchedCopy_alignedK_contigINS1_10OpaqueTypeILj2EEEjLi2ELi64ELi64ELi16EEEvPT_NS1_25CatArrInputTensorMetadataIS5_T0_XT2_EXT3_EEENS1_16TensorSizeStrideIS8_Lj4EEEiS8_ --------------------------
	.section	.nv.info._ZN2at6native40_GLOBAL__N__2351210d_8_Shape_cu_49f7391c35CatArrayBatchedCopy_alignedK_contigINS1_10OpaqueTypeILj2EEEjLi2ELi64ELi64ELi16EEEvPT_NS1_25CatArrInputTensorMetadataIS5_T0_XT2_EXT3_EEENS1_16TensorSizeStrideIS8_Lj4EEEiS8_,"",@"SHT_CUDA_INFO"
	.sectionflags	@""
	.align	4


	//----- nvinfo : EIATTR_CUDA_API_VERSION
	.align		4
        /*0000*/ 	.byte	0x04, 0x37
        /*0002*/ 	.short	(.L_2689 - .L_2688)
.L_2688:
        /*0004*/ 	.word	0x00000082


	//----- nvinfo : EIATTR_KPARAM_INFO
	.align		4
.L_2689:
        /*0008*/ 	.byte	0x04, 0x17
        /*000a*/ 	.short	(.L_2691 - .L_2690)
.L_2690:
        /*000c*/ 	.word	0x00000000
        /*0010*/ 	.short	0x0004
        /*0012*/ 	.short	0x0d6c
        /*0014*/ 	.byte	0x00, 0xf0, 0x11, 0x00


	//----- nvinfo : EIATTR_KPARAM_INFO
	.align		4
.L_2691:
        /*0018*/ 	.byte	0x04, 0x17
        /*001a*/ 	.short	(.L_2693 - .L_2692)
.L_2692:
        /*001c*/ 	.word	0x00000000
        /*0020*/ 	.short	0x0003
        /*0022*/ 	.short	0x0d68
        /*0024*/ 	.byte	0x00, 0xf0, 0x11, 0x00


	//----- nvinfo : EIATTR_KPARAM_INFO
	.align		4
.L_2693:
        /*0028*/ 	.byte	0x04, 0x17
        /*002a*/ 	.short	(.L_2695 - .L_2694)
.L_2694:
        /*002c*/ 	.word	0x00000000
        /*0030*/ 	.short	0x0002
        /*0032*/ 	.short	0x0d48
        /*0034*/ 	.byte	0x00, 0xf0, 0x81, 0x00


	//----- nvinfo : EIATTR_KPARAM_INFO
	.align		4
.L_2695:
        /*0038*/ 	.byte	0x04, 0x17
        /*003a*/ 	.short	(.L_2697 - .L_2696)
.L_2696:
        /*003c*/ 	.word	0x00000000
        /*0040*/ 	.short	0x0001
        /*0042*/ 	.short	0x0008
        /*0044*/ 	.byte	0x00, 0xf0, 0x01, 0x35


	//----- nvinfo : EIATTR_KPARAM_INFO
	.align		4
.L_2697:
        /*0048*/ 	.byte	0x04, 0x17
        /*004a*/ 	.short	(.L_2699 - .L_2698)
.L_2698:
        /*004c*/ 	.word	0x00000000
        /*0050*/ 	.short	0x0000
        /*0052*/ 	.short	0x0000
        /*0054*/ 	.byte	0x00, 0xf5, 0x21, 0x00


	//----- nvinfo : EIATTR_SPARSE_MMA_MASK
	.align		4
.L_2699:
        /*0058*/ 	.byte	0x03, 0x50
        /*005a*/ 	.short	0x0000


	//----- nvinfo : EIATTR_MAXREG_COUNT
	.align		4
        /*005c*/ 	.byte	0x03, 0x1b
        /*005e*/ 	.short	0x00ff


	//----- nvinfo : EIATTR_MERCURY_ISA_VERSION
	.align		4
        /*0060*/ 	.byte	0x03, 0x5f
        /*0062*/ 	.short	0x0101


	//----- nvinfo : EIATTR_VRC_CTA_INIT_COUNT
	.align		4
        /*0064*/ 	.byte	0x02, 0x4a
	.zero		1
	.zero		1


	//----- nvinfo : EIATTR_EXIT_INSTR_OFFSETS
	.align		4
        /*0068*/ 	.byte	0x04, 0x1c
        /*006a*/ 	.short	(.L_2701 - .L_2700)


	//   ....[0]....
.L_2700:
        /*006c*/ 	.word	0x000000a0


	//   ....[1]....
        /*0070*/ 	.word	0x00000c80


	//   ....[2]....
        /*0074*/ 	.word	0x00000fc0


	//   ....[3]....
        /*0078*/ 	.word	0x000015f0


	//----- nvinfo : EIATTR_CRS_STACK_SIZE
	.align		4
.L_2701:
        /*007c*/ 	.byte	0x04, 0x1e
        /*007e*/ 	.short	(.L_2703 - .L_2702)
.L_2702:
        /*0080*/ 	.word	0x00000000


	//----- nvinfo : EIATTR_CBANK_PARAM_SIZE
	.align		4
.L_2703:
        /*0084*/ 	.byte	0x03, 0x19
        /*0086*/ 	.short	0x0d70


	//----- nvinfo : EIATTR_PARAM_CBANK
	.align		4
        /*0088*/ 	.byte	0x04, 0x0a
        /*008a*/ 	.short	(.L_2705 - .L_2704)
	.align		4
.L_2704:
        /*008c*/ 	.word	index@(.nv.constant0._ZN2at6native40_GLOBAL__N__2351210d_8_Shape_cu_49f7391c35CatArrayBatchedCopy_alignedK_contigINS1_10OpaqueTypeILj2EEEjLi2ELi64ELi64ELi16EEEvPT_NS1_25CatArrInputTensorMetadataIS5_T0_XT2_EXT3_EEENS1_16TensorSizeStrideIS8_Lj4EEEiS8_)
        /*0090*/ 	.short	0x0380
        /*0092*/ 	.short	0x0d70


	//----- nvinfo : EIATTR_SW_WAR
	.align		4
.L_2705:
        /*0094*/ 	.byte	0x04, 0x36
        /*0096*/ 	.short	(.L_2707 - .L_2706)
.L_2706:
        /*0098*/ 	.word	0x00000008
.L_2707:


//--------------------- .nv.info._ZN2at6native40_GLOBAL__N__2351210d_8_Shape_cu_49f7391c30CatArrayBatchedCopy_vectorizedINS1_10OpaqueTypeILj2EEEjLi2ELi64ELi64ELi16ELi8EEEvPcNS1_25CatArrInputTensorMetadataIT_T0_XT2_EXT3_EEENS1_16TensorSizeStrideIS8_Lj4EEEiS8_ --------------------------
	.section	.nv.info._ZN2at6native40_GLOBAL__N__2351210d_8_Shape_cu_49f7391c30CatArrayBatchedCopy_vectorizedINS1_10OpaqueTypeILj2EEEjLi2ELi64ELi64ELi16ELi8EEEvPcNS1_25CatArrInputTensorMetadataIT_T0_XT2_EXT3_EEENS1_16TensorSizeStrideIS8_Lj4EEEiS8_,"",@"SHT_CUDA_INFO"
	.sectionflags	@""
	.align	4


	//----- nvinfo : EIATTR_CUDA_API_VERSION
	.align		4
        /*0000*/ 	.byte	0x04, 0x37
        /*0002*/ 	.short	(.L_2709 - .L_2708)
.L_2708:
        /*0004*/ 	.word	0x00000082


	//----- nvinfo : EIATTR_KPARAM_INFO
	.align		4
.L_2709:
        /*0008*/ 	.byte	0x04, 0x17
        /*000a*/ 	.short	(.L_2711 - .L_2710)
.L_2710:
        /*000c*/ 	.word	0x00000000
        /*0010*/ 	.short	0x0004
        /*0012*/ 	.short	0x0d6c
        /*0014*/ 	.byte	0x00, 0xf0, 0x11, 0x00


	//----- nvinfo : EIATTR_KPARAM_INFO
	.align		4
.L_2711:
        /*0018*/ 	.byte	0x04, 0x17
        /*001a*/ 	.short	(.L_2713 - .L_2712)
.L_2712:
        /*001c*/ 	.word	0x00000000
        /*0020*/ 	.short	0x0003
        /*0022*/ 	.short	0x0d68
        /*0024*/ 	.byte	0x00, 0xf0, 0x11, 0x00


	//----- nvinfo : EIATTR_KPARAM_INFO
	.align		4
.L_2713:
        /*0028*/ 	.byte	0x04, 0x17
        /*002a*/ 	.short	(.L_2715 - .L_2714)
.L_2714:
        /*002c*/ 	.word	0x00000000
        /*0030*/ 	.short	0x0002
        /*0032*/ 	.short	0x0d48
        /*0034*/ 	.byte	0x00, 0xf0, 0x81, 0x00


	//----- nvinfo : EIATTR_KPARAM_INFO
	.align		4
.L_2715:
        /*0038*/ 	.byte	0x04, 0x17
        /*003a*/ 	.short	(.L_2717 - .L_2716)
.L_2716:
        /*003c*/ 	.word	0x00000000
        /*0040*/ 	.short	0x0001
        /*0042*/ 	.short	0x0008
        /*0044*/ 	.byte	0x00, 0xf0, 0x01, 0x35


	//----- nvinfo : EIATTR_KPARAM_INFO
	.align		4
.L_2717:
        /*0048*/ 	.byte	0x04, 0x17
        /*004a*/ 	.short	(.L_2719 - .L_2718)
.L_2718:
        /*004c*/ 	.word	0x00000000
        /*0050*/ 	.short	0x0000
        /*0052*/ 	.short	0x0000
        /*0054*/ 	.byte	0x00, 0xf5, 0x21, 0x00


	//----- nvinfo : EIATTR_SPARSE_MMA_MASK
	.align		4
.L_2719:
        /*0058*/ 	.byte	0x03, 0x50
        /*005a*/ 	.short	0x0000


	//----- nvinfo : EIATTR_MAXREG_COUNT
	.align		4
        /*005c*/ 	.byte	0x03, 0x1b
        /*005e*/ 	.short	0x00ff


	//----- nvinfo : EIATTR_MERCURY_ISA_VERSION
	.align		4
        /*0060*/ 	.byte	0x03, 0x5f
        /*0062*/ 	.short	0x0101


	//----- nvinfo : EIATTR_VRC_CTA_INIT_COUNT
	.align		4
        /*0064*/ 	.byte	0x02, 0x4a
	.zero		1
	.zero		1


	//----- nvinfo : EIATTR_EXIT_INSTR_OFFSETS
	.align		4
        /*0068*/ 	.byte	0x04, 0x1c
        /*006a*/ 	.short	(.L_2721 - .L_2720)


	//   ....[0]....
.L_2720:
        /*006c*/ 	.word	0x000000a0


	//   ....[1]....
        /*0070*/ 	.word	0x000003e0


	//----- nvinfo : EIATTR_CRS_STACK_SIZE
	.align		4
.L_2721:
        /*0074*/ 	.byte	0x04, 0x1e
        /*0076*/ 	.short	(.L_2723 - .L_2722)
.L_2722:
        /*0078*/ 	.word	0x00000000


	//----- nvinfo : EIATTR_CBANK_PARAM_SIZE
	.align		4
.L_2723:
        /*007c*/ 	.byte	0x03, 0x19
        /*007e*/ 	.short	0x0d70


	//----- nvinfo : EIATTR_PARAM_CBANK
	.align		4
        /*0080*/ 	.byte	0x04, 0x0a
        /*0082*/ 	.short	(.L_2725 - .L_2724)
	.align		4
.L_2724:
        /*0084*/ 	.word	index@(.nv.constant0._ZN2at6native40_GLOBAL__N__2351210d_8_Shape_cu_49f7391c30CatArrayBatchedCopy_vectorizedINS1_10OpaqueTypeILj2EEEjLi2ELi64ELi64ELi16ELi8EEEvPcNS1_25CatArrInputTensorMetadataIT_T0_XT2_EXT3_EEENS1_16TensorSizeStrideIS8_Lj4EEEiS8_)
        /*0088*/ 	.short	0x0380
        /*008a*/ 	.short	0x0d70


	//----- nvinfo : EIATTR_SW_WAR
	.align		4
.L_2725:
        /*008c*/ 	.byte	0x04, 0x36
        /*008e*/ 	.short	(.L_2727 - .L_2726)
.L_2726:
        /*0090*/ 	.word	0x00000008
.L_2727:


//--------------------- .nv.info._ZN2at6native40_GLOBAL__N__2351210d_8_Shape_cu_49f7391c19CatArrayBatchedCopyINS1_10OpaqueTypeILj2EEEjLi1ELi64ELi64EEEvPT_NS1_25CatArrInputTensorMetadataIS5_T0_XT2_EXT3_EEENS1_16TensorSizeStrideIS8_Lj4EEEiS8_ --------------------------
	.section	.nv.info._ZN2at6native40_GLOBAL__N__2351210d_8_Shape_cu_49f7391c19CatArrayBatchedCopyINS1_10OpaqueTypeILj2EEEjLi1ELi64ELi64EEEvPT_NS1_25CatArrInputTensorMetadataIS5_T0_XT2_EXT3_EEENS1_16TensorSizeStrideIS8_Lj4EEEiS8_,"",@"SHT_CUDA_INFO"
	.sectionflags	@""
	.align	4


	//----- nvinfo : EIATTR_CUDA_API_VERSION
	.align		4
        /*0000*/ 	.byte	0x04, 0x37
        /*0002*/ 	.short	(.L_2729 - .L_2728)
.L_2728:
        /*0004*/ 	.word	0x00000082


	//----- nvinfo : EIATTR_KPARAM_INFO
	.align		4
.L_2729:
        /*0008*/ 	.byte	0x04, 0x17
        /*000a*/ 	.short	(.L_2731 - .L_2730)
.L_2730:
        /*000c*/ 	.word	0x00000000
        /*0010*/ 	.short	0x0004
        /*0012*/ 	.short	0x0d6c
        /*0014*/ 	.byte	0x00, 0xf0, 0x11, 0x00


	//----- nvinfo : EIATTR_KPARAM_INFO
	.align		4
.L_2731:
        /*0018*/ 	.byte	0x04, 0x17
        /*001a*/ 	.short	(.L_2733 - .L_2732)
.L_2732:
        /*001c*/ 	.word	0x00000000
        /*0020*/ 	.short	0x0003
        /*0022*/ 	.short	0x0d68
        /*0024*/ 	.byte	0x00, 0xf0, 0x11, 0x00


	//----- nvinfo : EIATTR_KPARAM_INFO
	.align		4
.L_2733:
        /*0028*/ 	.byte	0x04, 0x17
        /*002a*/ 	.short	(.L_2735 - .L_2734)
.L_2734:
        /*002c*/ 	.word	0x00000000
        /*0030*/ 	.short	0x0002
        /*0032*/ 	.short	0x0d48
        /*0034*/ 	.byte	0x00, 0xf0, 0x81, 0x00


	//----- nvinfo : EIATTR_KPARAM_INFO
	.align		4
.L_2735:
        /*0038*/ 	.byte	0x04, 0x17
        /*003a*/ 	.short	(.L_2737 - .L_2736)
.L_2736:
        /*003c*/ 	.word	0x00000000
        /*0040*/ 	.short	0x0001
        /*0042*/ 	.short	0x0008
        /*0044*/ 	.byte	0x00, 0xf0, 0x01, 0x35


	//----- nvinfo : EIATTR_KPARAM_INFO
	.align		4
.L_2737:
        /*0048*/ 	.byte	0x04, 0x17
        /*004a*/ 	.short	(.L_2739 - .L_2738)
.L_2738:
        /*004c*/ 	.word	0x00000000
        /*0050*/ 	.short	0x0000
        /*0052*/ 	.short	0x0000
        /*0054*/ 	.byte	0x00, 0xf5, 0x21, 0x00


	//----- nvinfo : EIATTR_SPARSE_MMA_MASK
	.align		4
.L_2739:
        /*0058*/ 	.byte	0x03, 0x50
        /*005a*/ 	.short	0x0000


	//----- nvinfo : EIATTR_MAXREG_COUNT
	.align		4
        /*005c*/ 	.byte	0x03, 0x1b
        /*005e*/ 	.short	0x00ff


	//----- nvinfo : EIATTR_MERCURY_ISA_VERSION
	.align		4
        /*0060*/ 	.byte	0x03, 0x5f
        /*0062*/ 	.short	0x0101


	//----- nvinfo : EIATTR_VRC_CTA_INIT_COUNT
	.align		4
        /*0064*/ 	.byte	0x02, 0x4a
	.zero		1
	.zero		1


	//----- nvinfo : EIATTR_EXIT_INSTR_OFFSETS
	.align		4
        /*0068*/ 	.byte	0x04, 0x1c
        /*006a*/ 	.short	(.L_2741 - .L_2740)


	//   ....[0]....
.L_2740:
        /*006c*/ 	.word	0x000000a0


	//   ....[1]....
        /*0070*/ 	.word	0x000002a0


	//----- nvinfo : EIATTR_CRS_STACK_SIZE
	.align		4
.L_2741:
        /*0074*/ 	.byte	0x04, 0x1e
        /*0076*/ 	.short	(.L_2743 - .L_2742)
.L_2742:
        /*0078*/ 	.word	0x00000000


	//----- nvinfo : EIATTR_CBANK_PARAM_SIZE
	.align		4
.L_2743:
        /*007c*/ 	.byte	0x03, 0x19
        /*007e*/ 	.short	0x0d70


	//----- nvinfo : EIATTR_PARAM_CBANK
	.align		4
        /*0080*/ 	.byte	0x04, 0x0a
        /*0082*/ 	.short	(.L_2745 - .L_2744)
	.align		4
.L_2744:
        /*0084*/ 	.word	index@(.nv.constant0._ZN2at6native40_GLOBAL__N__2351210d_8_Shape_cu_49f7391c19CatArrayBatchedCopyINS1_10OpaqueTypeILj2EEEjLi1ELi64ELi64EEEvPT_NS1_25CatArrInputTensorMetadataIS5_T0_XT2_EXT3_EEENS1_16TensorSizeStrideIS8_Lj4EEEiS8_)
        /*0088*/ 	.short	0x0380
        /*008a*/ 	.short	0x0d70


	//----- nvinfo : EIATTR_SW_WAR
	.align		4
.L_2745:
        /*008c*/ 	.byte	0x04, 0x36
        /*008e*/ 	.short	(.L_2747 - .L_2746)
.L_2746:
        /*0090*/ 	.word	0x00000008
.L_2747:


//--------------------- .nv.info._ZN2at6native40_GLOBAL__N__2351210d_8_Shape_cu_49f7391c26CatArrayBatchedCopy_contigINS1_10OpaqueTypeILj2EEEjLi1ELi64ELi64EEEvPT_NS1_25CatArrInputTensorMetadataIS5_T0_XT2_EXT3_EEENS1_16TensorSizeStrideIS8_Lj4EEEiS8_ --------------------------
	.section	.nv.info._ZN2at6native40_GLOBAL__N__2351210d_8_Shape_cu_49f7391c26CatArrayBatchedCopy_contigINS1_10OpaqueTypeILj2EEEjLi1ELi64ELi64EEEvPT_NS1_25CatArrInputTensorMetadataIS5_T0_XT2_EXT3_EEENS1_16TensorSizeStrideIS8_Lj4EEEiS8_,"",@"SHT_CUDA_INFO"
	.sectionflags	@""
	.align	4


	//----- nvinfo : EIATTR_CUDA_API_VERSION
	.align		4
        /*0000*/ 	.byte	0x04, 0x37
        /*0002*/ 	.short	(.L_2749 - .L_2748)
.L_2748:
        /*0004*/ 	.word	0x00000082


	//----- nvinfo : EIATTR_KPARAM_INFO
	.align		4
.L_2749:
        /*0008*/ 	.byte	0x04, 0x17
        /*000a*/ 	.short	(.L_2751 - .L_2750)
.L_2750:
        /*000c*/ 	.word	0x00000000
        /*0010*/ 	.short	0x0004
        /*0012*/ 	.short	0x0d6c
        /*0014*/ 	.byte	0x00, 0xf0, 0x11, 0x00


	//----- nvinfo : EIATTR_KPARAM_INFO
	.align		4
.L_2751:
        /*0018*/ 	.byte	0x04, 0x17
        /*001a*/ 	.short	(.L_2753 - .L_2752)
.L_2752:
        /*001c*/ 	.word	0x00000000
        /*0020*/ 	.short	0x0003
        /*0022*/ 	.short	0x0d68
        /*0024*/ 	.byte	0x00, 0xf0, 0x11, 0x00


	//----- nvinfo : EIATTR_KPARAM_INFO
	.align		4
.L_2753:
        /*0028*/ 	.byte	0x04, 0x17
        /*002a*/ 	.short	(.L_2755 - .L_2754)
.L_2754:
        /*002c*/ 	.word	0x00000000
        /*0030*/ 	.short	0x0002
        /*0032*/ 	.short	0x0d48
        /*0034*/ 	.byte	0x00, 0xf0, 0x81, 0x00


	//----- nvinfo : EIATTR_KPARAM_INFO
	.align		4
.L_2755:
        /*0038*/ 	.byte	0x04, 0x17
        /*003a*/ 	.short	(.L_2757 - .L_2756)
.L_2756:
        /*003c*/ 	.word	0x00000000
        /*0040*/ 	.short	0x0001
        /*0042*/ 	.short	0x0008
        /*0044*/ 	.byte	0x00, 0xf0, 0x01, 0x35


	//----- nvinfo : EIATTR_KPARAM_INFO
	.align		4
.L_2757:
        /*0048*/ 	.byte	0x04, 0x17
        /*004a*/ 	.short	(.L_2759 - .L_2758)
.L_2758:
        /*004c*/ 	.word	0x00000000
        /*0050*/ 	.short	0x0000
        /*0052*/ 	.short	0x0000
        /*0054*/ 	.byte	0x00, 0xf5, 0x21, 0x00


	//----- nvinfo : EIATTR_SPARSE_MMA_MASK
	.align		4
.L_2759:
        /*0058*/ 	.byte	0x03, 0x50
        /*005a*/ 	.short	0x0000


	//----- nvinfo : EIATTR_MAXREG_COUNT
	.align		4
        /*005c*/ 	.byte	0x03, 0x1b
        /*005e*/ 	.short	0x00ff


	//----- nvinfo : EIATTR_MERCURY_ISA_VERSION
	.align		4
        /*0060*/ 	.byte	0x03, 0x5f
        /*0062*/ 	.short	0x0101


	//----- nvinfo : EIATTR_VRC_CTA_INIT_COUNT
	.align		4
        /*0064*/ 	.byte	0x02, 0x4a
	.zero		1
	.zero		1


	//----- nvinfo : EIATTR_EXIT_INSTR_OFFSETS
	.align		4
        /*0068*/ 	.byte	0x04, 0x1c
        /*006a*/ 	.short	(.L_2761 - .L_2760)


	//   ....[0]....
.L_2760:
        /*006c*/ 	.word	0x00000090


	//   ....[1]....
        /*0070*/ 	.word	0x000001f0


	//----- nvinfo : EIATTR_CRS_STACK_SIZE
	.align		4
.L_2761:
        /*0074*/ 	.byte	0x04, 0x1e
        /*0076*/ 	.short	(.L_2763 - .L_2762)
.L_2762:
        /*0078*/ 	.word	0x00000000


	//----- nvinfo : EIATTR_CBANK_PARAM_SIZE
	.align		4
.L_2763:
        /*007c*/ 	.byte	0x03, 0x19
        /*007e*/ 	.short	0x0d70


	//----- nvinfo : EIATTR_PARAM_CBANK
	.align		4
        /*0080*/ 	.byte	0x04, 0x0a
        /*0082*/ 	.short	(.L_2765 - .L_2764)
	.align		4
.L_2764:
        /*0084*/ 	.word	index@(.nv.constant0._ZN2at6native40_GLOBAL__N__2351210d_8_Shape_cu_49f7391c26CatArrayBatchedCopy_contigINS1_10OpaqueTypeILj2EEEjLi1ELi64ELi64EEEvPT_NS1_25CatArrInputTensorMetadataIS5_T0_XT2_EXT3_EEENS1_16TensorSizeStrideIS8_Lj4EEEiS8_)
        /*0088*/ 	.short	0x0380
        /*008a*/ 	.short	0x0d70


	//----- nvinfo : EIATTR_SW_WAR
	.align		4
.L_2765:
        /*008c*/ 	.byte	0x04, 0x36
        /*008e*/ 	.short	(.L_2767 - .L_2766)
.L_2766:
        /*0090*/ 	.word	0x00000008
.L_2767:


//--------------------- .nv.info._ZN2at6native40_GLOBAL__N__2351210d_8_Shape_cu_49f7391c35CatArrayBatchedCopy_alignedK_contigINS1_10OpaqueTypeILj2EEEjLi1ELi64ELi64ELi8EEEvPT_NS1_25CatArrInputTensorMetadataIS5_T0_XT2_EXT3_EEENS1_16TensorSizeStrideIS8_Lj4EEEiS8_ --------------------------
	.section	.nv.info._ZN2at6native40_GLOBAL__N__2351210d_8_Shape_cu_49f7391c35CatArrayBatchedCopy_alignedK_contigINS1_10OpaqueTypeILj2EEEjLi1ELi64ELi64ELi8EEEvPT_NS1_25CatArrInputTensorMetadataIS5_T0_XT2_EXT3_EEENS1_16TensorSizeStrideIS8_Lj4EEEiS8_,"",@"SHT_CUDA_INFO"
	.sectionflags	@""
	.align	4


	//----- nvinfo : EIATTR_CUDA_API_VERSION
	.align		4
        /*0000*/ 	.byte	0x04, 0x37
        /*0002*/ 	.short	(.L_2769 - .L_2768)
.L_2768:
        /*0004*/ 	.word	0x00000082


	//----- nvinfo : EIATTR_KPARAM_INFO
	.align		4
.L_2769:
        /*0008*/ 	.byte	0x04, 0x17
        /*000a*/ 	.short	(.L_2771 - .L_2770)
.L_2770:
        /*000c*/ 	.word	0x00000000
        /*0010*/ 	.short	0x0004
        /*0012*/ 	.short	0x0d6c
        /*0014*/ 	.byte	0x00, 0xf0, 0x11, 0x00


	//----- nvinfo : EIATTR_KPARAM_INFO
	.align		4
.L_2771:
        /*0018*/ 	.byte	0x04, 0x17
        /*001a*/ 	.short	(.L_2773 - .L_2772)
.L_2772:
        /*001c*/ 	.word	0x00000000
        /*0020*/ 	.short	0x0003
        /*0022*/ 	.short	0x0d68
        /*0024*/ 	.byte	0x00, 0xf0, 0x11, 0x00


	//----- nvinfo : EIATTR_KPARAM_INFO
	.align		4
.L_2773:
        /*0028*/ 	.byte	0x04, 0x17
        /*002a*/ 	.short	(.L_2775 - .L_2774)
.L_2774:
        /*002c*/ 	.word	0x00000000
        /*0030*/ 	.short	0x0002
        /*0032*/ 	.short	0x0d48
        /*0034*/ 	.byte	0x00, 0xf0, 0x81, 0x00


	//----- nvinfo : EIATTR_KPARAM_INFO
	.align		4
.L_2775:
        /*0038*/ 	.byte	0x04, 0x17
        /*003a*/ 	.short	(.L_2777 - .L_2776)
.L_2776:
        /*003c*/ 	.word	0x00000000
        /*0040*/ 	.short	0x0001
        /*0042*/ 	.short	0x0008
        /*0044*/ 	.byte	0x00, 0xf0, 0x01, 0x35


	//----- nvinfo : EIATTR_KPARAM_INFO
	.align		4
.L_2777:
        /*0048*/ 	.byte	0x04, 0x17
        /*004a*/ 	.short	(.L_2779 - .L_2778)
.L_2778:
        /*004c*/ 	.word	0x00000000
        /*0050*/ 	.short	0x0000
        /*0052*/ 	.short	0x0000
        /*0054*/ 	.byte	0x00, 0xf5, 0x21, 0x00


	//----- nvinfo : EIATTR_SPARSE_MMA_MASK
	.align		4
.L_2779:
        /*0058*/ 	.byte	0x03, 0x50
        /*005a*/ 	.short	0x0000


	//----- nvinfo : EIATTR_MAXREG_COUNT
	.align		4
        /*005c*/ 	.byte	0x03, 0x1b
        /*005e*/ 	.short	0x00ff


	//----- nvinfo : EIATTR_MERCURY_ISA_VERSION
	.align		4
        /*0060*/ 	.byte	0x03, 0x5f
        /*0062*/ 	.short	0x0101


	//----- nvinfo : EIATTR_VRC_CTA_INIT_COUNT
	.align		4
        /*0064*/ 	.byte	0x02, 0x4a
	.zero		1
	.zero		1


	//----- nvinfo : EIATTR_EXIT_INSTR_OFFSETS
	.align		4
        /*0068*/ 	.byte	0x04, 0x1c
        /*006a*/ 	.short	(.L_2781 - .L_2780)


	//   ....[0]....
.L_2780:
        /*006c*/ 	.word	0x000000a0


	//   ....[1]....
        /*0070*/ 	.word	0x00000370


	//   ....[2]....
        /*0074*/ 	.word	0x00000530


	//   ....[3]....
        /*0078*/ 	.word	0x00000760


	//----- nvinfo : EIATTR_CRS_STACK_SIZE
	.align		4
.L_2781:
        /*007c*/ 	.byte	0x04, 0x1e
        /*007e*/ 	.short	(.L_2783 - .L_2782)
.L_2782:
        /*0080*/ 	.word	0x00000000


	//----- nvinfo : EIATTR_CBANK_PARAM_SIZE
	.align		4
.L_2783:
        /*0084*/ 	.byte	0x03, 0x19
        /*0086*/ 	.short	0x0d70


	//----- nvinfo : EIATTR_PARAM_CBANK
	.align		4
        /*0088*/ 	.byte	0x04, 0x0a
        /*008a*/ 	.short	(.L_2785 - .L_2784)
	.align		4
.L_2784:
        /*008c*/ 	.word	index@(.nv.constant0._ZN2at6native40_GLOBAL__N__2351210d_8_Shape_cu_49f7391c35CatArrayBatchedCopy_alignedK_contigINS1_10OpaqueTypeILj2EEEjLi1ELi64ELi64ELi8EEEvPT_NS1_25CatArrInputTensorMetadataIS5_T0_XT2_EXT3_EEENS1_16TensorSizeStrideIS8_Lj4EEEiS8_)
        /*0090*/ 	.short	0x0380
        /*0092*/ 	.short	0x0d70


	//----- nvinfo : EIATTR_SW_WAR
	.align		4
.L_2785:
        /*0094*/ 	.byte	0x04, 0x36
        /*0096*/ 	.short	(.L_2787 - .L_2786)
.L_2786:
        /*0098*/ 	.word	0x00000008
.L_2787:


//--------------------- .nv.info._ZN2at6native40_GLOBAL__N__2351210d_8_Shape_cu_49f7391c35CatArrayBatchedCopy_alignedK_contigINS1_10OpaqueTypeILj2EEEjLi1ELi64ELi64ELi16EEEvPT_NS1_25CatArrInputTensorMetadataIS5_T0_XT2_EXT3_EEENS1_16TensorSizeStrideIS8_Lj4EEEiS8_ --------------------------
	.section	.nv.info._ZN2at6native40_GLOBAL__N__2351210d_8_Shape_cu_49f7391c35CatArrayBatchedCopy_alignedK_contigINS1_10OpaqueTypeILj2EEEjLi1ELi64ELi64ELi16EEEvPT_NS1_25CatArrInputTensorMetadataIS5_T0_XT2_EXT3_EEENS1_16TensorSizeStrideIS8_Lj4EEEiS8_,"",@"SHT_CUDA_INFO"
	.sectionflags	@""
	.align	4


	//----- nvinfo : EIATTR_CUDA_API_VERSION
	.align		4
        /*0000*/ 	.byte	0x04, 0x37
        /*0002*/ 	.short	(.L_2789 - .L_2788)
.L_2788:
        /*0004*/ 	.word	0x00000082


	//----- nvinfo : EIATTR_KPARAM_INFO
	.align		4
.L_2789:
        /*0008*/ 	.byte	0x04, 0x17
        /*000a*/ 	.short	(.L_2791 - .L_2790)
.L_2790:
        /*000c*/ 	.word	0x00000000
        /*0010*/ 	.short	0x0004
        /*0012*/ 	.short	0x0d6c
        /*0014*/ 	.byte	0x00, 0xf0, 0x11, 0x00


	//----- nvinfo : EIATTR_KPARAM_INFO
	.align		4
.L_2791:
        /*0018*/ 	.byte	0x04, 0x17
        /*001a*/ 	.short	(.L_2793 - .L_2792)
.L_2792:
        /*001c*/ 	.word	0x00000000
        /*0020*/ 	.short	0x0003
        /*0022*/ 	.short	0x0d68
        /*0024*/ 	.byte	0x00, 0xf0, 0x11, 0x00


	//----- nvinfo : EIATTR_KPARAM_INFO
	.align		4
.L_2793:
        /*0028*/ 	.byte	0x04, 0x17
        /*002a*/ 	.short	(.L_2795 - .L_2794)
.L_2794:
        /*002c*/ 	.word	0x00000000
        /*0030*/ 	.short	0x0002
        /*0032*/ 	.short	0x0d48
        /*0034*/ 	.byte	0x00, 0xf0, 0x81, 0x00


	//----- nvinfo : EIATTR_KPARAM_INFO
	.align		4
.L_2795:
        /*0038*/ 	.byte	0x04, 0x17
        /*003a*/ 	.short	(.L_2797 - .L_2796)
.L_2796:
        /*003c*/ 	.word	0x00000000
        /*0040*/ 	.short	0x0001
        /*0042*/ 	.short	0x0008
        /*0044*/ 	.byte	0x00, 0xf0, 0x01, 0x35


	//----- nvinfo : EIATTR_KPARAM_INFO
	.align		4
.L_2797:
        /*0048*/ 	.byte	0x04, 0x17
        /*004a*/ 	.short	(.L_2799 - .L_2798)
.L_2798:
        /*004c*/ 	.word	0x00000000
        /*0050*/ 	.short	0x0000
        /*0052*/ 	.short	0x0000
        /*0054*/ 	.byte	0x00, 0xf5, 0x21, 0x00


	//----- nvinfo : EIATTR_SPARSE_MMA_MASK
	.align		4
.L_2799:
        /*0058*/ 	.byte	0x03, 0x50
        /*005a*/ 	.short	0x0000


	//----- nvinfo : EIATTR_MAXREG_COUNT
	.align		4
        /*005c*/ 	.byte	0x03, 0x1b
        /*005e*/ 	.short	0x00ff


	//----- nvinfo : EIATTR_MERCURY_ISA_VERSION
	.align		4
        /*0060*/ 	.byte	0x03, 0x5f
        /*0062*/ 	.short	0x0101


	//----- nvinfo : EIATTR_VRC_CTA_INIT_COUNT
	.align		4
        /*0064*/ 	.byte	0x02, 0x4a
	.zero		1
	.zero		1


	//----- nvinfo : EIATTR_EXIT_INSTR_OFFSETS
	.align		4
        /*0068*/ 	.byte	0x04, 0x1c
        /*006a*/ 	.short	(.L_2801 - .L_2800)


	//   ....[0]....
.L_2800:
        /*006c*/ 	.word	0x000000a0


	//   ....[1]....
        /*0070*/ 	.word	0x000004b0


	//   ....[2]....
        /*0074*/ 	.word	0x00000670


	//   ....[3]....
        /*0078*/ 	.word	0x000008a0


	//----- nvinfo : EIATTR_CRS_STACK_SIZE
	.align		4
.L_2801:
        /*007c*/ 	.byte	0x04, 0x1e
        /*007e*/ 	.short	(.L_2803 - .L_2802)
.L_2802:
        /*0080*/ 	.word	0x00000000


	//----- nvinfo : EIATTR_CBANK_PARAM_SIZE
	.align		4
.L_2803:
        /*0084*/ 	.byte	0x03, 0x19
        /*0086*/ 	.short	0x0d70


	//----- nvinfo : EIATTR_PARAM_CBANK
	.align		4
        /*0088*/ 	.byte	0x04, 0x0a
        /*008a*/ 	.short	(.L_2805 - .L_2804)
	.align		4
.L_2804:
        /*008c*/ 	.word	index@(.nv.constant0._ZN2at6native40_GLOBAL__N__2351210d_8_Shape_cu_49f7391c35CatArrayBatchedCopy_alignedK_contigINS1_10OpaqueTypeILj2EEEjLi1ELi64ELi64ELi16EEEvPT_NS1_25CatArrInputTensorMetadataIS5_T0_XT2_EXT3_EEENS1_16TensorSizeStrideIS8_Lj4EEEiS8_)
        /*0090*/ 	.short	0x0380
        /*0092*/ 	.short	0x0d70


	//----- nvinfo : EIATTR_SW_WAR
	.align		4
.L_2805:
        /*0094*/ 	.byte	0x04, 0x36
        /*0096*/ 	.short	(.L_2807 - .L_2806)
.L_2806:
        /*0098*/ 	.word	0x00000008
.L_2807:


//--------------------- .nv.info._ZN2at6native40_GLOBAL__N__2351210d_8_Shape_cu_49f7391c30CatArrayBatchedCopy_vectorizedINS1_10OpaqueTypeILj2EEEjLi1ELi64ELi64ELi16ELi8EEEvPcNS1_25CatArrInputTensorMetadataIT_T0_XT2_EXT3_EEENS1_16TensorSizeStrideIS8_Lj4EEEiS8_ --------------------------
	.section	.nv.info._ZN2at6native40_GLOBAL__N__2351210d_8_Shape_cu_49f7391c30CatArrayBatchedCopy_vectorizedINS1_10OpaqueTypeILj2EEEjLi1ELi64ELi64ELi16ELi8EEEvPcNS1_25CatArrInputTensorMetadataIT_T0_XT2_EXT3_EEENS1_16TensorSizeStrideIS8_Lj4EEEiS8_,"",@"SHT_CUDA_INFO"
	.sectionflags	@""
	.align	4


	//----- nvinfo : EIATTR_CUDA_API_VERSION
	.align		4
        /*0000*/ 	.byte	0x04, 0x37
        /*0002*/ 	.short	(.L_2809 - .L_2808)
.L_2808:
        /*0004*/ 	.word	0x00000082


	//----- nvinfo : EIATTR_KPARAM_INFO
	.align		4
.L_2809:
        /*0008*/ 	.byte	0x04, 0x17
        /*000a*/ 	.short	(.L_2811 - .L_2810)
.L_2810:
        /*000c*/ 	.word	0x00000000
        /*0010*/ 	.short	0x0004
        /*0012*/ 	.short	0x0d6c
        /*0014*/ 	.byte	0x00, 0xf0, 0x11, 0x00


	//----- nvinfo : EIATTR_KPARAM_INFO
	.align		4
.L_2811:
        /*0018*/ 	.byte	0x04, 0x17
        /*001a*/ 	.short	(.L_2813 - .L_2812)
.L_2812:
        /*001c*/ 	.word	0x00000000
        /*0020*/ 	.short	0x0003
        /*0022*/ 	.short	0x0d68
        /*0024*/ 	.byte	0x00, 0xf0, 0x11, 0x00


	//----- nvinfo : EIATTR_KPARAM_INFO
	.align		4
.L_2813:
        /*0028*/ 	.byte	0x04, 0x17
        /*002a*/ 	.short	(.L_2815 - .L_2814)
.L_2814:
        /*002c*/ 	.word	0x00000000
        /*0030*/ 	.short	0x0002
        /*0032*/ 	.short	0x0d48
        /*0034*/ 	.byte	0x00, 0xf0, 0x81, 0x00


	//----- nvinfo : EIATTR_KPARAM_INFO
	.align		4
.L_2815:
        /*0038*/ 	.byte	0x04, 0x17
        /*003a*/ 	.short	(.L_2817 - .L_2816)
.L_2816:
        /*003c*/ 	.word	0x00000000
        /*0040*/ 	.short	0x0001
        /*0042*/ 	.short	0x0008
        /*0044*/ 	.byte	0x00, 0xf0, 0x01, 0x35


	//----- nvinfo : EIATTR_KPARAM_INFO
	.align		4
.L_2817:
        /*0048*/ 	.byte	0x04, 0x17
        /*004a*/ 	.short	(.L_2819 - .L_2818)
.L_2818:
        /*004c*/ 	.word	0x00000000
        /*0050*/ 	.short	0x0000
        /*0052*/ 	.short	0x0000
        /*0054*/ 	.byte	0x00, 0xf5, 0x21, 0x00


	//----- nvinfo : EIATTR_SPARSE_MMA_MASK
	.align		4
.L_2819:
        /*0058*/ 	.byte	0x03, 0x50
        /*005a*/ 	.short	0x0000


	//----- nvinfo : EIATTR_MAXREG_COUNT
	.align		4
        /*005c*/ 	.byte	0x03, 0x1b
        /*005e*/ 	.short	0x00ff


	//----- nvinfo : EIATTR_MERCURY_ISA_VERSION
	.align		4
        /*0060*/ 	.byte	0x03, 0x5f
        /*0062*/ 	.short	0x0101


	//----- nvinfo : EIATTR_VRC_CTA_INIT_COUNT
	.align		4
        /*0064*/ 	.byte	0x02, 0x4a
	.zero		1
	.zero		1


	//----- nvinfo : EIATTR_EXIT_INSTR_OFFSETS
	.align		4
        /*0068*/ 	.byte	0x04, 0x1c
        /*006a*/ 	.short	(.L_2821 - .L_2820)


	//   ....[0]....
.L_2820:
        /*006c*/ 	.word	0x000000a0


	//   ....[1]....
        /*0070*/ 	.word	0x00000230


	//----- nvinfo : EIATTR_CRS_STACK_SIZE
	.align		4
.L_2821:
        /*0074*/ 	.byte	0x04, 0x1e
        /*0076*/ 	.short	(.L_2823 - .L_2822)
.L_2822:
        /*0078*/ 	.word	0x00000000


	//----- nvinfo : EIATTR_CBANK_PARAM_SIZE
	.align		4
.L_2823:
        /*007c*/ 	.byte	0x03, 0x19
        /*007e*/ 	.short	0x0d70


	//----- nvinfo : EIATTR_PARAM_CBANK
	.align		4
        /*0080*/ 	.byte	0x04, 0x0a
        /*0082*/ 	.short	(.L_2825 - .L_2824)
	.align		4
.L_2824:
        /*0084*/ 	.word	index@(.nv.constant0._ZN2at6native40_GLOBAL__N__2351210d_8_Shape_cu_49f7391c30CatArrayBatchedCopy_vectorizedINS1_10OpaqueTypeILj2EEEjLi1ELi64ELi64ELi16ELi8EEEvPcNS1_25CatArrInputTensorMetadataIT_T0_XT2_EXT3_EEENS1_16TensorSizeStrideIS8_Lj4EEEiS8_)
        /*0088*/ 	.short	0x0380
        /*008a*/ 	.short	0x0d70


	//----- nvinfo : EIATTR_SW_WAR
	.align		4
.L_2825:
        /*008c*/ 	.byte	0x04, 0x36
        /*008e*/ 	.short	(.L_2827 - .L_2826)
.L_2826:
        /*0090*/ 	.word	0x00000008
.L_2827:


//--------------------- .nv.info._ZN2at6native40_GLOBAL__N__2351210d_8_Shape_cu_49f7391c19CatArrayBatchedCopyINS1_10OpaqueTypeILj1EEEjLi4ELi64ELi64EEEvPT_NS1_25CatArrInputTensorMetadataIS5_T0_XT2_EXT3_EEENS1_16TensorSizeStrideIS8_Lj4EEEiS8_ --------------------------
	.section	.nv.info._ZN2at6native40_GLOBAL__N__2351210d_8_Shape_cu_49f7391c19CatArrayBatchedCopyINS1_10OpaqueTypeILj1EEEjLi4ELi64ELi64EEEvPT_NS1_25CatArrInputTensorMetadataIS5_T0_XT2_EXT3_EEENS1_16TensorSizeStrideIS8_Lj4EEEiS8_,"",@"SHT_CUDA_INFO"
	.sectionflags	@""
	.align	4


	//----- nvinfo : EIATTR_CUDA_API_VERSION
	.align		4
        /*0000*/ 	.byte	0x04, 0x37
        /*0002*/ 	.short	(.L_2829 - .L_2828)
.L_2828:
        /*0004*/ 	.word	0x00000082


	//----- nvinfo : EIATTR_KPARAM_INFO
	.align		4
.L_2829:
        /*0008*/ 	.byte	0x04, 0x17
        /*000a*/ 	.short	(.L_2831 - .L_2830)
.L_2830:
        /*000c*/ 	.word	0x00000000
        /*0010*/ 	.short	0x0004
        /*0012*/ 	.short	0x0d6c
        /*0014*/ 	.byte	0x00, 0xf0, 0x11, 0x00


	//----- nvinfo : EIATTR_KPARAM_INFO
	.align		4
.L_2831:
        /*0018*/ 	.byte	0x04, 0x17
        /*001a*/ 	.short	(.L_2833 - .L_2832)
.L_2832:
        /*001c*/ 	.word	0x00000000
        /*0020*/ 	.short	0x0003
        /*0022*/ 	.short	0x0d68
        /*0024*/ 	.byte	0x00, 0xf0, 0x11, 0x00


	//----- nvinfo : EIATTR_KPARAM_INFO
	.align		4
.L_2833:
        /*0028*/ 	.byte	0x04, 0x17
        /*002a*/ 	.short	(.L_2835 - .L_2834)
.L_2834:
        /*002c*/ 	.word	0x00000000
        /*0030*/ 	.short	0x0002
        /*0032*/ 	.short	0x0d48
        /*0034*/ 	.byte	0x00, 0xf0, 0x81, 0x00


	//----- nvinfo : EIATTR_KPARAM_INFO
	.align		4
.L_2835:
        /*0038*/ 	.byte	0x04, 0x17
        /*003a*/ 	.short	(.L_2837 - .L_2836)
.L_2836:
        /*003c*/ 	.word	0x00000000
        /*0040*/ 	.short	0x0001
        /*0042*/ 	.short	0x0008
        /*0044*/ 	.byte	0x00, 0xf0, 0x01, 0x35


	//----- nvinfo : EIATTR_KPARAM_INFO
	.align		4
.L_2837:
        /*0048*/ 	.byte	0x04, 0x17
        /*004a*/ 	.short	(.L_2839 - .L_2838)
.L_2838:
        /*004c*/ 	.word	0x00000000
        /*0050*/ 	.short	0x0000
        /*0052*/ 	.short	0x0000
        /*0054*/ 	.byte	0x00, 0xf5, 0x21, 0x00


	//----- nvinfo : EIATTR_SPARSE_MMA_MASK
	.align		4
.L_2839:
        /*0058*/ 	.byte	0x03, 0x50
        /*005a*/ 	.short	0x0000


	//----- nvinfo : EIATTR_MAXREG_COUNT
	.align		4
        /*005c*/ 	.byte	0x03, 0x1b
        /*005e*/ 	.short	0x00ff


	//----- nvinfo : EIATTR_MERCURY_ISA_VERSION
	.align		4
        /*0060*/ 	.byte	0x03, 0x5f
        /*0062*/ 	.short	0x0101


	//----- nvinfo : EIATTR_VRC_CTA_INIT_COUNT
	.align		4
        /*0064*/ 	.byte	0x02, 0x4a
	.zero		1
	.zero		1


	//----- nvinfo : EIATTR_EXIT_INSTR_OFFSETS
	.align		4
        /*0068*/ 	.byte	0x04, 0x1c
        /*006a*/ 	.short	(.L_2841 - .L_2840)


	//   ....[0]....
.L_2840:
        /*006c*/ 	.word	0x000000a0


	//   ....[1]....
        /*0070*/ 	.word	0x00000c80


	//----- nvinfo : EIATTR_CRS_STACK_SIZE
	.align		4
.L_2841:
        /*0074*/ 	.byte	0x04, 0x1e
        /*0076*/ 	.short	(.L_2843 - .L_2842)
.L_2842:
        /*0078*/ 	.word	0x00000000


	//----- nvinfo : EIATTR_CBANK_PARAM_SIZE
	.align		4
.L_2843:
        /*007c*/ 	.byte	0x03, 0x19
        /*007e*/ 	.short	0x0d70


	//----- nvinfo : EIATTR_PARAM_CBANK
	.align		4
        /*0080*/ 	.byte	0x04, 0x0a
        /*0082*/ 	.short	(.L_2845 - .L_2844)
	.align		4
.L_2844:
        /*0084*/ 	.word	index@(.nv.constant0._ZN2at6native40_GLOBAL__N__2351210d_8_Shape_cu_49f7391c19CatArrayBatchedCopyINS1_10OpaqueTypeILj1EEEjLi4ELi64ELi64EEEvPT_NS1_25CatArrInputTensorMetadataIS5_T0_XT2_EXT3_EEENS1_16TensorSizeStrideIS8_Lj4EEEiS8_)
        /*0088*/ 	.short	0x0380
        /*008a*/ 	.short	0x0d70


	//----- nvinfo : EIATTR_SW_WAR
	.align		4
.L_2845:
        /*008c*/ 	.byte	0x04, 0x36
        /*008e*/ 	.short	(.L_2847 - .L_2846)
.L_2846:
        /*0090*/ 	.word	0x00000008
.L_2847:


//--------------------- .nv.info._ZN2at6native40_GLOBAL__N__2351210d_8_Shape_cu_49f7391c26CatArrayBatchedCopy_contigINS1_10OpaqueTypeILj1EEEjLi4ELi64ELi64EEEvPT_NS1_25CatArrInputTensorMetadataIS5_T0_XT2_EXT3_EEENS1_16TensorSizeStrideIS8_Lj4EEEiS8_ --------------------------
	.section	.nv.info._ZN2at6native40_GLOBAL__N__2351210d_8_Shape_cu_49f7391c26CatArrayBatchedCopy_contigINS1_10OpaqueTypeILj1EEEjLi4ELi64ELi64EEEvPT_NS1_25CatArrInputTensorMetadataIS5_T0_XT2_EXT3_EEENS1_16TensorSizeStrideIS8_Lj4EEEiS8_,"",@"SHT_CUDA_INFO"
	.sectionflags	@""
	.align	4


	//----- nvinfo : EIATTR_CUDA_API_VERSION
	.align		4
        /*0000*/ 	.byte	0x04, 0x37
        /*0002*/ 	.short	(.L_2849 - .L_2848)
.L_2848:
        /*0004*/ 	.word	0x00000082


	//----- nvinfo : EIATTR_KPARAM_INFO
	.align		4
.L_2849:
        /*0008*/ 	.byte	0x04, 0x17
        /*000a*/ 	.short	(.L_2851 - .L_2850)
.L_2850:
        /*000c*/ 	.word	0x00000000
        /*0010*/ 	.short	0x0004
        /*0012*/ 	.short	0x0d6c
        /*0014*/ 	.byte	0x00, 0xf0, 0x11, 0x00


	//----- nvinfo : EIATTR_KPARAM_INFO
	.align		4
.L_2851:
        /*0018*/ 	.byte	0x04, 0x17
        /*001a*/ 	.short	(.L_2853 - .L_2852)
.L_2852:
        /*001c*/ 	.word	0x00000000
        /*0020*/ 	.short	0x0003
        /*0022*/ 	.short	0x0d68
        /*0024*/ 	.byte	0x00, 0xf0, 0x11, 0x00


	//----- nvinfo : EIATTR_KPARAM_INFO
	.align		4
.L_2853:
        /*0028*/ 	.byte	0x04, 0x17
        /*002a*/ 	.short	(.L_2855 - .L_2854)
.L_2854:
        /*002c*/ 	.word	0x00000000
        /*0030*/ 	.short	0x0002
        /*0032*/ 	.short	0x0d48
        /*0034*/ 	.byte	0x00, 0xf0, 0x81, 0x00


	//----- nvinfo : EIATTR_KPARAM_INFO
	.align		4
.L_2855:
        /*0038*/ 	.byte	0x04, 0x17
        /*003a*/ 	.short	(.L_2857 - .L_2856)
.L_2856:
        /*003c*/ 	.word	0x00000000
        /*0040*/ 	.short	0x0001
        /*0042*/ 	.short	0x0008
        /*0044*/ 	.byte	0x00, 0xf0, 0x01, 0x35


	//----- nvinfo : EIATTR_KPARAM_INFO
	.align		4
.L_2857:
        /*0048*/ 	.byte	0x04, 0x17
        /*004a*/ 	.short	(.L_2859 - .L_2858)
.L_2858:
        /*004c*/ 	.word	0x00000000
        /*0050*/ 	.short	0x0000
        /*0052*/ 	.short	0x0000
        /*0054*/ 	.byte	0x00, 0xf5, 0x21, 0x00


	//----- nvinfo : EIATTR_SPARSE_MMA_MASK
	.align		4
.L_2859:
        /*0058*/ 	.byte	0x03, 0x50
        /*005a*/ 	.short	0x0000


	//----- nvinfo : EIATTR_MAXREG_COUNT
	.align		4
        /*005c*/ 	.byte	0x03, 0x1b
        /*005e*/ 	.short	0x00ff


	//----- nvinfo : EIATTR_MERCURY_ISA_VERSION
	.align		4
        /*0060*/ 	.byte	0x03, 0x5f
        /*0062*/ 	.short	0x0101


	//----- nvinfo : EIATTR_VRC_CTA_INIT_COUNT
	.align		4
        /*0064*/ 	.byte	0x02, 0x4a
	.zero		1
	.zero		1


	//----- nvinfo : EIATTR_EXIT_INSTR_OFFSETS
	.align		4
        /*0068*/ 	.byte	0x04, 0x1c
        /*006a*/ 	.short	(.L_2861 - .L_2860)


	//   ....[0]....
.L_2860:
        /*006c*/ 	.word	0x00000090


	//   ....[1]....
        /*0070*/ 	.word	0x000006f0


	//----- nvinfo : EIATTR_CRS_STACK_SIZE
	.align		4
.L_2861:
        /*0074*/ 	.byte	0x04, 0x1e
        /*0076*/ 	.short	(.L_2863 - .L_2862)
.L_2862:
        /*0078*/ 	.word	0x00000000


	//----- nvinfo : EIATTR_CBANK_PARAM_SIZE
	.align		4
.L_2863:
        /*007c*/ 	.byte	0x03, 0x19
        /*007e*/ 	.short	0x0d70


	//----- nvinfo : EIATTR_PARAM_CBANK
	.align		4
        /*0080*/ 	.byte	0x04, 0x0a
        /*0082*/ 	.short	(.L_2865 - .L_2864)
	.align		4
.L_2864:
        /*0084*/ 	.word	index@(.nv.constant0._ZN2at6native40_GLOBAL__N__2351210d_8_Shape_cu_49f7391c26CatArrayBatchedCopy_contigINS1_10OpaqueTypeILj1EEEjLi4ELi64ELi64EEEvPT_NS1_25CatArrInputTensorMetadataIS5_T0_XT2_EXT3_EEENS1_16TensorSizeStrideIS8_Lj4EEEiS8_)
        /*0088*/ 	.short	0x0380
        /*008a*/ 	.short	0x0d70


	//----- nvinfo : EIATTR_SW_WAR
	.align		4
.L_2865:
        /*008c*/ 	.byte	0x04, 0x36
        /*008e*/ 	.short	(.L_2867 - .L_2866)
.L_2866:
        /*0090*/ 	.word	0x00000008
.L_2867:


//--------------------- .nv.info._ZN2at6native40_GLOBAL__N__2351210d_8_Shape_cu_49f7391c35CatArrayBatchedCopy_alignedK_contigINS1_10OpaqueTypeILj1EEEjLi4ELi64ELi64ELi8EEEvPT_NS1_25CatArrInputTensorMetadataIS5_T0_XT2_EXT3_EEENS1_16TensorSizeStrideIS8_Lj4EEEiS8_ --------------------------
	.section	.nv.info._ZN2at6native40_GLOBAL__N__2351210d_8_Shape_cu_49f7391c35CatArrayBatchedCopy_alignedK_contigINS1_10OpaqueTypeILj1EEEjLi4ELi64ELi64ELi8EEEvPT_NS1_25CatArrInputTensorMetadataIS5_T0_XT2_EXT3_EEENS1_16TensorSizeStrideIS8_Lj4EEEiS8_,"",@"SHT_CUDA_INFO"
	.sectionflags	@""
	.align	4


	//----- nvinfo : EIATTR_CUDA_API_VERSION
	.align		4
        /*0000*/ 	.byte	0x04, 0x37
        /*0002*/ 	.short	(.L_2869 - .L_2868)
.L_2868:
        /*0004*/ 	.word	0x00000082


	//----- nvinfo : EIATTR_KPARAM_INFO
	.align		4
.L_2869:
        /*0008*/ 	.byte	0x04, 0x17
        /*000a*/ 	.short	(.L_2871 - .L_2870)
.L_2870:
        /*000c*/ 	.word	0x00000000
        /*0010*/ 	.short	0x0004
        /*0012*/ 	.short	0x0d6c
        /*0014*/ 	.byte	0x00, 0xf0, 0x11, 0x00


	//----- nvinfo : EIATTR_KPARAM_INFO
	.align		4
.L_2871:
        /*0018*/ 	.byte	0x04, 0x17
        /*001a*/ 	.short	(.L_2873 - .L_2872)
.L_2872:
        /*001c*/ 	.word	0x00000000
        /*0020*/ 	.short	0x0003
        /*0022*/ 	.short	0x0d68
        /*0024*/ 	.byte	0x00, 0xf0, 0x11, 0x00


	//----- nvinfo : EIATTR_KPARAM_INFO
	.align		4
.L_2873:
        /*0028*/ 	.byte	0x04, 0x17
        /*002a*/ 	.short	(.L_2875 - .L_2874)
.L_2874:
        /*002c*/ 	.word	0x00000000
        /*0030*/ 	.short	0x0002
        /*0032*/ 	.short	0x0d48
        /*0034*/ 	.byte	0x00, 0xf0, 0x81, 0x00


	//----- nvinfo : EIATTR_KPARAM_INFO
	.align		4
.L_2875:
        /*0038*/ 	.byte	0x04, 0x17
        /*003a*/ 	.short	(.L_2877 - .L_2876)
.L_2876:
        /*003c*/ 	.word	0x00000000
        /*0040*/ 	.short	0x0001
        /*0042*/ 	.short	0x0008
        /*0044*/ 	.byte	0x00, 0xf0, 0x01, 0x35


	//----- nvinfo : EIATTR_KPARAM_INFO
	.align		4
.L_2877:
        /*0048*/ 	.byte	0x04, 0x17
        /*004a*/ 	.short	(.L_2879 - .L_2878)
.L_2878:
        /*004c*/ 	.word	0x00000000
        /*0050*/ 	.short	0x0000
        /*0052*/ 	.short	0x0000
        /*0054*/ 	.byte	0x00, 0xf5, 0x21, 0x00


	//----- nvinfo : EIATTR_SPARSE_MMA_MASK
	.align		4
.L_2879:
        /*0058*/ 	.byte	0x03, 0x50
        /*005a*/ 	.short	0x0000


	//----- nvinfo : EIATTR_MAXREG_COUNT
	.align		4
        /*005c*/ 	.byte	0x03, 0x1b
        /*005e*/ 	.short	0x00ff


	//----- nvinfo : EIATTR_MERCURY_ISA_VERSION
	.align		4
        /*0060*/ 	.byte	0x03, 0x5f
        /*0062*/ 	.short	0x0101


	//----- nvinfo : EIATTR_VRC_CTA_INIT_COUNT
	.align		4
        /*0064*/ 	.byte	0x02, 0x4a
	.zero		1
	.zero		1


	//----- nvinfo : EIATTR_EXIT_INSTR_OFFSETS
	.align		4
        /*0068*/ 	.byte	0x04, 0x1c
        /*006a*/ 	.short	(.L_2881 - .L_2880)


	//   ....[0]....
.L_2880:
        /*006c*/ 	.word	0x000000a0


	//   ....[1]....
        /*0070*/ 	.word	0x00001a30


	//   ....[2]....
        /*0074*/ 	.word	0x000020d0


	//   ....[3]....
        /*0078*/ 	.word	0x00002ee0


	//----- nvinfo : EIATTR_CRS_STACK_SIZE
	.align		4
.L_2881:
        /*007c*/ 	.byte	0x04, 0x1e
        /*007e*/ 	.short	(.L_2883 - .L_2882)
.L_2882:
        /*0080*/ 	.word	0x00000000


	//----- nvinfo : EIATTR_CBANK_PARAM_SIZE
	.align		4
.L_2883:
        /*0084*/ 	.byte	0x03, 0x19
        /*0086*/ 	.short	0x0d70


	//----- nvinfo : EIATTR_PARAM_CBANK
	.align		4
        /*0088*/ 	.byte	0x04, 0x0a
        /*008a*/ 	.short	(.L_2885 - .L_2884)
	.align		4
.L_2884:
        /*008c*/ 	.word	index@(.nv.constant0._ZN2at6native40_GLOBAL__N__2351210d_8_Shape_cu_49f7391c35CatArrayBatchedCopy_alignedK_contigINS1_10OpaqueTypeILj1EEEjLi4ELi64ELi64ELi8EEEvPT_NS1_25CatArrInputTensorMetadataIS5_T0_XT2_EXT3_EEENS1_16TensorSizeStrideIS8_Lj4EEEiS8_)
        /*0090*/ 	.short	0x0380
        /*0092*/ 	.short	0x0d70


	//----- nvinfo : EIATTR_SW_WAR
	.align		4
.L_2885:
        /*0094*/ 	.byte	0x04, 0x36
        /*0096*/ 	.short	(.L_2887 - .L_2886)
.L_2886:
        /*0098*/ 	.word	0x00000008
.L_2887:


//--------------------- .nv.info._ZN2at6native40_GLOBAL__N__2351210d_8_Shape_cu_49f7391c35CatArrayBatchedCopy_alignedK_contigINS1_10OpaqueTypeILj1EEEjLi4ELi64ELi64ELi16EEEvPT_NS1_25CatArrInputTensorMetadataIS5_T0_XT2_EXT3_EEENS1_16TensorSizeStrideIS8_Lj4EEEiS8_ --------------------------
	.section	.nv.info._ZN2at6native40_GLOBAL__N__2351210d_8_Shape_cu_49f7391c35CatArrayBatchedCopy_alignedK_contigINS1_10OpaqueTypeILj1EEEjLi4ELi64ELi64ELi16EEEvPT_NS1_25CatArrInputTensorMetadataIS5_T0_XT2_EXT3_EEENS1_16TensorSizeStrideIS8_Lj4EEEiS8_,"",@"SHT_CUDA_INFO"
	.sectionflags	@""
	.align	4


	//----- nvinfo : EIATTR_CUDA_API_VERSION
	.align		4
        /*0000*/ 	.byte	0x04, 0x37
        /*0002*/ 	.short	(.L_2889 - .L_2888)
.L_2888:
        /*0004*/ 	.word	0x00000082


	//----- nvinfo : EIATTR_KPARAM_INFO
	.align		4
.L_2889:
        /*0008*/ 	.byte	0x04, 0x17
        /*000a*/ 	.short	(.L_2891 - .L_2890)
.L_2890:
        /*000c*/ 	.word	0x00000000
        /*0010*/ 	.short	0x0004
        /*0012*/ 	.short	0x0d6c
        /*0014*/ 	.byte	0x00, 0xf0, 0x11, 0x00


	//----- nvinfo : EIATTR_KPARAM_INFO
	.align		4
.L_2891:
        /*0018*/ 	.byte	0x04, 0x17
        /*001a*/ 	.short	(.L_2893 - .L_2892)
.L_2892:
        /*001c*/ 	.word	0x00000000
        /*0020*/ 	.short	0x0003
        /*0022*/ 	.short	0x0d68
        /*0024*/ 	.byte	0x00, 0xf0, 0x11, 0x00


	//----- nvinfo : EIATTR_KPARAM_INFO
	.align		4
.L_2893:
        /*0028*/ 	.byte	0x04, 0x17
        /*002a*/ 	.short	(.L_2895 - .L_2894)
.L_2894:
        /*002c*/ 	.word	0x00000000
        /*0030*/ 	.short	0x0002
        /*0032*/ 	.short	0x0d48
        /*0034*/ 	.byte	0x00, 0xf0, 0x81, 0x00


	//----- nvinfo : EIATTR_KPARAM_INFO
	.align		4
.L_2895:
        /*0038*/ 	.byte	0x04, 0x17
        /*003a*/ 	.short	(.L_2897 - .L_2896)
.L_2896:
        /*003c*/ 	.word	0x00000000
        /*0040*/ 	.short	0x0001
        /*0042*/ 	.short	0x0008
        /*0044*/ 	.byte	0x00, 0xf0, 0x01, 0x35


	//----- nvinfo : EIATTR_KPARAM_INFO
	.align		4
.L_2897:
        /*0048*/ 	.byte	0x04, 0x17
        /*004a*/ 	.short	(.L_2899 - .L_2898)
.L_2898:
        /*004c*/ 	.word	0x00000000
        /*0050*/ 	.short	0x0000
        /*0052*/ 	.short	0x0000
        /*0054*/ 	.byte	0x00, 0xf5, 0x21, 0x00


	//----- nvinfo : EIATTR_SPARSE_MMA_MASK
	.align		4
.L_2899:
        /*0058*/ 	.byte	0x03, 0x50
        /*005a*/ 	.short	0x0000


	//----- nvinfo : EIATTR_MAXREG_COUNT
	.align		4
        /*005c*/ 	.byte	0x03, 0x1b
        /*005e*/ 	.short	0x00ff


	//----- nvinfo : EIATTR_MERCURY_ISA_VERSION
	.align		4
        /*0060*/ 	.byte	0x03, 0x5f
        /*0062*/ 	.short	0x0101


	//----- nvinfo : EIATTR_VRC_CTA_INIT_COUNT
	.align		4
        /*0064*/ 	.byte	0x02, 0x4a
	.zero		1
	.zero		1


	//----- nvinfo : EIATTR_EXIT_INSTR_OFFSETS
	.align		4
        /*0068*/ 	.byte	0x04, 0x1c
        /*006a*/ 	.short	(.L_2901 - .L_2900)


	//   ....[0]....
.L_2900:
        /*006c*/ 	.word	0x000000a0


	//   ....[1]....
        /*0070*/ 	.word	0x00002fb0


	//   ....[2]....
        /*0074*/ 	.word	0x00003650


	//   ....[3]....
        /*0078*/ 	.word	0x00004460


	//----- nvinfo : EIATTR_CRS_STACK_SIZE
	.align		4
.L_2901:
        /*007c*/ 	.byte	0x04, 0x1e
        /*007e*/ 	.short	(.L_2903 - .L_2902)
.L_2902:
        /*0080*/ 	.word	0x00000000


	//----- nvinfo : EIATTR_CBANK_PARAM_SIZE
	.align		4
.L_2903:
        /*0084*/ 	.byte	0x03, 0x19
        /*0086*/ 	.short	0x0d70


	//----- nvinfo : EIATTR_PARAM_CBANK
	.align		4
        /*0088*/ 	.byte	0x04, 0x0a
        /*008a*/ 	.short	(.L_2905 - .L_2904)
	.align		4
.L_2904:
        /*008c*/ 	.word	index@(.nv.constant0._ZN2at6native40_GLOBAL__N__2351210d_8_Shape_cu_49f7391c35CatArrayBatchedCopy_alignedK_contigINS1_10OpaqueTypeILj1EEEjLi4ELi64ELi64ELi16EEEvPT_NS1_25CatArrInputTensorMetadataIS5_T0_XT2_EXT3_EEENS1_16TensorSizeStrideIS8_Lj4EEEiS8_)
        /*0090*/ 	.short	0x0380
        /*0092*/ 	.short	0x0d70


	//----- nvinfo : EIATTR_SW_WAR
	.align		4
.L_2905:
        /*0094*/ 	.byte	0x04, 0x36
        /*0096*/ 	.short	(.L_2907 - .L_2906)
.L_2906:
        /*0098*/ 	.word	0x00000008
.L_2907:


//--------------------- .nv.info._ZN2at6native40_GLOBAL__N__2351210d_8_Shape_cu_49f7391c30CatArrayBatchedCopy_vectorizedINS1_10OpaqueTypeILj1EEEjLi4ELi64ELi64ELi16ELi16EEEvPcNS1_25CatArrInputTensorMetadataIT_T0_XT2_EXT3_EEENS1_16TensorSizeStrideIS8_Lj4EEEiS8_ --------------------------
	.section	.nv.info._ZN2at6native40_GLOBAL__N__2351210d_8_Shape_cu_49f7391c30CatArrayBatchedCopy_vectorizedINS1_10OpaqueTypeILj1EEEjLi4ELi64ELi64ELi16ELi16EEEvPcNS1_25CatArrInputTensorMetadataIT_T0_XT2_EXT3_EEENS1_16TensorSizeStrideIS8_Lj4EEEiS8_,"",@"SHT_CUDA_INFO"
	.sectionflags	@""
	.align	4


	//----- nvinfo : EIATTR_CUDA_API_VERSION
	.align		4
        /*0000*/ 	.byte	0x04, 0x37
        /*0002*/ 	.short	(.L_2909 - .L_2908)
.L_2908:
        /*0004*/ 	.word	0x00000082


	//----- nvinfo : EIATTR_KPARAM_INFO
	.align		4
.L_2909:
        /*0008*/ 	.byte	0x04, 0x17
        /*000a*/ 	.short	(.L_2911 - .L_2910)
.L_2910:
        /*000c*/ 	.word	0x00000000
        /*0010*/ 	.short	0x0004
        /*0012*/ 	.short	0x0d6c
        /*0014*/ 	.byte	0x00, 0xf0, 0x11, 0x00


	//----- nvinfo : EIATTR_KPARAM_INFO
	.align		4
.L_2911:
        /*0018*/ 	.byte	0x04, 0x17
        /*001a*/ 	.short	(.L_2913 - .L_2912)
.L_2912:
        /*001c*/ 	.word	0x00000000
        /*0020*/ 	.short	0x0003
        /*0022*/ 	.short	0x0d68
        /*0024*/ 	.byte	0x00, 0xf0, 0x11, 0x00


	//----- nvinfo : EIATTR_KPARAM_INFO
	.align		4
.L_2913:
        /*0028*/ 	.byte	0x04, 0x17
        /*002a*/ 	.short	(.L_2915 - .L_2914)
.L_2914:
        /*002c*/ 	.word	0x00000000
        /*0030*/ 	.short	0x0002
        /*0032*/ 	.short	0x0d48
        /*0034*/ 	.byte	0x00, 0xf0, 0x81, 0x00


	//----- nvinfo : EIATTR_KPARAM_INFO
	.align		4
.L_2915:
        /*0038*/ 	.byte	0x04, 0x17
        /*003a*/ 	.short	(.L_2917 - .L_2916)
.L_2916:
        /*003c*/ 	.word	0x00000000
        /*0040*/ 	.short	0x0001
        /*0042*/ 	.short	0x0008
        /*0044*/ 	.byte	0x00, 0xf0, 0x01, 0x35


	//----- nvinfo : EIATTR_KPARAM_INFO
	.align		4
.L_2917:
        /*0048*/ 	.byte	0x04, 0x17
        /*004a*/ 	.short	(.L_2919 - .L_2918)
.L_2918:
        /*004c*/ 	.word	0x00000000
        /*0050*/ 	.short	0x0000
        /*0052*/ 	.short	0x0000
        /*0054*/ 	.byte	0x00, 0xf5, 0x21, 0x00


	//----- nvinfo : EIATTR_SPARSE_MMA_MASK
	.align		4
.L_2919:
        /*0058*/ 	.byte	0x03, 0x50
        /*005a*/ 	.short	0x0000


	//----- nvinfo : EIATTR_MAXREG_COUNT
	.align		4
        /*005c*/ 	.byte	0x03, 0x1b
        /*005e*/ 	.short	0x00ff


	//----- nvinfo : EIATTR_MERCURY_ISA_VERSION
	.align		4
        /*0060*/ 	.byte	0x03, 0x5f
        /*0062*/ 	.short	0x0101


	//----- nvinfo : EIATTR_VRC_CTA_INIT_COUNT
	.align		4
        /*0064*/ 	.byte	0x02, 0x4a
	.zero		1
	.zero		1


	//----- nvinfo : EIATTR_EXIT_INSTR_OFFSETS
	.align		4
        /*0068*/ 	.byte	0x04, 0x1c
        /*006a*/ 	.short	(.L_2921 - .L_2920)


	//   ....[0]....
.L_2920:
        /*006c*/ 	.word	0x000000a0


	//   ....[1]....
        /*0070*/ 	.word	0x00000710


	//----- nvinfo : EIATTR_CRS_STACK_SIZE
	.align		4
.L_2921:
        /*0074*/ 	.byte	0x04, 0x1e
        /*0076*/ 	.short	(.L_2923 - .L_2922)
.L_2922:
        /*0078*/ 	.word	0x00000000


	//----- nvinfo : EIATTR_CBANK_PARAM_SIZE
	.align		4
.L_2923:
        /*007c*/ 	.byte	0x03, 0x19
        /*007e*/ 	.short	0x0d70


	//----- nvinfo : EIATTR_PARAM_CBANK
	.align		4
        /*0080*/ 	.byte	0x04, 0x0a
        /*0082*/ 	.short	(.L_2925 - .L_2924)
	.align		4
.L_2924:
        /*0084*/ 	.word	index@(.nv.constant0._ZN2at6native40_GLOBAL__N__2351210d_8_Shape_cu_49f7391c30CatArrayBatchedCopy_vectorizedINS1_10OpaqueTypeILj1EEEjLi4ELi64ELi64ELi16ELi16EEEvPcNS1_25CatArrInputTensorMetadataIT_T0_XT2_EXT3_EEENS1_16TensorSizeStrideIS8_Lj4EEEiS8_)
        /*0088*/ 	.short	0x0380
        /*008a*/ 	.short	0x0d70


	//----- nvinfo : EIATTR_SW_WAR
	.align		4
.L_2925:
        /*008c*/ 	.byte	0x04, 0x36
        /*008e*/ 	.short	(.L_2927 - .L_2926)
.L_2926:
        /*0090*/ 	.word	0x00000008
.L_2927:


//--------------------- .nv.info._ZN2at6native40_GLOBAL__N__2351210d_8_Shape_cu_49f7391c19CatArrayBatchedCopyINS1_10OpaqueTypeILj1EEEjLi3ELi64ELi64EEEvPT_NS1_25CatArrInputTensorMetadataIS5_T0_XT2_EXT3_EEENS1_16TensorSizeStrideIS8_Lj4EEEiS8_ --------------------------
	.section	.nv.info._ZN2at6native40_GLOBAL__N__2351210d_8_Shape_cu_49f7391c19CatArrayBatchedCopyINS1_10OpaqueTypeILj1EEEjLi3ELi64ELi64EEEvPT_NS1_25CatArrInputTensorMetadataIS5_T0_XT2_EXT3_EEENS1_16TensorSizeStrideIS8_Lj4EEEiS8_,"",@"SHT_CUDA_INFO"
	.sectionflags	@""
	.align	4


	//----- nvinfo : EIATTR_CUDA_API_VERSION
	.align		4
        /*0000*/ 	.byte	0x04, 0x37
        /*0002*/ 	.short	(.L_2929 - .L_2928)
.L_2928:
        /*0004*/ 	.word	0x00000082


	//----- nvinfo : EIATTR_KPARAM_INFO
	.align		4
.L_2929:
        /*0008*/ 	.byte	0x04, 0x17
        /*000a*/ 	.short	(.L_2931 - .L_2930)
.L_2930:
        /*000c*/ 	.word	0x00000000
        /*0010*/ 	.short	0x0004
        /*0012*/ 	.short	0x0d6c
        /*0014*/ 	.byte	0x00, 0xf0, 0x11, 0x00


	//----- nvinfo : EIATTR_KPARAM_INFO
	.align		4
.L_2931:
        /*0018*/ 	.byte	0x04, 0x17
        /*001a*/ 	.short	(.L_2933 - .L_2932)
.L_2932:
        /*001c*/ 	.word	0x00000000
        /*0020*/ 	.short	0x0003
        /*0022*/ 	.short	0x0d68
        /*0024*/ 	.byte	0x00, 0xf0, 0x11, 0x00


	//----- nvinfo : EIATTR_KPARAM_INFO
	.align		4
.L_2933:
        /*0028*/ 	.byte	0x04, 0x17
        /*002a*/ 	.short	(.L_2935 - .L_2934)
.L_2934:
        /*002c*/ 	.word	0x00000000
        /*0030*/ 	.short	0x0002
        /*0032*/ 	.short	0x0d48
        /*0034*/ 	.byte	0x00, 0xf0, 0x81, 0x00


	//----- nvinfo : EIATTR_KPARAM_INFO
	.align		4
.L_2935:
        /*0038*/ 	.byte	0x04, 0x17
        /*003a*/ 	.short	(.L_2937 - .L_2936)
.L_2936:
        /*003c*/ 	.word	0x00000000
        /*0040*/ 	.short	0x0001
        /*0042*/ 	.short	0x0008
        /*0044*/ 	.byte	0x00, 0xf0, 0x01, 0x35


	//----- nvinfo : EIATTR_KPARAM_INFO
	.align		4
.L_2937:
        /*0048*/ 	.byte	0x04, 0x17
        /*004a*/ 	.short	(.L_2939 - .L_2938)
.L_2938:
        /*004c*/ 	.word	0x00000000
        /*0050*/ 	.short	0x0000
        /*0052*/ 	.short	0x0000
        /*0054*/ 	.byte	0x00, 0xf5, 0x21, 0x00


	//----- nvinfo : EIATTR_SPARSE_MMA_MASK
	.align		4
.L_2939:
        /*0058*/ 	.byte	0x03, 0x50
        /*005a*/ 	.short	0x0000


	//----- nvinfo : EIATTR_MAXREG_COUNT
	.align		4
        /*005c*/ 	.byte	0x03, 0x1b
        /*005e*/ 	.short	0x00ff


	//----- nvinfo : EIATTR_MERCURY_ISA_VERSION
	.align		4
        /*0060*/ 	.byte	0x03, 0x5f
        /*0062*/ 	.short	0x0101


	//----- nvinfo : EIATTR_VRC_CTA_INIT_COUNT
	.align		4
        /*0064*/ 	.byte	0x02, 0x4a
	.zero		1
	.zero		1


	//----- nvinfo : EIATTR_EXIT_INSTR_OFFSETS
	.align		4
        /*0068*/ 	.byte	0x04, 0x1c
        /*006a*/ 	.short	(.L_2941 - .L_2940)


	//   ....[0]....
.L_2940:
        /*006c*/ 	.word	0x000000a0


	//   ....[1]....
        /*0070*/ 	.word	0x00000970


	//----- nvinfo : EIATTR_CRS_STACK_SIZE
	.align		4
.L_2941:
        /*0074*/ 	.byte	0x04, 0x1e
        /*0076*/ 	.short	(.L_2943 - .L_2942)
.L_2942:
        /*0078*/ 	.word	0x00000000


	//----- nvinfo : EIATTR_CBANK_PARAM_SIZE
	.align		4
.L_2943:
        /*007c*/ 	.byte	0x03, 0x19
        /*007e*/ 	.short	0x0d70


	//----- nvinfo : EIATTR_PARAM_CBANK
	.align		4
        /*0080*/ 	.byte	0x04, 0x0a
        /*0082*/ 	.short	(.L_2945 - .L_2944)
	.align		4
.L_2944:
        /*0084*/ 	.word	index@(.nv.constant0._ZN2at6native40_GLOBAL__N__2351210d_8_Shape_cu_49f7391c19CatArrayBatchedCopyINS1_10OpaqueTypeILj1EEEjLi3ELi64ELi64EEEvPT_NS1_25CatArrInputTensorMetadataIS5_T0_XT2_EXT3_EEENS1_16TensorSizeStrideIS8_Lj4EEEiS8_)
        /*0088*/ 	.short	0x0380
        /*008a*/ 	.short	0x0d70


	//----- nvinfo : EIATTR_SW_WAR
	.align		4
.L_2945:
        /*008c*/ 	.byte	0x04, 0x36
        /*008e*/ 	.short	(.L_2947 - .L_2946)
.L_2946:
        /*0090*/ 	.word	0x00000008
.L_2947:


//--------------------- .nv.info._ZN2at6native40_GLOBAL__N__2351210d_8_Shape_cu_49f7391c26CatArrayBatchedCopy_contigINS1_10OpaqueTypeILj1EEEjLi3ELi64ELi64EEEvPT_NS1_25CatArrInputTensorMetadataIS5_T0_XT2_EXT3_EEENS1_16TensorSizeStrideIS8_Lj4EEEiS8_ --------------------------
	.section	.nv.info._ZN2at6native40_GLOBAL__N__2351210d_8_Shape_cu_49f7391c26CatArrayBatchedCopy_contigINS1_10OpaqueTypeILj1EEEjLi3ELi64ELi64EEEvPT_NS1_25CatArrInputTensorMetadataIS5_T0_XT2_EXT3_EEENS1_16TensorSizeStrideIS8_Lj4EEEiS8_,"",@"SHT_CUDA_INFO"
	.sectionflags	@""
	.align	4


	//----- nvinfo : EIATTR_CUDA_API_VERSION
	.align		4
        /*0000*/ 	.byte	0x04, 0x37
        /*0002*/ 	.short	(.L_2949 - .L_2948)
.L_2948:
        /*0004*/ 	.word	0x00000082


	//----- nvinfo : EIATTR_KPARAM_INFO
	.align		4
.L_2949:
        /*0008*/ 	.byte	0x04, 0x17
        /*000a*/ 	.short	(.L_2951 - .L_2950)
.L_2950:
        /*000c*/ 	.word	0x00000000
        /*0010*/ 	.short	0x0004
        /*0012*/ 	.short	0x0d6c
        /*0014*/ 	.byte	0x00, 0xf0, 0x11, 0x00


	//----- nvinfo : EIATTR_KPARAM_INFO
	.align		4
.L_2951:
        /*0018*/ 	.byte	0x04, 0x17
        /*001a*/ 	.short	(.L_2953 - .L_2952)
.L_2952:
        /*001c*/ 	.word	0x00000000
        /*0020*/ 	.short	0x0003
        /*0022*/ 	.short	0x0d68
        /*0024*/ 	.byte	0x00, 0xf0, 0x11, 0x00


	//----- nvinfo : EIATTR_KPARAM_INFO
	.align		4
.L_2953:
        /*0028*/ 	.byte	0x04, 0x17
        /*002a*/ 	.short	(.L_2955 - .L_2954)
.L_2954:
        /*002c*/ 	.word	0x00000000
        /*0030*/ 	.short	0x0002
        /*0032*/ 	.short	0x0d48
        /*0034*/ 	.byte	0x00, 0xf0, 0x81, 0x00


	//----- nvinfo : EIATTR_KPARAM_INFO
	.align		4
.L_2955:
        /*0038*/ 	.byte	0x04, 0x17
        /*003a*/ 	.short	(.L_2957 - .L_2956)
.L_2956:
        /*003c*/ 	.word	0x00000000
        /*0040*/ 	.short	0x0001
        /*0042*/ 	.short	0x0008
        /*0044*/ 	.byte	0x00, 0xf0, 0x01, 0x35


	//----- nvinfo : EIATTR_KPARAM_INFO
	.align		4
.L_2957:
        /*0048*/ 	.byte	0x04, 0x17
        /*004a*/ 	.short	(.L_2959 - .L_2958)
.L_2958:
        /*004c*/ 	.word	0x00000000
        /*0050*/ 	.short	0x0000
        /*0052*/ 	.short	0x0000
        /*0054*/ 	.byte	0x00, 0xf5, 0x21, 0x00


	//----- nvinfo : EIATTR_SPARSE_MMA_MASK
	.align		4
.L_2959:
        /*0058*/ 	.byte	0x03, 0x50
        /*005a*/ 	.short	0x0000


	//----- nvinfo : EIATTR_MAXREG_COUNT
	.align		4
        /*005c*/ 	.byte	0x03, 0x1b
        /*005e*/ 	.short	0x00ff


	//----- nvinfo : EIATTR_MERCURY_ISA_VERSION
	.align		4
        /*0060*/ 	.byte	0x03, 0x5f
        /*0062*/ 	.short	0x0101


	//----- nvinfo : EIATTR_VRC_CTA_INIT_COUNT
	.align		4
        /*0064*/ 	.byte	0x02, 0x4a
	.zero		1
	.zero		1


	//----- nvinfo : EIATTR_EXIT_INSTR_OFFSETS
	.align		4
        /*0068*/ 	.byte	0x04, 0x1c
        /*006a*/ 	.short	(.L_2961 - .L_2960)


	//   ....[0]....
.L_2960:
        /*006c*/ 	.word	0x00000090


	//   ....[1]....
        /*0070*/ 	.word	0x00000560


	//----- nvinfo : EIATTR_CRS_STACK_SIZE
	.align		4
.L_2961:
        /*0074*/ 	.byte	0x04, 0x1e
        /*0076*/ 	.short	(.L_2963 - .L_2962)
.L_2962:
        /*0078*/ 	.word	0x00000000


	//----- nvinfo : EIATTR_CBANK_PARAM_SIZE
	.align		4
.L_2963:
        /*007c*/ 	.byte	0x03, 0x19
        /*007e*/ 	.short	0x0d70


	//----- nvinfo : EIATTR_PARAM_CBANK
	.align		4
        /*0080*/ 	.byte	0x04, 0x0a
        /*0082*/ 	.short	(.L_2965 - .L_2964)
	.align		4
.L_2964:
        /*0084*/ 	.word	index@(.nv.constant0._ZN2at6native40_GLOBAL__N__2351210d_8_Shape_cu_49f7391c26CatArrayBatchedCopy_contigINS1_10OpaqueTypeILj1EEEjLi3ELi64ELi64EEEvPT_NS1_25CatArrInputTensorMetadataIS5_T0_XT2_EXT3_EEENS1_16TensorSizeStrideIS8_Lj4EEEiS8_)
        /*0088*/ 	.short	0x0380
        /*008a*/ 	.short	0x0d70


	//----- nvinfo : EIATTR_SW_WAR
	.align		4
.L_2965:
        /*008c*/ 	.byte	0x04, 0x36
        /*008e*/ 	.short	(.L_2967 - .L_2966)
.L_2966:
        /*0090*/ 	.word	0x00000008
.L_2967:


//--------------------- .nv.info._ZN2at6native40_GLOBAL__N__2351210d_8_Shape_cu_49f7391c35CatArrayBatchedCopy_alignedK_contigINS1_10OpaqueTypeILj1EEEjLi3ELi64ELi64ELi8EEEvPT_NS1_25CatArrInputTensorMetadataIS5_T0_XT2_EXT3_EEENS1_16TensorSizeStrideIS8_Lj4EEEiS8_ --------------------------
	.section	.nv.info._ZN2at6native40_GLOBAL__N__2351210d_8_Shape_cu_49f7391c35CatArrayBatchedCopy_alignedK_contigINS1_10OpaqueTypeILj1EEEjLi3ELi64ELi64ELi8EEEvPT_NS1_25CatArrInputTensorMetadataIS5_T0_XT2_EXT3_EEENS1_16TensorSizeStrideIS8_Lj4EEEiS8_,"",@"SHT_CUDA_INFO"
	.sectionflags	@""
	.align	4


	//----- nvinfo : EIATTR_CUDA_API_VERSION
	.align		4
        /*0000*/ 	.byte	0x04, 0x37
        /*0002*/ 	.short	(.L_2969 - .L_2968)
.L_2968:
        /*0004*/ 	.word	0x00000082


	//----- nvinfo : EIATTR_KPARAM_INFO
	.align		4
.L_2969:
        /*0008*/ 	.byte	0x04, 0x17
        /*000a*/ 	.short	(.L_2971 - .L_2970)
.L_2970:
        /*000c*/ 	.word	0x00000000
        /*0010*/ 	.short	0x0004
        /*0012*/ 	.short	0x0d6c
        /*0014*/ 	.byte	0x00, 0xf0, 0x11, 0x00


	//----- nvinfo : EIATTR_KPARAM_INFO
	.align		4
.L_2971:
        /*0018*/ 	.byte	0x04, 0x17
        /*001a*/ 	.short	(.L_2973 - .L_2972)
.L_2972:
        /*001c*/ 	.word	0x00000000
        /*0020*/ 	.short	0x0003
        /*0022*/ 	.short	0x0d68
        /*0024*/ 	.byte	0x00, 0xf0, 0x11, 0x00


	//----- nvinfo : EIATTR_KPARAM_INFO
	.align		4
.L_2973:
        /*0028*/ 	.byte	0x04, 0x17
        /*002a*/ 	.short	(.L_2975 - .L_2974)
.L_2974:
        /*002c*/ 	.word	0x00000000
        /*0030*/ 	.short	0x0002
        /*0032*/ 	.short	0x0d48
        /*0034*/ 	.byte	0x00, 0xf0, 0x81, 0x00


	//----- nvinfo : EIATTR_KPARAM_INFO
	.align		4
.L_2975:
        /*0038*/ 	.byte	0x04, 0x17
        /*003a*/ 	.short	(.L_2977 - .L_2976)
.L_2976:
        /*003c*/ 	.word	0x00000000
        /*0040*/ 	.short	0x0001
        /*0042*/ 	.short	0x0008
        /*0044*/ 	.byte	0x00, 0xf0, 0x01, 0x35


	//----- nvinfo : EIATTR_KPARAM_INFO
	.align		4
.L_2977:
        /*0048*/ 	.byte	0x04, 0x17
        /*004a*/ 	.short	(.L_2979 - .L_2978)
.L_2978:
        /*004c*/ 	.word	0x00000000
        /*0050*/ 	.short	0x0000
        /*0052*/ 	.short	0x0000
        /*0054*/ 	.byte	0x00, 0xf5, 0x21, 0x00


	//----- nvinfo : EIATTR_SPARSE_MMA_MASK
	.align		4
.L_2979:
        /*0058*/ 	.byte	0x03, 0x50
        /*005a*/ 	.short	0x0000


	//----- nvinfo : EIATTR_MAXREG_COUNT
	.align		4
        /*005c*/ 	.byte	0x03, 0x1b
        /*005e*/ 	.short	0x00ff


	//----- nvinfo : EIATTR_MERCURY_ISA_VERSION
	.align		4
        /*0060*/ 	.byte	0x03, 0x5f
        /*0062*/ 	.short	0x0101


	//----- nvinfo : EIATTR_VRC_CTA_INIT_COUNT
	.align		4
        /*0064*/ 	.byte	0x02, 0x4a
	.zero		1
	.zero		1


	//----- nvinfo : EIATTR_EXIT_INSTR_OFFSETS
	.align		4
        /*0068*/ 	.byte	0x04, 0x1c
        /*006a*/ 	.short	(.L_2981 - .L_2980)


	//   ....[0]....
.L_2980:
        /*006c*/ 	.word	0x000000a0


	//   ....[1]....
        /*0070*/ 	.word	0x00001370


	//   ....[2]....
        /*0074*/ 	.word	0x00001890


	//   ....[3]....
        /*0078*/ 	.word	0x000022e0


	//----- nvinfo : EIATTR_CRS_STACK_SIZE
	.align		4
.L_2981:
        /*007c*/ 	.byte	0x04, 0x1e
        /*007e*/ 	.short	(.L_2983 - .L_2982)
.L_2982:
        /*0080*/ 	.word	0x00000000


	//----- nvinfo : EIATTR_CBANK_PARAM_SIZE
	.align		4
.L_2983:
        /*0084*/ 	.byte	0x03, 0x19
        /*0086*/ 	.short	0x0d70


	//----- nvinfo : EIATTR_PARAM_CBANK
	.align		4
        /*0088*/ 	.byte	0x04, 0x0a
        /*008a*/ 	.short	(.L_2985 - .L_2984)
	.align		4
.L_2984:
        /*008c*/ 	.word	index@(.nv.constant0._ZN2at6native40_GLOBAL__N__2351210d_8_Shape_cu_49f7391c35CatArrayBatchedCopy_alignedK_contigINS1_10OpaqueTypeILj1EEEjLi3ELi64ELi64ELi8EEEvPT_NS1_25CatArrInputTensorMetadataIS5_T0_XT2_EXT3_EEENS1_16TensorSizeStrideIS8_Lj4EEEiS8_)
        /*0090*/ 	.short	0x0380
        /*0092*/ 	.short	0x0d70


	//----- nvinfo : EIATTR_SW_WAR
	.align		4
.L_2985:
        /*0094*/ 	.byte	0x04, 0x36
        /*0096*/ 	.short	(.L_2987 - .L_2986)
.L_2986:
        /*0098*/ 	.word	0x00000008
.L_2987:


//--------------------- .nv.info._ZN2at6native40_GLOBAL__N__2351210d_8_Shape_cu_49f7391c35CatArrayBatchedCopy_alignedK_contigINS1_10OpaqueTypeILj1EEEjLi3ELi64ELi64ELi16EEEvPT_NS1_25CatArrInputTensorMetadataIS5_T0_XT2_EXT3_EEENS1_16TensorSizeStrideIS8_Lj4EEEiS8_ --------------------------
	.section	.nv.info._ZN2at6native40_GLOBAL__N__2351210d_8_Shape_cu_49f7391c35CatArrayBatchedCopy_alignedK_contigINS1_10OpaqueTypeILj1EEEjLi3ELi64ELi64ELi16EEEvPT_NS1_25CatArrInputTensorMetadataIS5_T0_XT2_EXT3_EEENS1_16TensorSizeStrideIS8_Lj4EEEiS8_,"",@"SHT_CUDA_INFO"
	.sectionflags	@""
	.align	4


	//----- nvinfo : EIATTR_CUDA_API_VERSION
	.align		4
        /*0000*/ 	.byte	0x04, 0x37
        /*0002*/ 	.short	(.L_2989 - .L_2988)
.L_2988:
        /*0004*/ 	.word	0x00000082


	//----- nvinfo : EIATTR_KPARAM_INFO
	.align		4
.L_2989:
        /*0008*/ 	.byte	0x04, 0x17
        /*000a*/ 	.short	(.L_2991 - .L_2990)
.L_2990:
        /*000c*/ 	.word	0x00000000
        /*0010*/ 	.short	0x0004
        /*0012*/ 	.short	0x0d6c
        /*0014*/ 	.byte	0x00, 0xf0, 0x11, 0x00


	//----- nvinfo : EIATTR_KPARAM_INFO
	.align		4
.L_2991:
        /*0018*/ 	.byte	0x04, 0x17
        /*001a*/ 	.short	(.L_2993 - .L_2992)
.L_2992:
        /*001c*/ 	.word	0x00000000
        /*0020*/ 	.short	0x0003
        /*0022*/ 	.short	0x0d68
        /*0024*/ 	.byte	0x00, 0xf0, 0x11, 0x00


	//----- nvinfo : EIATTR_KPARAM_INFO
	.align		4
.L_2993:
        /*0028*/ 	.byte	0x04, 0x17
        /*002a*/ 	.short	(.L_2995 - .L_2994)
.L_2994:
        /*002c*/ 	.word	0x00000000
        /*0030*/ 	.short	0x0002
        /*0032*/ 	.short	0x0d48
        /*0034*/ 	.byte	0x00, 0xf0, 0x81, 0x00


	//----- nvinfo : EIATTR_KPARAM_INFO
	.align		4
.L_2995:
        /*0038*/ 	.byte	0x04, 0x17
        /*003a*/ 	.short	(.L_2997 - .L_2996)
.L_2996:
        /*003c*/ 	.word	0x00000000
        /*0040*/ 	.short	0x0001
        /*0042*/ 	.short	0x0008
        /*0044*/ 	.byte	0x00, 0xf0, 0x01, 0x35


	//----- nvinfo : EIATTR_KPARAM_INFO
	.align		4
.L_2997:
        /*0048*/ 	.byte	0x04, 0x17
        /*004a*/ 	.short	(.L_2999 - .L_2998)
.L_2998:
        /*004c*/ 	.word	0x00000000
        /*0050*/ 	.short	0x0000
        /*0052*/ 	.short	0x0000
        /*0054*/ 	.byte	0x00, 0xf5, 0x21, 0x00


	//----- nvinfo : EIATTR_SPARSE_MMA_MASK
	.align		4
.L_2999:
        /*0058*/ 	.byte	0x03, 0x50
        /*005a*/ 	.short	0x0000


	//----- nvinfo : EIATTR_MAXREG_COUNT
	.align		4
        /*005c*/ 	.byte	0x03, 0x1b
        /*005e*/ 	.short	0x00ff


	//----- nvinfo : EIATTR_MERCURY_ISA_VERSION
	.align		4
        /*0060*/ 	.byte	0x03, 0x5f
        /*0062*/ 	.short	0x0101


	//----- nvinfo : EIATTR_VRC_CTA_INIT_COUNT
	.align		4
        /*0064*/ 	.byte	0x02, 0x4a
	.zero		1
	.zero		1


	//----- nvinfo : EIATTR_EXIT_INSTR_OFFSETS
	.align		4
        /*0068*/ 	.byte	0x04, 0x1c
        /*006a*/ 	.short	(.L_3001 - .L_3000)


	//   ....[0]....
.L_3000:
        /*006c*/ 	.word	0x000000a0


	//   ....[1]....
        /*0070*/ 	.word	0x000022f0


	//   ....[2]....
        /*0074*/ 	.word	0x00002800


	//   ....[3]....
        /*0078*/ 	.word	0x00003250


	//----- nvinfo : EIATTR_CRS_STACK_SIZE
	.align		4
.L_3001:
        /*007c*/ 	.byte	0x04, 0x1e
        /*007e*/ 	.short	(.L_3003 - .L_3002)
.L_3002:
        /*0080*/ 	.word	0x00000000


	//----- nvinfo : EIATTR_CBANK_PARAM_SIZE
	.align		4
.L_3003:
        /*0084*/ 	.byte	0x03, 0x19
        /*0086*/ 	.short	0x0d70


	//----- nvinfo : EIATTR_PARAM_CBANK
	.align		4
        /*0088*/ 	.byte	0x04, 0x0a
        /*008a*/ 	.short	(.L_3005 - .L_3004)
	.align		4
.L_3004:
        /*008c*/ 	.word	index@(.nv.constant0._ZN2at6native40_GLOBAL__N__2351210d_8_Shape_cu_49f7391c35CatArrayBatchedCopy_alignedK_contigINS1_10OpaqueTypeILj1EEEjLi3ELi64ELi64ELi16EEEvPT_NS1_25CatArrInputTensorMetadataIS5_T0_XT2_EXT3_EEENS1_16TensorSizeStrideIS8_Lj4EEEiS8_)
        /*0090*/ 	.short	0x0380
        /*0092*/ 	.short	0x0d70


	//----- nvinfo : EIATTR_SW_WAR
	.align		4
.L_3005:
        /*0094*/ 	.byte	0x04, 0x36
        /*0096*/ 	.short	(.L_3007 - .L_3006)
.L_3006:
        /*0098*/ 	.word	0x00000008
.L_3007:


//--------------------- .nv.info._ZN2at6native40_GLOBAL__N__2351210d_8_Shape_cu_49f7391c30CatArrayBatchedCopy_vectorizedINS1_10OpaqueTypeILj1EEEjLi3ELi64ELi64ELi16ELi16EEEvPcNS1_25CatArrInputTensorMetadataIT_T0_XT2_EXT3_EEENS1_16TensorSizeStrideIS8_Lj4EEEiS8_ --------------------------
	.section	.nv.info._ZN2at6native40_GLOBAL__N__2351210d_8_Shape_cu_49f7391c30CatArrayBatchedCopy_vectorizedINS1_10OpaqueTypeILj1EEEjLi3ELi64ELi64ELi16ELi16EEEvPcNS1_25CatArrInputTensorMetadataIT_T0_XT2_EXT3_EEENS1_16TensorSizeStrideIS8_Lj4EEEiS8_,"",@"SHT_CUDA_INFO"
	.sectionflags	@""
	.align	4


	//----- nvinfo : EIATTR_CUDA_API_VERSION
	.align		4
        /*0000*/ 	.byte	0x04, 0x37
        /*0002*/ 	.short	(.L_3009 - .L_3008)
.L_3008:
        /*0004*/ 	.word	0x00000082


	//----- nvinfo : EIATTR_KPARAM_INFO
	.align		4
.L_3009:
        /*0008*/ 	.byte	0x04, 0x17
        /*000a*/ 	.short	(.L_3011 - .L_3010)
.L_3010:
        /*000c*/ 	.word	0x00000000
        /*0010*/ 	.short	0x0004
        /*0012*/ 	.short	0x0d6c
        /*0014*/ 	.byte	0x00, 0xf0, 0x11, 0x00


	//----- nvinfo : EIATTR_KPARAM_INFO
	.align		4
.L_3011:
        /*0018*/ 	.byte	0x04, 0x17
        /*001a*/ 	.short	(.L_3013 - .L_3012)
.L_3012:
        /*001c*/ 	.word	0x00000000
        /*0020*/ 	.short	0x0003
        /*0022*/ 	.short	0x0d68
        /*0024*/ 	.byte	0x00, 0xf0, 0x11, 0x00


	//----- nvinfo : EIATTR_KPARAM_INFO
	.align		4
.L_3013:
        /*0028*/ 	.byte	0x04, 0x17
        /*002a*/ 	.short	(.L_3015 - .L_3014)
.L_3014:
        /*002c*/ 	.word	0x00000000
        /*0030*/ 	.short	0x0002
        /*0032*/ 	.short	0x0d48
        /*0034*/ 	.byte	0x00, 0xf0, 0x81, 0x00


	//----- nvinfo : EIATTR_KPARAM_INFO
	.align		4
.L_3015:
        /*0038*/ 	.byte	0x04, 0x17
        /*003a*/ 	.short	(.L_3017 - .L_3016)
.L_3016:
        /*003c*/ 	.word	0x00000000
        /*0040*/ 	.short	0x0001
        /*0042*/ 	.short	0x0008
        /*0044*/ 	.byte	0x00, 0xf0, 0x01, 0x35


	//----- nvinfo : EIATTR_KPARAM_INFO
	.align		4
.L_3017:
        /*0048*/ 	.byte	0x04, 0x17
        /*004a*/ 	.short	(.L_3019 - .L_3018)
.L_3018:
        /*004c*/ 	.word	0x00000000
        /*0050*/ 	.short	0x0000
        /*0052*/ 	.short	0x0000
        /*0054*/ 	.byte	0x00, 0xf5, 0x21, 0x00


	//----- nvinfo : EIATTR_SPARSE_MMA_MASK
	.align		4
.L_3019:
        /*0058*/ 	.byte	0x03, 0x50
        /*005a*/ 	.short	0x0000


	//----- nvinfo : EIATTR_MAXREG_COUNT
	.align		4
        /*005c*/ 	.byte	0x03, 0x1b
        /*005e*/ 	.short	0x00ff


	//----- nvinfo : EIATTR_MERCURY_ISA_VERSION
	.align		4
        /*0060*/ 	.byte	0x03, 0x5f
        /*0062*/ 	.short	0x0101


	//----- nvinfo : EIATTR_VRC_CTA_INIT_COUNT
	.align		4
        /*0064*/ 	.byte	0x02, 0x4a
	.zero		1
	.zero		1


	//----- nvinfo : EIATTR_EXIT_INSTR_OFFSETS
	.align		4
        /*0068*/ 	.byte	0x04, 0x1c
        /*006a*/ 	.short	(.L_3021 - .L_3020)


	//   ....[0]....
.L_3020:
        /*006c*/ 	.word	0x000000a0


	//   ....[1]....
        /*0070*/ 	.word	0x00000580


	//----- nvinfo : EIATTR_CRS_STACK_SIZE
	.align		4
.L_3021:
        /*0074*/ 	.byte	0x04, 0x1e
        /*0076*/ 	.short	(.L_3023 - .L_3022)
.L_3022:
        /*0078*/ 	.word	0x00000000


	//----- nvinfo : EIATTR_CBANK_PARAM_SIZE
	.align		4
.L_3023:
        /*007c*/ 	.byte	0x03, 0x19
        /*007e*/ 	.short	0x0d70


	//----- nvinfo : EIATTR_PARAM_CBANK
	.align		4
        /*0080*/ 	.byte	0x04, 0x0a
        /*0082*/ 	.short	(.L_3025 - .L_3024)
	.align		4
.L_3024:
        /*0084*/ 	.word	index@(.nv.constant0._ZN2at6native40_GLOBAL__N__2351210d_8_Shape_cu_49f7391c30CatArrayBatchedCopy_vectorizedINS1_10OpaqueTypeILj1EEEjLi3ELi64ELi64ELi16ELi16EEEvPcNS1_25CatArrInputTensorMetadataIT_T0_XT2_EXT3_EEENS1_16TensorSizeStrideIS8_Lj4EEEiS8_)
        /*0088*/ 	.short	0x0380
        /*008a*/ 	.short	0x0d70


	//----- nvinfo : EIATTR_SW_WAR
	.align		4
.L_3025:
        /*008c*/ 	.byte	0x04, 0x36
        /*008e*/ 	.short	(.L_3027 - .L_3026)
.L_3026:
        /*0090*/ 	.word	0x00000008
.L_3027:


//--------------------- .nv.info._ZN2at6native40_GLOBAL__N__2351210d_8_Shape_cu_49f7391c19CatArrayBatchedCopyINS1_10OpaqueTypeILj1EEEjLi2ELi64ELi64EEEvPT_NS1_25CatArrInputTensorMetadataIS5_T0_XT2_EXT3_EEENS1_16TensorSizeStrideIS8_Lj4EEEiS8_ --------------------------
	.section	.nv.info._ZN2at6native40_GLOBAL__N__2351210d_8_Shape_cu_49f7391c19CatArrayBatchedCopyINS1_10OpaqueTypeILj1EEEjLi2ELi64ELi64EEEvPT_NS1_25CatArrInputTensorMetadataIS5_T0_XT2_EXT3_EEENS1_16TensorSizeStrideIS8_Lj4EEEiS8_,"",@"SHT_CUDA_INFO"
	.sectionflags	@""
	.align	4


	//----- nvinfo : EIATTR_CUDA_API_VERSION
	.align		4
        /*0000*/ 	.byte	0x04, 0x37
        /*0002*/ 	.short	(.L_3029 - .L_3028)
.L_3028:
        /*0004*/ 	.word	0x00000082


	//----- nvinfo : EIATTR_KPARAM_INFO
	.align		4
.L_3029:
        /*0008*/ 	.byte	0x04, 0x17
        /*000a*/ 	.short	(.L_3031 - .L_3030)
.L_3030:
        /*000c*/ 	.word	0x00000000
        /*0010*/ 	.short	0x0004
        /*0012*/ 	.short	0x0d6c
        /*0014*/ 	.byte	0x00, 0xf0, 0x11, 0x00


	//----- nvinfo : EIATTR_KPARAM_INFO
	.align		4
.L_3031:
        /*0018*/ 	.byte	0x04, 0x17
        /*001a*/ 	.short	(.L_3033 - .L_3032)
.L_3032:
        /*001c*/ 	.word	0x00000000
        /*0020*/ 	.short	0x0003
        /*0022*/ 	.short	0x0d68
        /*0024*/ 	.byte	0x00, 0xf0, 0x11, 0x00


	//----- nvinfo : EIATTR_KPARAM_INFO
	.align		4
.L_3033:
        /*0028*/ 	.byte	0x04, 0x17
        /*002a*/ 	.short	(.L_3035 - .L_3034)
.L_3034:
        /*002c*/ 	.word	0x00000000
        /*0030*/ 	.short	0x0002
        /*0032*/ 	.short	0x0d48
        /*0034*/ 	.byte	0x00, 0xf0, 0x81, 0x00


	//----- nvinfo : EIATTR_KPARAM_INFO
	.align		4
.L_3035:
        /*0038*/ 	.byte	0x04, 0x17
        /*003a*/ 	.short	(.L_3037 - .L_3036)
.L_3036:
        /*003c*/ 	.word	0x00000000
        /*0040*/ 	.short	0x0001
        /*0042*/ 	.short	0x0008
        /*0044*/ 	.byte	0x00, 0xf0, 0x01, 0x35


	//----- nvinfo : EIATTR_KPARAM_INFO
	.align		4
.L_3037:
        /*0048*/ 	.byte	0x04, 0x17
        /*004a*/ 	.short	(.L_3039 - .L_3038)
.L_3038:
        /*004c*/ 	.word	0x00000000
        /*0050*/ 	.short	0x0000
        /*0052*/ 	.short	0x0000
        /*0054*/ 	.byte	0x00, 0xf5, 0x21, 0x00


	//----- nvinfo : EIATTR_SPARSE_MMA_MASK
	.align		4
.L_3039:
        /*0058*/ 	.byte	0x03, 0x50
        /*005a*/ 	.short	0x0000


	//----- nvinfo : EIATTR_MAXREG_COUNT
	.align		4
        /*005c*/ 	.byte	0x03, 0x1b
        /*005e*/ 	.short	0x00ff


	//----- nvinfo : EIATTR_MERCURY_ISA_VERSION
	.align		4
        /*0060*/ 	.byte	0x03, 0x5f
        /*0062*/ 	.short	0x0101


	//----- nvinfo : EIATTR_VRC_CTA_INIT_COUNT
	.align		4
        /*0064*/ 	.byte	0x02, 0x4a
	.zero		1
	.zero		1


	//----- nvinfo : EIATTR_EXIT_INSTR_OFFSETS
	.align		4
        /*0068*/ 	.byte	0x04, 0x1c
        /*006a*/ 	.short	(.L_3041 - .L_3040)


	//   ....[0]....
.L_3040:
        /*006c*/ 	.word	0x000000a0


	//   ....[1]....
        /*0070*/ 	.word	0x00000640


	//----- nvinfo : EIATTR_CRS_STACK_SIZE
	.align		4
.L_3041:
        /*0074*/ 	.byte	0x04, 0x1e
        /*0076*/ 	.short	(.L_3043 - .L_3042)
.L_3042:
        /*0078*/ 	.word	0x00000000


	//----- nvinfo : EIATTR_CBANK_PARAM_SIZE
	.align		4
.L_3043:
        /*007c*/ 	.byte	0x03, 0x19
        /*007e*/ 	.short	0x0d70


	//----- nvinfo : EIATTR_PARAM_CBANK
	.align		4
        /*0080*/ 	.byte	0x04, 0x0a
        /*0082*/ 	.short	(.L_3045 - .L_3044)
	.align		4
.L_3044:
        /*0084*/ 	.word	index@(.nv.constant0._ZN2at6native40_GLOBAL__N__2351210d_8_Shape_cu_49f7391c19CatArrayBatchedCopyINS1_10OpaqueTypeILj1EEEjLi2ELi64ELi64EEEvPT_NS1_25CatArrInputTensorMetadataIS5_T0_XT2_EXT3_EEENS1_16TensorSizeStrideIS8_Lj4EEEiS8_)
        /*0088*/ 	.short	0x0380
        /*008a*/ 	.short	0x0d70


	//----- nvinfo : EIATTR_SW_WAR
	.align		4
.L_3045:
        /*008c*/ 	.byte	0x04, 0x36
        /*008e*/ 	.short	(.L_3047 - .L_3046)
.L_3046:
        /*0090*/ 	.word	0x00000008
.L_3047:


//--------------------- .nv.info._ZN2at6native40_GLOBAL__N__2351210d_8_Shape_cu_49f7391c26CatArrayBatchedCopy_contigINS1_10OpaqueTypeILj1EEEjLi2ELi64ELi64EEEvPT_NS1_25CatArrInputTensorMetadataIS5_T0_XT2_EXT3_EEENS1_16TensorSizeStrideIS8_Lj4EEEiS8_ --------------------------
	.section	.nv.info._ZN2at6native40_GLOBAL__N__2351210d_8_Shape_cu_49f7391c26CatArrayBatchedCopy_contigINS1_10OpaqueTypeILj1EEEjLi2ELi64ELi64EEEvPT_NS1_25CatArrInputTensorMetadataIS5_T0_XT2_EXT3_EEENS1_16TensorSizeStrideIS8_Lj4EEEiS8_,"",@"SHT_CUDA_INFO"
	.sectionflags	@""
	.align	4


	//----- nvinfo : EIATTR_CUDA_API_VERSION
	.align		4
        /*0000*/ 	.byte	0x04, 0x37
        /*0002*/ 	.short	(.L_3049 - .L_3048)
.L_3048:
        /*0004*/ 	.word	0x00000082


	//----- nvinfo : EIATTR_KPARAM_INFO
	.align		4
.L_3049:
        /*0008*/ 	.byte	0x04, 0x17
        /*000a*/ 	.short	(.L_3051 - .L_3050)
.L_3050:
        /*000c*/ 	.word	0x00000000
        /*0010*/ 	.short	0x0004
        /*0012*/ 	.short	0x0d6c
        /*0014*/ 	.byte	0x00, 0xf0, 0x11, 0x00


	//----- nvinfo : EIATTR_KPARAM_INFO
	.align		4
.L_3051:
        /*0018*/ 	.byte	0x04, 0x17
        /*001a*/ 	.short	(.L_3053 - .L_3052)
.L_3052:
        /*001c*/ 	.word	0x00000000
        /*0020*/ 	.short	0x0003
        /*0022*/ 	.short	0x0d68
        /*0024*/ 	.byte	0x00, 0xf0, 0x11, 0x00


	//----- nvinfo : EIATTR_KPARAM_INFO
	.align		4
.L_3053:
        /*0028*/ 	.byte	0x04, 0x17
        /*002a*/ 	.short	(.L_3055 - .L_3054)
.L_3054:
        /*002c*/ 	.word	0x00000000
        /*0030*/ 	.short	0x0002
        /*0032*/ 	.short	0x0d48
        /*0034*/ 	.byte	0x00, 0xf0, 0x81, 0x00


	//----- nvinfo : EIATTR_KPARAM_INFO
	.align		4
.L_3055:
        /*0038*/ 	.byte	0x04, 0x17
        /*003a*/ 	.short	(.L_3057 - .L_3056)
.L_3056:
        /*003c*/ 	.word	0x00000000
        /*0040*/ 	.short	0x0001
        /*0042*/ 	.short	0x0008
        /*0044*/ 	.byte	0x00, 0xf0, 0x01, 0x35


	//----- nvinfo : EIATTR_KPARAM_INFO
	.align		4
.L_3057:
        /*0048*/ 	.byte	0x04, 0x17
        /*004a*/ 	.short	(.L_3059 - .L_3058)
.L_3058:
        /*004c*/ 	.word	0x00000000
        /*0050*/ 	.short	0x0000
        /*0052*/ 	.short	0x0000
        /*0054*/ 	.byte	0x00, 0xf5, 0x21, 0x00


	//----- nvinfo : EIATTR_SPARSE_MMA_MASK
	.align		4
.L_3059:
        /*0058*/ 	.byte	0x03, 0x50
        /*005a*/ 	.short	0x0000


	//----- nvinfo : EIATTR_MAXREG_COUNT
	.align		4
        /*005c*/ 	.byte	0x03, 0x1b
        /*005e*/ 	.short	0x00ff


	//----- nvinfo : EIATTR_MERCURY_ISA_VERSION
	.align		4
        /*0060*/ 	.byte	0x03, 0x5f
        /*0062*/ 	.short	0x0101


	//----- nvinfo : EIATTR_VRC_CTA_INIT_COUNT
	.align		4
        /*0064*/ 	.byte	0x02, 0x4a
	.zero		1
	.zero		1


	//----- nvinfo : EIATTR_EXIT_INSTR_OFFSETS
	.align		4
        /*0068*/ 	.byte	0x04, 0x1c
        /*006a*/ 	.short	(.L_3061 - .L_3060)


	//   ....[0]....
.L_3060:
        /*006c*/ 	.word	0x00000090


	//   ....[1]....
        /*0070*/ 	.word	0x00000390


	//----- nvinfo : EIATTR_CRS_STACK_SIZE
	.align		4
.L_3061:
        /*0074*/ 	.byte	0x04, 0x1e
        /*0076*/ 	.short	(.L_3063 - .L_3062)
.L_3062:
        /*0078*/ 	.word	0x00000000


	//----- nvinfo : EIATTR_CBANK_PARAM_SIZE
	.align		4
.L_3063:
        /*007c*/ 	.byte	0x03, 0x19
        /*007e*/ 	.short	0x0d70


	//----- nvinfo : EIATTR_PARAM_CBANK
	.align		4
        /*0080*/ 	.byte	0x04, 0x0a
        /*0082*/ 	.short	(.L_3065 - .L_3064)
	.align		4
.L_3064:
        /*0084*/ 	.word	index@(.nv.constant0._ZN2at6native40_GLOBAL__N__2351210d_8_Shape_cu_49f7391c26CatArrayBatchedCopy_contigINS1_10OpaqueTypeILj1EEEjLi2ELi64ELi64EEEvPT_NS1_25CatArrInputTensorMetadataIS5_T0_XT2_EXT3_EEENS1_16TensorSizeStrideIS8_Lj4EEEiS8_)
        /*0088*/ 	.short	0x0380
        /*008a*/ 	.short	0x0d70


	//----- nvinfo : EIATTR_SW_WAR
	.align		4
.L_3065:
        /*008c*/ 	.byte	0x04, 0x36
        /*008e*/ 	.short	(.L_3067 - .L_3066)
.L_3066:
        /*0090*/ 	.word	0x00000008
.L_3067:


//--------------------- .nv.info._ZN2at6native40_GLOBAL__N__2351210d_8_Shape_cu_49f7391c35CatArrayBatchedCopy_alignedK_contigINS1_10OpaqueTypeILj1EEEjLi2ELi64ELi64ELi8EEEvPT_NS1_25CatArrInputTensorMetadataIS5_T0_XT2_EXT3_EEENS1_16TensorSizeStrideIS8_Lj4EEEiS8_ --------------------------
	.section	.nv.info._ZN2at6native40_GLOBAL__N__2351210d_8_Shape_cu_49f7391c35CatArrayBatchedCopy_alignedK_contigINS1_10OpaqueTypeILj1EEEjLi2ELi64ELi64ELi8EEEvPT_NS1_25CatArrInputTensorMetadataIS5_T0_XT2_EXT3_EEENS1_16TensorSizeStrideIS8_Lj4EEEiS8_,"",@"SHT_CUDA_INFO"
	.sectionflags	@""
	.align	4


	//----- nvinfo : EIATTR_CUDA_API_VERSION
	.align		4
        /*0000*/ 	.byte	0x04, 0x37
        /*0002*/ 	.short	(.L_3069 - .L_3068)
.L_3068:
        /*0004*/ 	.word	0x00000082


	//----- nvinfo : EIATTR_KPARAM_INFO
	.align		4
.L_3069:
        /*0008*/ 	.byte	0x04, 0x17
        /*000a*/ 	.short	(.L_3071 - .L_3070)
.L_3070:
        /*000c*/ 	.word	0x00000000
        /*0010*/ 	.short	0x0004
        /*0012*/ 	.short	0x0d6c
        /*0014*/ 	.byte	0x00, 0xf0, 0x11, 0x00


	//----- nvinfo : EIATTR_KPARAM_INFO
	.align		4
.L_3071:
        /*0018*/ 	.byte	0x04, 0x17
        /*001a*/ 	.short	(.L_3073 - .L_3072)
.L_3072:
        /*001c*/ 	.word	0x00000000
        /*0020*/ 	.short	0x0003
        /*0022*/ 	.short	0x0d68
        /*0024*/ 	.byte	0x00, 0xf0, 0x11, 0x00


	//----- nvinfo : EIATTR_KPARAM_INFO
	.align		4
.L_3073:
        /*0028*/ 	.byte	0x04, 0x17
        /*002a*/ 	.short	(.L_3075 - .L_3074)
.L_3074:
        /*002c*/ 	.word	0x00000000
        /*0030*/ 	.short	0x0002
        /*0032*/ 	.short	0x0d48
        /*0034*/ 	.byte	0x00, 0xf0, 0x81, 0x00


	//----- nvinfo : EIATTR_KPARAM_INFO
	.align		4
.L_3075:
        /*0038*/ 	.byte	0x04, 0x17
        /*003a*/ 	.short	(.L_3077 - .L_3076)
.L_3076:
        /*003c*/ 	.word	0x00000000
        /*0040*/ 	.short	0x0001
        /*0042*/ 	.short	0x0008
        /*0044*/ 	.byte	0x00, 0xf0, 0x01, 0x35


	//----- nvinfo : EIATTR_KPARAM_INFO
	.align		4
.L_3077:
        /*0048*/ 	.byte	0x04, 0x17
        /*004a*/ 	.short	(.L_3079 - .L_3078)
.L_3078:
        /*004c*/ 	.word	0x00000000
        /*0050*/ 	.short	0x0000
        /*0052*/ 	.short	0x0000
        /*0054*/ 	.byte	0x00, 0xf5, 0x21, 0x00


	//----- nvinfo : EIATTR_SPARSE_MMA_MASK
	.align		4
.L_3079:
        /*0058*/ 	.byte	0x03, 0x50
        /*005a*/ 	.short	0x0000


	//----- nvinfo : EIATTR_MAXREG_COUNT
	.align		4
        /*005c*/ 	.byte	0x03, 0x1b
        /*005e*/ 	.short	0x00ff


	//----- nvinfo : EIATTR_MERCURY_ISA_VERSION
	.align		4
        /*0060*/ 	.byte	0x03, 0x5f
        /*0062*/ 	.short	0x0101


	//----- nvinfo : EIATTR_VRC_CTA_INIT_COUNT
	.align		4
        /*0064*/ 	.byte	0x02, 0x4a
	.zero		1
	.zero		1


	//----- nvinfo : EIATTR_EXIT_INSTR_OFFSETS
	.align		4
        /*0068*/ 	.byte	0x04, 0x1c
        /*006a*/ 	.short	(.L_3081 - .L_3080)


	//   ....[0]....
.L_3080:
        /*006c*/ 	.word	0x000000a0


	//   ....[1]....
        /*0070*/ 	.word	0x00000c90


	//   ....[2]....
        /*0074*/ 	.word	0x00000ff0


	//   ....[3]....
        /*0078*/ 	.word	0x00001630


	//----- nvinfo : EIATTR_CRS_STACK_SIZE
	.align		4
.L_3081:
        /*007c*/ 	.byte	0x04, 0x1e
        /*007e*/ 	.short	(.L_3083 - .L_3082)
.L_3082:
        /*0080*/ 	.word	0x00000000


	//----- nvinfo : EIATTR_CBANK_PARAM_SIZE
	.align		4
.L_3083:
        /*0084*/ 	.byte	0x03, 0x19
        /*0086*/ 	.short	0x0d70


	//----- nvinfo : EIATTR_PARAM_CBANK
	.align		4
        /*0088*/ 	.byte	0x04, 0x0a
        /*008a*/ 	.short	(.L_3085 - .L_3084)
	.align		4
.L_3084:
        /*008c*/ 	.word	index@(.nv.constant0._ZN2at6native40_GLOBAL__N__2351210d_8_Shape_cu_49f7391c35CatArrayBatchedCopy_alignedK_contigINS1_10OpaqueTypeILj1EEEjLi2ELi64ELi64ELi8EEEvPT_NS1_25CatArrInputTensorMetadataIS5_T0_XT2_EXT3_EEENS1_16TensorSizeStrideIS8_Lj4EEEiS8_)
        /*0090*/ 	.short	0x0380
        /*0092*/ 	.short	0x0d70


	//----- nvinfo : EIATTR_SW_WAR
	.align		4
.L_3085:
        /*0094*/ 	.byte	0x04, 0x36
        /*0096*/ 	.short	(.L_3087 - .L_3086)
.L_3086:
        /*0098*/ 	.word	0x00000008
.L_3087:


//--------------------- .nv.info._ZN2at6native40_GLOBAL__N__2351210d_8_Shape_cu_49f7391c35CatArrayBatchedCopy_alignedK_contigINS1_10OpaqueTypeILj1EEEjLi2ELi64ELi64ELi16EEEvPT_NS1_25CatArrInputTensorMetadataIS5_T0_XT2_EXT3_EEENS1_16TensorSizeStrideIS8_Lj4EEEiS8_ --------------------------
	.section	.nv.info._ZN2at6native40_GLOBAL__N__2351210d_8_Shape_cu_49f7391c35CatArrayBatchedCopy_alignedK_contigINS1_10OpaqueTypeILj1EEEjLi2ELi64ELi64ELi16EEEvPT_NS1_25CatArrInputTensorMetadataIS5_T0_XT2_EXT3_EEENS1_16TensorSizeStrideIS8_Lj4EEEiS8_,"",@"SHT_CUDA_INFO"
	.sectionflags	@""
	.align	4


	//----- nvinfo : EIATTR_CUDA_API_VERSION
	.align		4
        /*0000*/ 	.byte	0x04, 0x37
        /*0002*/ 	.short	(.L_3089 - .L_3088)
.L_3088:
        /*0004*/ 	.word	0x00000082


	//----- nvinfo : EIATTR_KPARAM_INFO
	.align		4
.L_3089:
        /*0008*/ 	.byte	0x04, 0x17
        /*000a*/ 	.short	(.L_3091 - .L_3090)
.L_3090:
        /*000c*/ 	.word	0x00000000
        /*0010*/ 	.short	0x0004
        /*0012*/ 	.short	0x0d6c
        /*0014*/ 	.byte	0x00, 0xf0, 0x11, 0x00


	//----- nvinfo : EIATTR_KPARAM_INFO
	.align		4
.L_3091:
        /*0018*/ 	.byte	0x04, 0x17
        /*001a*/ 	.short	(.L_3093 - .L_3092)
.L_3092:
        /*001c*/ 	.word	0x00000000
        /*0020*/ 	.short	0x0003
        /*0022*/ 	.short	0x0d68
        /*0024*/ 	.byte	0x00, 0xf0, 0x11, 0x00


	//----- nvinfo : EIATTR_KPARAM_INFO
	.align		4
.L_3093:
        /*0028*/ 	.byte	0x04, 0x17
        /*002a*/ 	.short	(.L_3095 - .L_3094)
.L_3094:
        /*002c*/ 	.word	0x00000000
        /*0030*/ 	.short	0x0002
        /*0032*/ 	.short	0x0d48
        /*0034*/ 	.byte	0x00, 0xf0, 0x81, 0x00


	//----- nvinfo : EIATTR_KPARAM_INFO
	.align		4
.L_3095:
        /*0038*/ 	.byte	0x04, 0x17
        /*003a*/ 	.short	(.L_3097 - .L_3096)
.L_3096:
        /*003c*/ 	.word	0x00000000
        /*0040*/ 	.short	0x0001
        /*0042*/ 	.short	0x0008
        /*0044*/ 	.byte	0x00, 0xf0, 0x01, 0x35


	//----- nvinfo : EIATTR_KPARAM_INFO
	.align		4
.L_3097:
        /*0048*/ 	.byte	0x04, 0x17
        /*004a*/ 	.short	(.L_3099 - .L_3098)
.L_3098:
        /*004c*/ 	.word	0x00000000
        /*0050*/ 	.short	0x0000
        /*0052*/ 	.short	0x0000
        /*0054*/ 	.byte	0x00, 0xf5, 0x21, 0x00


	//----- nvinfo : EIATTR_SPARSE_MMA_MASK
	.align		4
.L_3099:
        /*0058*/ 	.byte	0x03, 0x50
        /*005a*/ 	.short	0x0000


	//----- nvinfo : EIATTR_MAXREG_COUNT
	.align		4
        /*005c*/ 	.byte	0x03, 0x1b
        /*005e*/ 	.short	0x00ff


	//----- nvinfo : EIATTR_MERCURY_ISA_VERSION
	.align		4
        /*0060*/ 	.byte	0x03, 0x5f
        /*0062*/ 	.short	0x0101


	//----- nvinfo : EIATTR_VRC_CTA_INIT_COUNT
	.align		4
        /*0064*/ 	.byte	0x02, 0x4a
	.zero		1
	.zero		1


	//----- nvinfo : EIATTR_EXIT_INSTR_OFFSETS
	.align		4
        /*0068*/ 	.byte	0x04, 0x1c
        /*006a*/ 	.short	(.L_3101 - .L_3100)


	//   ....[0]....
.L_3100:
        /*006c*/ 	.word	0x000000a0


	//   ....[1]....
        /*0070*/ 	.word	0x00001640


	//   ....[2]....
        /*0074*/ 	.word	0x000019d0


	//   ....[3]....
        /*0078*/ 	.word	0x00002020


	//----- nvinfo : EIATTR_CRS_STACK_SIZE
	.align		4
.L_3101:
        /*007c*/ 	.byte	0x04, 0x1e
        /*007e*/ 	.short	(.L_3103 - .L_3102)
.L_3102:
        /*0080*/ 	.word	0x00000000


	//----- nvinfo : EIATTR_CBANK_PARAM_SIZE
	.align		4
.L_3103:
        /*0084*/ 	.byte	0x03, 0x19
        /*0086*/ 	.short	0x0d70


	//----- nvinfo : EIATTR_PARAM_CBANK
	.align		4
        /*0088*/ 	.byte	0x04, 0x0a
        /*008a*/ 	.short	(.L_3105 - .L_3104)
	.align		4
.L_3104:
        /*008c*/ 	.word	index@(.nv.constant0._ZN2at6native40_GLOBAL__N__2351210d_8_Shape_cu_49f7391c35CatArrayBatchedCopy_alignedK_contigINS1_10OpaqueTypeILj1EEEjLi2ELi64ELi64ELi16EEEvPT_NS1_25CatArrInputTensorMetadataIS5_T0_XT2_EXT3_EEENS1_16TensorSizeStrideIS8_Lj4EEEiS8_)
        /*0090*/ 	.short	0x0380
        /*0092*/ 	.short	0x0d70


	//----- nvinfo : EIATTR_SW_WAR
	.align		4
.L_3105:
        /*0094*/ 	.byte	0x04, 0x36
        /*0096*/ 	.short	(.L_3107 - .L_3106)
.L_3106:
        /*0098*/ 	.word	0x00000008
.L_3107:


//--------------------- .nv.info._ZN2at6native40_GLOBAL__N__2351210d_8_Shape_cu_49f7391c30CatArrayBatchedCopy_vectorizedINS1_10OpaqueTypeILj1EEEjLi2ELi64ELi64ELi16ELi16EEEvPcNS1_25CatArrInputTensorMetadataIT_T0_XT2_EXT3_EEENS1_16TensorSizeStrideIS8_Lj4EEEiS8_ --------------------------
	.section	.nv.info._ZN2at6native40_GLOBAL__N__2351210d_8_Shape_cu_49f7391c30CatArrayBatchedCopy_vectorizedINS1_10OpaqueTypeILj1EEEjLi2ELi64ELi64ELi16ELi16EEEvPcNS1_25CatArrInputTensorMetadataIT_T0_XT2_EXT3_EEENS1_16TensorSizeStrideIS8_Lj4EEEiS8_,"",@"SHT_CUDA_INFO"
	.sectionflags	@""
	.align	4


	//----- nvinfo : EIATTR_CUDA_API_VERSION
	.align		4
        /*0000*/ 	.byte	0x04, 0x37
        /*0002*/ 	.short	(.L_3109 - .L_3108)
.L_3108:
        /*0004*/ 	.word	0x00000082


	//----- nvinfo : EIATTR_KPARAM_INFO
	.align		4
.L_3109:
        /*0008*/ 	.byte	0x04, 0x17
        /*000a*/ 	.short	(.L_3111 - .L_3110)
.L_3110:
        /*000c*/ 	.word	0x00000000
        /*0010*/ 	.short	0x0004
        /*0012*/ 	.short	0x0d6c
        /*0014*/ 	.byte	0x00, 0xf0, 0x11, 0x00


	//----- nvinfo : EIATTR_KPARAM_INFO
	.align		4
.L_3111:
        /*0018*/ 	.byte	0x04, 0x17
        /*001a*/ 	.short	(.L_3113 - .L_3112)
.L_3112:
        /*001c*/ 	.word	0x00000000
        /*0020*/ 	.short	0x0003
        /*0022*/ 	.short	0x0d68
        /*0024*/ 	.byte	0x00, 0xf0, 0x11, 0x00


	//----- nvinfo : EIATTR_KPARAM_INFO
	.align		4
.L_3113:
        /*0028*/ 	.byte	0x04, 0x17
        /*002a*/ 	.short	(.L_3115 - .L_3114)
.L_3114:
        /*002c*/ 	.word	0x00000000
        /*0030*/ 	.short	0x0002
        /*0032*/ 	.short	0x0d48
        /*0034*/ 	.byte	0x00, 0xf0, 0x81, 0x00


	//----- nvinfo : EIATTR_KPARAM_INFO
	.align		4
.L_3115:
        /*0038*/ 	.byte	0x04, 0x17
        /*003a*/ 	.short	(.L_3117 - .L_3116)
.L_3116:
        /*003c*/ 	.word	0x00000000
        /*0040*/ 	.short	0x0001
        /*0042*/ 	.short	0x0008
        /*0044*/ 	.byte	0x00, 0xf0, 0x01, 0x35


	//----- nvinfo : EIATTR_KPARAM_INFO
	.align		4
.L_3117:
        /*0048*/ 	.byte	0x04, 0x17
        /*004a*/ 	.short	(.L_3119 - .L_3118)
.L_3118:
        /*004c*/ 	.word	0x00000000
        /*0050*/ 	.short	0x0000
        /*0052*/ 	.short	0x0000
        /*0054*/ 	.byte	0x00, 0xf5, 0x21, 0x00


	//----- nvinfo : EIATTR_SPARSE_MMA_MASK
	.align		4
.L_3119:
        /*0058*/ 	.byte	0x03, 0x50
        /*005a*/ 	.short	0x0000


	//----- nvinfo : EIATTR_MAXREG_COUNT
	.align		4
        /*005c*/ 	.byte	0x03, 0x1b
        /*005e*/ 	.short	0x00ff


	//----- nvinfo : EIATTR_MERCURY_ISA_VERSION
	.align		4
        /*0060*/ 	.byte	0x03, 0x5f
        /*0062*/ 	.short	0x0101


	//----- nvinfo : EIATTR_VRC_CTA_INIT_COUNT
	.align		4
        /*0064*/ 	.byte	0x02, 0x4a
	.zero		1
	.zero		1


	//----- nvinfo : EIATTR_EXIT_INSTR_OFFSETS
	.align		4
        /*0068*/ 	.byte	0x04, 0x1c
        /*006a*/ 	.short	(.L_3121 - .L_3120)


	//   ....[0]....
.L_3120:
        /*006c*/ 	.word	0x000000a0


	//   ....[1]....
        /*0070*/ 	.word	0x000003e0


	//----- nvinfo : EIATTR_CRS_STACK_SIZE
	.align		4
.L_3121:
        /*0074*/ 	.byte	0x04, 0x1e
        /*0076*/ 	.short	(.L_3123 - .L_3122)
.L_3122:
        /*0078*/ 	.word	0x00000000


	//----- nvinfo : EIATTR_CBANK_PARAM_SIZE
	.align		4
.L_3123:
        /*007c*/ 	.byte	0x03, 0x19
        /*007e*/ 	.short	0x0d70


	//----- nvinfo : EIATTR_PARAM_CBANK
	.align		4
        /*0080*/ 	.byte	0x04, 0x0a
        /*0082*/ 	.short	(.L_3125 - .L_3124)
	.align		4
.L_3124:
        /*0084*/ 	.word	index@(.nv.constant0._ZN2at6native40_GLOBAL__N__2351210d_8_Shape_cu_49f7391c30CatArrayBatchedCopy_vectorizedINS1_10OpaqueTypeILj1EEEjLi2ELi64ELi64ELi16ELi16EEEvPcNS1_25CatArrInputTensorMetadataIT_T0_XT2_EXT3_EEENS1_16TensorSizeStrideIS8_Lj4EEEiS8_)
        /*0088*/ 	.short	0x0380
        /*008a*/ 	.short	0x0d70


	//----- nvinfo : EIATTR_SW_WAR
	.align		4
.L_3125:
        /*008c*/ 	.byte	0x04, 0x36
        /*008e*/ 	.short	(.L_3127 - .L_3126)
.L_3126:
        /*0090*/ 	.word	0x00000008
.L_3127:


//--------------------- .nv.info._ZN2at6native40_GLOBAL__N__2351210d_8_Shape_cu_49f7391c19CatArrayBatchedCopyINS1_10OpaqueTypeILj1EEEjLi1ELi64ELi64EEEvPT_NS1_25CatArrInputTensorMetadataIS5_T0_XT2_EXT3_EEENS1_16TensorSizeStrideIS8_Lj4EEEiS8_ --------------------------
	.section	.nv.info._ZN2at6native40_GLOBAL__N__2351210d_8_Shape_cu_49f7391c19CatArrayBatchedCopyINS1_10OpaqueTypeILj1EEEjLi1ELi64ELi64EEEvPT_NS1_25CatArrInputTensorMetadataIS5_T0_XT2_EXT3_EEENS1_16TensorSizeStrideIS8_Lj4EEEiS8_,"",@"SHT_CUDA_INFO"
	.sectionflags	@""
	.align	4


	//----- nvinfo : EIATTR_CUDA_API_VERSION
	.align		4
        /*0000*/ 	.byte	0x04, 0x37
        /*0002*/ 	.short	(.L_3129 - .L_3128)
.L_3128:
        /*0004*/ 	.word	0x00000082


	//----- nvinfo : EIATTR_KPARAM_INFO
	.align		4
.L_3129:
        /*0008*/ 	.byte	0x04, 0x17
        /*000a*/ 	.short	(.L_3131 - .L_3130)
.L_3130:
        /*000c*/ 	.word	0x00000000
        /*0010*/ 	.short	0x0004
        /*0012*/ 	.short	0x0d6c
        /*0014*/ 	.byte	0x00, 0xf0, 0x11, 0x00


	//----- nvinfo : EIATTR_KPARAM_INFO
	.align		4
.L_3131:
        /*0018*/ 	.byte	0x04, 0x17
        /*001a*/ 	.short	(.L_3133 - .L_3132)
.L_3132:
        /*001c*/ 	.word	0x00000000
        /*0020*/ 	.short	0x0003
        /*0022*/ 	.short	0x0d68
        /*0024*/ 	.byte	0x00, 0xf0, 0x11, 0x00


	//----- nvinfo : EIATTR_KPARAM_INFO
	.align		4
.L_3133:
        /*0028*/ 	.byte	0x04, 0x17
        /*002a*/ 	.short	(.L_3135 - .L_3134)
.L_3134:
        /*002c*/ 	.word	0x00000000
        /*0030*/ 	.short	0x0002
        /*0032*/ 	.short	0x0d48
        /*0034*/ 	.byte	0x00, 0xf0, 0x81, 0x00


	//----- nvinfo : EIATTR_KPARAM_INFO
	.align		4
.L_3135:
        /*0038*/ 	.byte	0x04, 0x17
        /*003a*/ 	.short	(.L_3137 - .L_3136)
.L_3136:
        /*003c*/ 	.word	0x00000000
        /*0040*/ 	.short	0x0001
        /*0042*/ 	.short	0x0008
        /*0044*/ 	.byte	0x00, 0xf0, 0x01, 0x35


	//----- nvinfo : EIATTR_KPARAM_INFO
	.align		4
.L_3137:
        /*0048*/ 	.byte	0x04, 0x17
        /*004a*/ 	.short	(.L_3139 - .L_3138)
.L_3138:
        /*004c*/ 	.word	0x00000000
        /*0050*/ 	.short	0x0000
        /*0052*/ 	.short	0x0000
        /*0054*/ 	.byte	0x00, 0xf5, 0x21, 0x00


	//----- nvinfo : EIATTR_SPARSE_MMA_MASK
	.align		4
.L_3139:
        /*0058*/ 	.byte	0x03, 0x50
        /*005a*/ 	.short	0x0000


	//----- nvinfo : EIATTR_MAXREG_COUNT
	.align		4
        /*005c*/ 	.byte	0x03, 0x1b
        /*005e*/ 	.short	0x00ff


	//----- nvinfo : EIATTR_MERCURY_ISA_VERSION
	.align		4
        /*0060*/ 	.byte	0x03, 0x5f
        /*0062*/ 	.short	0x0101


	//----- nvinfo : EIATTR_VRC_CTA_INIT_COUNT
	.align		4
        /*0064*/ 	.byte	0x02, 0x4a
	.zero		1
	.zero		1


	//----- nvinfo : EIATTR_EXIT_INSTR_OFFSETS
	.align		4
        /*0068*/ 	.byte	0x04, 0x1c
        /*006a*/ 	.short	(.L_3141 - .L_3140)


	//   ....[0]....
.L_3140:
        /*006c*/ 	.word	0x000000a0


	//   ....[1]....
        /*0070*/ 	.word	0x00000270


	//----- nvinfo : EIATTR_CRS_STACK_SIZE
	.align		4
.L_3141:
        /*0074*/ 	.byte	0x04, 0x1e
        /*0076*/ 	.short	(.L_3143 - .L_3142)
.L_3142:
        /*0078*/ 	.word	0x00000000


	//----- nvinfo : EIATTR_CBANK_PARAM_SIZE
	.align		4
.L_3143:
        /*007c*/ 	.byte	0x03, 0x19
        /*007e*/ 	.short	0x0d70


	//----- nvinfo : EIATTR_PARAM_CBANK
	.align		4
        /*0080*/ 	.byte	0x04, 0x0a
        /*0082*/ 	.short	(.L_3145 - .L_3144)
	.align		4
.L_3144:
        /*0084*/ 	.word	index@(.nv.constant0._ZN2at6native40_GLOBAL__N__2351210d_8_Shape_cu_49f7391c19CatArrayBatchedCopyINS1_10OpaqueTypeILj1EEEjLi1ELi64ELi64EEEvPT_NS1_25CatArrInputTensorMetadataIS5_T0_XT2_EXT3_EEENS1_16TensorSizeStrideIS8_Lj4EEEiS8_)
        /*0088*/ 	.short	0x0380
        /*008a*/ 	.short	0x0d70


	//----- nvinfo : EIATTR_SW_WAR
	.align		4
.L_3145:
        /*008c*/ 	.byte	0x04, 0x36
        /*008e*/ 	.short	(.L_3147 - .L_3146)
.L_3146:
        /*0090*/ 	.word	0x00000008
.L_3147:


//--------------------- .nv.info._ZN2at6native40_GLOBAL__N__2351210d_8_Shape_cu_49f7391c26CatArrayBatchedCopy_contigINS1_10OpaqueTypeILj1EEEjLi1ELi64ELi64EEEvPT_NS1_25CatArrInputTensorMetadataIS5_T0_XT2_EXT3_EEENS1_16TensorSizeStrideIS8_Lj4EEEiS8_ --------------------------
	.section	.nv.info._ZN2at6native40_GLOBAL__N__2351210d_8_Shape_cu_49f7391c26CatArrayBatchedCopy_contigINS1_10OpaqueTypeILj1EEEjLi1ELi64ELi64EEEvPT_NS1_25CatArrInputTensorMetadataIS5_T0_XT2_EXT3_EEENS1_16TensorSizeStrideIS8_Lj4EEEiS8_,"",@"SHT_CUDA_INFO"
	.sectionflags	@""
	.align	4


	//----- nvinfo : EIATTR_CUDA_API_VERSION
	.align		4
        /*0000*/ 	.byte	0x04, 0x37
        /*0002*/ 	.short	(.L_3149 - .L_3148)
.L_3148:
        /*0004*/ 	.word	0x00000082


	//----- nvinfo : EIATTR_KPARAM_INFO
	.align		4
.L_3149:
        /*0008*/ 	.byte	0x04, 0x17
        /*000a*/ 	.short	(.L_3151 - .L_3150)
.L_3150:
        /*000c*/ 	.word	0x00000000
        /*0010*/ 	.short	0x0004
        /*0012*/ 	.short	0x0d6c
        /*0014*/ 	.byte	0x00, 0xf0, 0x11, 0x00


	//----- nvinfo : EIATTR_KPARAM_INFO
	.align		4
.L_3151:
        /*0018*/ 	.byte	0x04, 0x17
        /*001a*/ 	.short	(.L_3153 - .L_3152)
.L_3152:
        /*001c*/ 	.word	0x00000000
        /*0020*/ 	.short	0x0003
        /*0022*/ 	.short	0x0d68
        /*0024*/ 	.byte	0x00, 0xf0, 0x11, 0x00


	//----- nvinfo : EIATTR_KPARAM_INFO
	.align		4
.L_3153:
        /*0028*/ 	.byte	0x04, 0x17
        /*002a*/ 	.short	(.L_3155 - .L_3154)
.L_3154:
        /*002c*/ 	.word	0x00000000
        /*0030*/ 	.short	0x0002
        /*0032*/ 	.short	0x0d48
        /*0034*/ 	.byte	0x00, 0xf0, 0x81, 0x00


	//----- nvinfo : EIATTR_KPARAM_INFO
	.align		4
.L_3155:
        /*0038*/ 	.byte	0x04, 0x17
        /*003a*/ 	.short	(.L_3157 - .L_3156)
.L_3156:
        /*003c*/ 	.word	0x00000000
        /*0040*/ 	.short	0x0001
        /*0042*/ 	.short	0x0008
        /*0044*/ 	.byte	0x00, 0xf0, 0x01, 0x35


	//----- nvinfo : EIATTR_KPARAM_INFO
	.align		4
.L_3157:
        /*0048*/ 	.byte	0x04, 0x17
        /*004a*/ 	.short	(.L_3159 - .L_3158)
.L_3158:
        /*004c*/ 	.word	0x00000000
        /*0050*/ 	.short	0x0000
        /*0052*/ 	.short	0x0000
        /*0054*/ 	.byte	0x00, 0xf5, 0x21, 0x00


	//----- nvinfo : EIATTR_SPARSE_MMA_MASK
	.align		4
.L_3159:
        /*0058*/ 	.byte	0x03, 0x50
        /*005a*/ 	.short	0x0000


	//----- nvinfo : EIATTR_MAXREG_COUNT
	.align		4
        /*005c*/ 	.byte	0x03, 0x1b
        /*005e*/ 	.short	0x00ff


	//----- nvinfo : EIATTR_MERCURY_ISA_VERSION
	.align		4
        /*0060*/ 	.byte	0x03, 0x5f
        /*0062*/ 	.short	0x0101


	//----- nvinfo : EIATTR_VRC_CTA_INIT_COUNT
	.align		4
        /*0064*/ 	.byte	0x02, 0x4a
	.zero		1
	.zero		1


	//----- nvinfo : EIATTR_EXIT_INSTR_OFFSETS
	.align		4
        /*0068*/ 	.byte	0x04, 0x1c
        /*006a*/ 	.short	(.L_3161 - .L_3160)


	//   ....[0]....
.L_3160:
        /*006c*/ 	.word	0x00000090


	//   ....[1]....
        /*0070*/ 	.word	0x00000200


	//----- nvinfo : EIATTR_CRS_STACK_SIZE
	.align		4
.L_3161:
        /*0074*/ 	.byte	0x04, 0x1e
        /*0076*/ 	.short	(.L_3163 - .L_3162)
.L_3162:
        /*0078*/ 	.word	0x00000000


	//----- nvinfo : EIATTR_CBANK_PARAM_SIZE
	.align		4
.L_3163:
        /*007c*/ 	.byte	0x03, 0x19
        /*007e*/ 	.short	0x0d70


	//----- nvinfo : EIATTR_PARAM_CBANK
	.align		4
        /*0080*/ 	.byte	0x04, 0x0a
        /*0082*/ 	.short	(.L_3165 - .L_3164)
	.align		4
.L_3164:
        /*0084*/ 	.word	index@(.nv.constant0._ZN2at6native40_GLOBAL__N__2351210d_8_Shape_cu_49f7391c26CatArrayBatchedCopy_contigINS1_10OpaqueTypeILj1EEEjLi1ELi64ELi64EEEvPT_NS1_25CatArrInputTensorMetadataIS5_T0_XT2_EXT3_EEENS1_16TensorSizeStrideIS8_Lj4EEEiS8_)
        /*0088*/ 	.short	0x0380
        /*008a*/ 	.short	0x0d70


	//----- nvinfo : EIATTR_SW_WAR
	.align		4
.L_3165:
        /*008c*/ 	.byte	0x04, 0x36
        /*008e*/ 	.short	(.L_3167 - .L_3166)
.L_3166:
        /*0090*/ 	.word	0x00000008
.L_3167:


//--------------------- .nv.info._ZN2at6native40_GLOBAL__N__2351210d_8_Shape_cu_49f7391c35CatArrayBatchedCopy_alignedK_contigINS1_10OpaqueTypeILj1EEEjLi1ELi64ELi64ELi8EEEvPT_NS1_25CatArrInputTensorMetadataIS5_T0_XT2_EXT3_EEENS1_16TensorSizeStrideIS8_Lj4EEEiS8_ --------------------------
	.section	.nv.info._ZN2at6native40_GLOBAL__N__2351210d_8_Shape_cu_49f7391c35CatArrayBatchedCopy_alignedK_contigINS1_10OpaqueTypeILj1EEEjLi1ELi64ELi64ELi8EEEvPT_NS1_25CatArrInputTensorMetadataIS5_T0_XT2_EXT3_EEENS1_16TensorSizeStrideIS8_Lj4EEEiS8_,"",@"SHT_CUDA_INFO"
	.sectionflags	@""
	.align	4


	//----- nvinfo : EIATTR_CUDA_API_VERSION
	.align		4
        /*0000*/ 	.byte	0x04, 0x37
        /*0002*/ 	.short	(.L_3169 - .L_3168)
.L_3168:
        /*0004*/ 	.word	0x00000082


	//----- nvinfo : EIATTR_KPARAM_INFO
	.align		4
.L_3169:
        /*0008*/ 	.byte	0x04, 0x17
        /*000a*/ 	.short	(.L_3171 - .L_3170)
.L_3170:
        /*000c*/ 	.word	0x00000000
        /*0010*/ 	.short	0x0004
        /*0012*/ 	.short	0x0d6c
        /*0014*/ 	.byte	0x00, 0xf0, 0x11, 0x00


	//----- nvinfo : EIATTR_KPARAM_INFO
	.align		4
.L_3171:
        /*0018*/ 	.byte	0x04, 0x17
        /*001a*/ 	.short	(.L_3173 - .L_3172)
.L_3172:
        /*001c*/ 	.word	0x00000000
        /*0020*/ 	.short	0x0003
        /*0022*/ 	.short	0x0d68
        /*0024*/ 	.byte	0x00, 0xf0, 0x11, 0x00


	//----- nvinfo : EIATTR_KPARAM_INFO
	.align		4
.L_3173:
        /*0028*/ 	.byte	0x04, 0x17
        /*002a*/ 	.short	(.L_3175 - .L_3174)
.L_3174:
        /*002c*/ 	.word	0x00000000
        /*0030*/ 	.short	0x0002
        /*0032*/ 	.short	0x0d48
        /*0034*/ 	.byte	0x00, 0xf0, 0x81, 0x00


	//----- nvinfo : EIATTR_KPARAM_INFO
	.align		4
.L_3175:
        /*0038*/ 	.byte	0x04, 0x17
        /*003a*/ 	.short	(.L_3177 - .L_3176)
.L_3176:
        /*003c*/ 	.word	0x00000000
        /*0040*/ 	.short	0x0001
        /*0042*/ 	.short	0x0008
        /*0044*/ 	.byte	0x00, 0xf0, 0x01, 0x35


	//----- nvinfo : EIATTR_KPARAM_INFO
	.align		4
.L_3177:
        /*0048*/ 	.byte	0x04, 0x17
        /*004a*/ 	.short	(.L_3179 - .L_3178)
.L_3178:
        /*004c*/ 	.word	0x00000000
        /*0050*/ 	.short	0x0000
        /*0052*/ 	.short	0x0000
        /*0054*/ 	.byte	0x00, 0xf5, 0x21, 0x00


	//----- nvinfo : EIATTR_SPARSE_MMA_MASK
	.align		4
.L_3179:
        /*0058*/ 	.byte	0x03, 0x50
        /*005a*/ 	.short	0x0000


	//----- nvinfo : EIATTR_MAXREG_COUNT
	.align		4
        /*005c*/ 	.byte	0x03, 0x1b
        /*005e*/ 	.short	0x00ff


	//----- nvinfo : EIATTR_MERCURY_ISA_VERSION
	.align		4
        /*0060*/ 	.byte	0x03, 0x5f
        /*0062*/ 	.short	0x0101


	//----- nvinfo : EIATTR_VRC_CTA_INIT_COUNT
	.align		4
        /*0064*/ 	.byte	0x02, 0x4a
	.zero		1
	.zero		1


	//----- nvinfo : EIATTR_EXIT_INSTR_OFFSETS
	.align		4
        /*0068*/ 	.byte	0x04, 0x1c
        /*006a*/ 	.short	(.L_3181 - .L_3180)


	//   ....[0]....
.L_3180:
        /*006c*/ 	.word	0x000000a0


	//   ....[1]....
        /*0070*/ 	.word	0x000004c0


	//   ....[2]....
        /*0074*/ 	.word	0x00000670


	//   ....[3]....
        /*0078*/ 	.word	0x000008b0


	//----- nvinfo : EIATTR_CRS_STACK_SIZE
	.align		4
.L_3181:
        /*007c*/ 	.byte	0x04, 0x1e
        /*007e*/ 	.short	(.L_3183 - .L_3182)
.L_3182:
        /*0080*/ 	.word	0x00000000


	//----- nvinfo : EIATTR_CBANK_PARAM_SIZE
	.align		4
.L_3183:
        /*0084*/ 	.byte	0x03, 0x19
        /*0086*/ 	.short	0x0d70


	//----- nvinfo : EIATTR_PARAM_CBANK
	.align		4
        /*0088*/ 	.byte	0x04, 0x0a
        /*008a*/ 	.short	(.L_3185 - .L_3184)
	.align		4
.L_3184:
        /*008c*/ 	.word	index@(.nv.constant0._ZN2at6native40_GLOBAL__N__2351210d_8_Shape_cu_49f7391c35CatArrayBatchedCopy_alignedK_contigINS1_10OpaqueTypeILj1EEEjLi1ELi64ELi64ELi8EEEvPT_NS1_25CatArrInputTensorMetadataIS5_T0_XT2_EXT3_EEENS1_16TensorSizeStrideIS8_Lj4EEEiS8_)
        /*0090*/ 	.short	0x0380
        /*0092*/ 	.short	0x0d70


	//----- nvinfo : EIATTR_SW_WAR
	.align		4
.L_3185:
        /*0094*/ 	.byte	0x04, 0x36
        /*0096*/ 	.short	(.L_3187 - .L_3186)
.L_3186:
        /*0098*/ 	.word	0x00000008
.L_3187:


//--------------------- .nv.info._ZN2at6native40_GLOBAL__N__2351210d_8_Shape_cu_49f7391c35CatArrayBatchedCopy_alignedK_contigINS1_10OpaqueTypeILj1EEEjLi1ELi64ELi64ELi16EEEvPT_NS1_25CatArrInputTensorMetadataIS5_T0_XT2_EXT3_EEENS1_16TensorSizeStrideIS8_Lj4EEEiS8_ --------------------------
	.section	.nv.info._ZN2at6native40_GLOBAL__N__2351210d_8_Shape_cu_49f7391c35CatArrayBatchedCopy_alignedK_contigINS1_10OpaqueTypeILj1EEEjLi1ELi64ELi64ELi16EEEvPT_NS1_25CatArrInputTensorMetadataIS5_T0_XT2_EXT3_EEENS1_16TensorSizeStrideIS8_Lj4EEEiS8_,"",@"SHT_CUDA_INFO"
	.sectionflags	@""
	.align	4


	//----- nvinfo : EIATTR_CUDA_API_VERSION
	.align		4
        /*0000*/ 	.byte	0x04, 0x37
        /*0002*/ 	.short	(.L_3189 - .L_3188)
.L_3188:
        /*0004*/ 	.word	0x00000082


	//----- nvinfo : EIATTR_KPARAM_INFO
	.align		4
.L_3189:
        /*0008*/ 	.byte	0x04, 0x17
        /*000a*/ 	.short	(.L_3191 - .L_3190)
.L_3190:
        /*000c*/ 	.word	0x00000000
        /*0010*/ 	.short	0x0004
        /*0012*/ 	.short	0x0d6c
        /*0014*/ 	.byte	0x00, 0xf0, 0x11, 0x00


	//----- nvinfo : EIATTR_KPARAM_INFO
	.align		4
.L_3191:
        /*0018*/ 	.byte	0x04, 0x17
        /*001a*/ 	.short	(.L_3193 - .L_3192)
.L_3192:
        /*001c*/ 	.word	0x00000000
        /*0020*/ 	.short	0x0003
        /*0022*/ 	.short	0x0d68
        /*0024*/ 	.byte	0x00, 0xf0, 0x11, 0x00


	//----- nvinfo : EIATTR_KPARAM_INFO
	.align		4
.L_3193:
        /*0028*/ 	.byte	0x04, 0x17
        /*002a*/ 	.short	(.L_3195 - .L_3194)
.L_3194:
        /*002c*/ 	.word	0x00000000
        /*0030*/ 	.short	0x0002
        /*0032*/ 	.short	0x0d48
        /*0034*/ 	.byte	0x00, 0xf0, 0x81, 0x00


	//----- nvinfo : EIATTR_KPARAM_INFO
	.align		4
.L_3195:
        /*0038*/ 	.byte	0x04, 0x17
        /*003a*/ 	.short	(.L_3197 - .L_3196)
.L_3196:
        /*003c*/ 	.word	0x00000000
        /*0040*/ 	.short	0x0001
        /*0042*/ 	.short	0x0008
        /*0044*/ 	.byte	0x00, 0xf0, 0x01, 0x35


	//----- nvinfo : EIATTR_KPARAM_INFO
	.align		4
.L_3197:
        /*0048*/ 	.byte	0x04, 0x17
        /*004a*/ 	.short	(.L_3199 - .L_3198)
.L_3198:
        /*004c*/ 	.word	0x00000000
        /*0050*/ 	.short	0x0000
        /*0052*/ 	.short	0x0000
        /*0054*/ 	.byte	0x00, 0xf5, 0x21, 0x00


	//----- nvinfo : EIATTR_SPARSE_MMA_MASK
	.align		4
.L_3199:
        /*0058*/ 	.byte	0x03, 0x50
        /*005a*/ 	.short	0x0000


	//----- nvinfo : EIATTR_MAXREG_COUNT
	.align		4
        /*005c*/ 	.byte	0x03, 0x1b
        /*005e*/ 	.short	0x00ff


	//----- nvinfo : EIATTR_MERCURY_ISA_VERSION
	.align		4
        /*0060*/ 	.byte	0x03, 0x5f
        /*0062*/ 	.short	0x0101


	//----- nvinfo : EIATTR_VRC_CTA_INIT_COUNT
	.align		4
        /*0064*/ 	.byte	0x02, 0x4a
	.zero		1
	.zero		1


	//----- nvinfo : EIATTR_EXIT_INSTR_OFFSETS
	.align		4
        /*0068*/ 	.byte	0x04, 0x1c
        /*006a*/ 	.short	(.L_3201 - .L_3200)


	//   ....[0]....
.L_3200:
        /*006c*/ 	.word	0x000000a0


	//   ....[1]....
        /*0070*/ 	.word	0x00000740


	//   ....[2]....
        /*0074*/ 	.word	0x000008f0


	//   ....[3]....
        /*0078*/ 	.word	0x00000b30


	//----- nvinfo : EIATTR_CRS_STACK_SIZE
	.align		4
.L_3201:
        /*007c*/ 	.byte	0x04, 0x1e
        /*007e*/ 	.short	(.L_3203 - .L_3202)
.L_3202:
        /*0080*/ 	.word	0x00000000


	//----- nvinfo : EIATTR_CBANK_PARAM_SIZE
	.align		4
.L_3203:
        /*0084*/ 	.byte	0x03, 0x19
        /*0086*/ 	.short	0x0d70


	//----- nvinfo : EIATTR_PARAM_CBANK
	.align		4
        /*0088*/ 	.byte	0x04, 0x0a
        /*008a*/ 	.short	(.L_3205 - .L_3204)
	.align		4
.L_3204:
        /*008c*/ 	.word	index@(.nv.constant0._ZN2at6native40_GLOBAL__N__2351210d_8_Shape_cu_49f7391c35CatArrayBatchedCopy_alignedK_contigINS1_10OpaqueTypeILj1EEEjLi1ELi64ELi64ELi16EEEvPT_NS1_25CatArrInputTensorMetadataIS5_T0_XT2_EXT3_EEENS1_16TensorSizeStrideIS8_Lj4EEEiS8_)
        /*0090*/ 	.short	0x0380
        /*0092*/ 	.short	0x0d70


	//----- nvinfo : EIATTR_SW_WAR
	.align		4
.L_3205:
        /*0094*/ 	.byte	0x04, 0x36
        /*0096*/ 	.short	(.L_3207 - .L_3206)
.L_3206:
        /*0098*/ 	.word	0x00000008
.L_3207:


//--------------------- .nv.info._ZN2at6native40_GLOBAL__N__2351210d_8_Shape_cu_49f7391c30CatArrayBatchedCopy_vectorizedINS1_10OpaqueTypeILj1EEEjLi1ELi64ELi64ELi16ELi16EEEvPcNS1_25CatArrInputTensorMetadataIT_T0_XT2_EXT3_EEENS1_16TensorSizeStrideIS8_Lj4EEEiS8_ --------------------------
	.section	.nv.info._ZN2at6native40_GLOBAL__N__2351210d_8_Shape_cu_49f7391c30CatArrayBatchedCopy_vectorizedINS1_10OpaqueTypeILj1EEEjLi1ELi64ELi64ELi16ELi16EEEvPcNS1_25CatArrInputTensorMetadataIT_T0_XT2_EXT3_EEENS1_16TensorSizeStrideIS8_Lj4EEEiS8_,"",@"SHT_CUDA_INFO"
	.sectionflags	@""
	.align	4


	//----- nvinfo : EIATTR_CUDA_API_VERSION
	.align		4
        /*0000*/ 	.byte	0x04, 0x37
        /*0002*/ 	.short	(.L_3209 - .L_3208)
.L_3208:
        /*0004*/ 	.word	0x00000082


	//----- nvinfo : EIATTR_KPARAM_INFO
	.align		4
.L_3209:
        /*0008*/ 	.byte	0x04, 0x17
        /*000a*/ 	.short	(.L_3211 - .L_3210)
.L_3210:
        /*000c*/ 	.word	0x00000000
        /*0010*/ 	.short	0x0004
        /*0012*/ 	.short	0x0d6c
        /*0014*/ 	.byte	0x00, 0xf0, 0x11, 0x00


	//----- nvinfo : EIATTR_KPARAM_INFO
	.align		4
.L_3211:
        /*0018*/ 	.byte	0x04, 0x17
        /*001a*/ 	.short	(.L_3213 - .L_3212)
.L_3212:
        /*001c*/ 	.word	0x00000000
        /*0020*/ 	.short	0x0003
        /*0022*/ 	.short	0x0d68
        /*0024*/ 	.byte	0x00, 0xf0, 0x11, 0x00


	//----- nvinfo : EIATTR_KPARAM_INFO
	.align		4
.L_3213:
        /*0028*/ 	.byte	0x04, 0x17
        /*002a*/ 	.short	(.L_3215 - .L_3214)
.L_3214:
        /*002c*/ 	.word	0x00000000
        /*0030*/ 	.short	0x0002
        /*0032*/ 	.short	0x0d48
        /*0034*/ 	.byte	0x00, 0xf0, 0x81, 0x00


	//----- nvinfo : EIATTR_KPARAM_INFO
	.align		4
.L_3215:
        /*0038*/ 	.byte	0x04, 0x17
        /*003a*/ 	.short	(.L_3217 - .L_3216)
.L_3216:
        /*003c*/ 	.word	0x00000000
        /*0040*/ 	.short	0x0001
        /*0042*/ 	.short	0x0008
        /*0044*/ 	.byte	0x00, 0xf0, 0x01, 0x35


	//----- nvinfo : EIATTR_KPARAM_INFO
	.align		4
.L_3217:
        /*0048*/ 	.byte	0x04, 0x17
        /*004a*/ 	.short	(.L_3219 - .L_3218)
.L_3218:
        /*004c*/ 	.word	0x00000000
        /*0050*/ 	.short	0x0000
        /*0052*/ 	.short	0x0000
        /*0054*/ 	.byte	0x00, 0xf5, 0x21, 0x00


	//----- nvinfo : EIATTR_SPARSE_MMA_MASK
	.align		4
.L_3219:
        /*0058*/ 	.byte	0x03, 0x50
        /*005a*/ 	.short	0x0000


	//----- nvinfo : EIATTR_MAXREG_COUNT
	.align		4
        /*005c*/ 	.byte	0x03, 0x1b
        /*005e*/ 	.short	0x00ff


	//----- nvinfo : EIATTR_MERCURY_ISA_VERSION
	.align		4
        /*0060*/ 	.byte	0x03, 0x5f
        /*0062*/ 	.short	0x0101


	//----- nvinfo : EIATTR_VRC_CTA_INIT_COUNT
	.align		4
        /*0064*/ 	.byte	0x02, 0x4a
	.zero		1
	.zero		1


	//----- nvinfo : EIATTR_EXIT_INSTR_OFFSETS
	.align		4
        /*0068*/ 	.byte	0x04, 0x1c
        /*006a*/ 	.short	(.L_3221 - .L_3220)


	//   ....[0]....
.L_3220:
        /*006c*/ 	.word	0x000000a0


	//   ....[1]....
        /*0070*/ 	.word	0x00000230


	//----- nvinfo : EIATTR_CRS_STACK_SIZE
	.align		4
.L_3221:
        /*0074*/ 	.byte	0x04, 0x1e
        /*0076*/ 	.short	(.L_3223 - .L_3222)
.L_3222:
        /*0078*/ 	.word	0x00000000


	//----- nvinfo : EIATTR_CBANK_PARAM_SIZE
	.align		4
.L_3223:
        /*007c*/ 	.byte	0x03, 0x19
        /*007e*/ 	.short	0x0d70


	//----- nvinfo : EIATTR_PARAM_CBANK
	.align		4
        /*0080*/ 	.byte	0x04, 0x0a
        /*0082*/ 	.short	(.L_3225 - .L_3224)
	.align		4
.L_3224:
        /*0084*/ 	.word	index@(.nv.constant0._ZN2at6native40_GLOBAL__N__2351210d_8_Shape_cu_49f7391c30CatArrayBatchedCopy_vectorizedINS1_10OpaqueTypeILj1EEEjLi1ELi64ELi64ELi16ELi16EEEvPcNS1_25CatArrInputTensorMetadataIT_T0_XT2_EXT3_EEENS1_16TensorSizeStrideIS8_Lj4EEEiS8_)
        /*0088*/ 	.short	0x0380
        /*008a*/ 	.short	0x0d70


	//----- nvinfo : EIATTR_SW_WAR
	.align		4
.L_3225:
        /*008c*/ 	.byte	0x04, 0x36
        /*008e*/ 	.short	(.L_3227 - .L_3226)
.L_3226:
        /*0090*/ 	.word	0x00000008
.L_3227:


//--------------------- .nv.info._ZN2at6native40_GLOBAL__N__2351210d_8_Shape_cu_49f7391c19CatArrayBatchedCopyINS1_10OpaqueTypeILj16EEEjLi4ELi128ELi1EEEvPT_NS1_25CatArrInputTensorMetadataIS5_T0_XT2_EXT3_EEENS1_16TensorSizeStrideIS8_Lj4EEEiS8_ --------------------------
	.section	.nv.info._ZN2at6native40_GLOBAL__N__2351210d_8_Shape_cu_49f7391c19CatArrayBatchedCopyINS1_10OpaqueTypeILj16EEEjLi4ELi128ELi1EEEvPT_NS1_25CatArrInputTensorMetadataIS5_T0_XT2_EXT3_EEENS1_16TensorSizeStrideIS8_Lj4EEEiS8_,"",@"SHT_CUDA_INFO"
	.sectionflags	@""
	.align	4


	//----- nvinfo : EIATTR_CUDA_API_VERSION
	.align		4
        /*0000*/ 	.byte	0x04, 0x37
        /*0002*/ 	.short	(.L_3229 - .L_3228)
.L_3228:
        /*0004*/ 	.word	0x00000082


	//----- nvinfo : EIATTR_KPARAM_INFO
	.align		4
.L_3229:
        /*0008*/ 	.byte	0x04, 0x17
        /*000a*/ 	.short	(.L_3231 - .L_3230)
.L_3230:
        /*000c*/ 	.word	0x00000000
        /*0010*/ 	.short	0x0004
        /*0012*/ 	.short	0x0acc
        /*0014*/ 	.byte	0x00, 0xf0, 0x11, 0x00


	//----- nvinfo : EIATTR_KPARAM_INFO
	.align		4
.L_3231:
        /*0018*/ 	.byte	0x04, 0x17
        /*001a*/ 	.short	(.L_3233 - .L_3232)
.L_3232:
        /*001c*/ 	.word	0x00000000
        /*0020*/ 	.short	0x0003
        /*0022*/ 	.short	0x0ac8
        /*0024*/ 	.byte	0x00, 0xf0, 0x11, 0x00


	//----- nvinfo : EIATTR_KPARAM_INFO
	.align		4
.L_3233:
        /*0028*/ 	.byte	0x04, 0x17
        /*002a*/ 	.short	(.L_3235 - .L_3234)
.L_3234:
        /*002c*/ 	.word	0x00000000
        /*0030*/ 	.short	0x0002
        /*0032*/ 	.short	0x0aa8
        /*0034*/ 	.byte	0x00, 0xf0, 0x81, 0x00


	//----- nvinfo : EIATTR_KPARAM_INFO
	.align		4
.L_3235:
        /*0038*/ 	.byte	0x04, 0x17
        /*003a*/ 	.short	(.L_3237 - .L_3236)
.L_3236:
        /*003c*/ 	.word	0x00000000
        /*0040*/ 	.short	0x0001
        /*0042*/ 	.short	0x0008
        /*0044*/ 	.byte	0x00, 0xf0, 0x81, 0x2a


	//----- nvinfo : EIATTR_KPARAM_INFO
	.align		4
.L_3237:
        /*0048*/ 	.byte	0x04, 0x17
        /*004a*/ 	.short	(.L_3239 - .L_3238)
.L_3238:
        /*004c*/ 	.word	0x00000000
        /*0050*/ 	.short	0x0000
        /*0052*/ 	.short	0x0000
        /*0054*/ 	.byte	0x00, 0xf5, 0x21, 0x00


	//----- nvinfo : EIATTR_SPARSE_MMA_MASK
	.align		4
.L_3239:
        /*0058*/ 	.byte	0x03, 0x50
        /*005a*/ 	.short	0x0000


	//----- nvinfo : EIATTR_MAXREG_COUNT
	.align		4
        /*005c*/ 	.byte	0x03, 0x1b
        /*005e*/ 	.short	0x00ff


	//----- nvinfo : EIATTR_MERCURY_ISA_VERSION
	.align		4
        /*0060*/ 	.byte	0x03, 0x5f
        /*0062*/ 	.short	0x0101


	//----- nvinfo : EIATTR_VRC_CTA_INIT_COUNT
	.align		4
        /*0064*/ 	.byte	0x02, 0x4a
	.zero		1
	.zero		1


	//----- nvinfo : EIATTR_EXIT_INSTR_OFFSETS
	.align		4
        /*0068*/ 	.byte	0x04, 0x1c
        /*006a*/ 	.short	(.L_3241 - .L_3240)


	//   ....[0]....
.L_3240:
        /*006c*/ 	.word	0x000000a0


	//   ....[1]....
        /*0070*/ 	.word	0x00000bc0


	//----- nvinfo : EIATTR_CRS_STACK_SIZE
	.align		4
.L_3241:
        /*0074*/ 	.byte	0x04, 0x1e
        /*0076*/ 	.short	(.L_3243 - .L_3242)
.L_3242:
        /*0078*/ 	.word	0x00000000


	//----- nvinfo : EIATTR_CBANK_PARAM_SIZE
	.align		4
.L_3243:
        /*007c*/ 	.byte	0x03, 0x19
        /*007e*/ 	.short	0x0ad0


	//----- nvinfo : EIATTR_PARAM_CBANK
	.align		4
        /*0080*/ 	.byte	0x04, 0x0a
        /*0082*/ 	.short	(.L_3245 - .L_3244)
	.align		4
.L_3244:
        /*0084*/ 	.word	index@(.nv.constant0._ZN2at6native40_GLOBAL__N__2351210d_8_Shape_cu_49f7391c19CatArrayBatchedCopyINS1_10OpaqueTypeILj16EEEjLi4ELi128ELi1EEEvPT_NS1_25CatArrInputTensorMetadataIS5_T0_XT2_EXT3_EEENS1_16TensorSizeStrideIS8_Lj4EEEiS8_)
        /*0088*/ 	.short	0x0380
        /*008a*/ 	.short	0x0ad0


	//----- nvinfo : EIATTR_SW_WAR
	.align		4
.L_3245:
        /*008c*/ 	.byte	0x04, 0x36
        /*008e*/ 	.short	(.L_3247 - .L_3246)
.L_3246:
        /*0090*/ 	.word	0x00000008
.L_3247:


//--------------------- .nv.info._ZN2at6native40_GLOBAL__N__2351210d_8_Shape_cu_49f7391c26CatArrayBatchedCopy_contigINS1_10OpaqueTypeILj16EEEjLi4ELi128ELi1EEEvPT_NS1_25CatArrInputTensorMetadataIS5_T0_XT2_EXT3_EEENS1_16TensorSizeStrideIS8_Lj4EEEiS8_ --------------------------
	.section	.nv.info._ZN2at6native40_GLOBAL__N__2351210d_8_Shape_cu_49f7391c26CatArrayBatchedCopy_contigINS1_10OpaqueTypeILj16EEEjLi4ELi128ELi1EEEvPT_NS1_25CatArrInputTensorMetadataIS5_T0_XT2_EXT3_EEENS1_16TensorSizeStrideIS8_Lj4EEEiS8_,"",@"SHT_CUDA_INFO"
	.sectionflags	@""
	.align	4


	//----- nvinfo : EIATTR_CUDA_API_VERSION
	.align		4
        /*0000*/ 	.byte	0x04, 0x37
        /*0002*/ 	.short	(.L_3249 - .L_3248)
.L_3248:
        /*0004*/ 	.word	0x00000082


	//----- nvinfo : EIATTR_KPARAM_INFO
	.align		4
.L_3249:
        /*0008*/ 	.byte	0x04, 0x17
        /*000a*/ 	.short	(.L_3251 - .L_3250)
.L_3250:
        /*000c*/ 	.word	0x00000000
        /*0010*/ 	.short	0x0004
        /*0012*/ 	.short	0x0acc
        /*0014*/ 	.byte	0x00, 0xf0, 0x11, 0x00


	//----- nvinfo : EIATTR_KPARAM_INFO
	.align		4
.L_3251:
        /*0018*/ 	.byte	0x04, 0x17
        /*001a*/ 	.short	(.L_3253 - .L_3252)
.L_3252:
        /*001c*/ 	.word	0x00000000
        /*0020*/ 	.short	0x0003
        /*0022*/ 	.short	0x0ac8
        /*0024*/ 	.byte	0x00, 0xf0, 0x11, 0x00


	//----- nvinfo : EIATTR_KPARAM_INFO
	.align		4
.L_3253:
        /*0028*/ 	.byte	0x04, 0x17
        /*002a*/ 	.short	(.L_3255 - .L_3254)
.L_3254:
        /*002c*/ 	.word	0x00000000
        /*0030*/ 	.short	0x0002
        /*0032*/ 	.short	0x0aa8
        /*0034*/ 	.byte	0x00, 0xf0, 0x81, 0x00


	//----- nvinfo : EIATTR_KPARAM_INFO
	.align		4
.L_3255:
        /*0038*/ 	.byte	0x04, 0x17
        /*003a*/ 	.short	(.L_3257 - .L_3256)
.L_3256:
        /*003c*/ 	.word	0x00000000
        /*0040*/ 	.short	0x0001
        /*0042*/ 	.short	0x0008
        /*0044*/ 	.byte	0x00, 0xf0, 0x81, 0x2a


	//----- nvinfo : EIATTR_KPARAM_INFO
	.align		4
.L_3257:
        /*0048*/ 	.byte	0x04, 0x17
        /*004a*/ 	.short	(.L_3259 - .L_3258)
.L_3258:
        /*004c*/ 	.word	0x00000000
        /*0050*/ 	.short	0x0000
        /*0052*/ 	.short	0x0000
        /*0054*/ 	.byte	0x00, 0xf5, 0x21, 0x00


	//----- nvinfo : EIATTR_SPARSE_MMA_MASK
	.align		4
.L_3259:
        /*0058*/ 	.byte	0x03, 0x50
        /*005a*/ 	.short	0x0000


	//----- nvinfo : EIATTR_MAXREG_COUNT
	.align		4
        /*005c*/ 	.byte	0x03, 0x1b
        /*005e*/ 	.short	0x00ff


	//----- nvinfo : EIATTR_MERCURY_ISA_VERSION
	.align		4
        /*0060*/ 	.byte	0x03, 0x5f
        /*0062*/ 	.short	0x0101


	//----- nvinfo : EIATTR_VRC_CTA_INIT_COUNT
	.align		4
        /*0064*/ 	.byte	0x02, 0x4a
	.zero		1
	.zero		1


	//----- nvinfo : EIATTR_EXIT_INSTR_OFFSETS
	.align		4
        /*0068*/ 	.byte	0x04, 0x1c
        /*006a*/ 	.short	(.L_3261 - .L_3260)


	//   ....[0]....
.L_3260:
        /*006c*/ 	.word	0x00000090


	//   ....[1]....
        /*0070*/ 	.word	0x000006a0


	//----- nvinfo : EIATTR_CRS_STACK_SIZE
	.align		4
.L_3261:
        /*0074*/ 	.byte	0x04, 0x1e
        /*0076*/ 	.short	(.L_3263 - .L_3262)
.L_3262:
        /*0078*/ 	.word	0x00000000


	//----- nvinfo : EIATTR_CBANK_PARAM_SIZE
	.align		4
.L_3263:
        /*007c*/ 	.byte	0x03, 0x19
        /*007e*/ 	.short	0x0ad0


	//----- nvinfo : EIATTR_PARAM_CBANK
	.align		4
        /*0080*/ 	.byte	0x04, 0x0a
        /*0082*/ 	.short	(.L_3265 - .L_3264)
	.align		4
.L_3264:
        /*0084*/ 	.word	index@(.nv.constant0._ZN2at6native40_GLOBAL__N__2351210d_8_Shape_cu_49f7391c26CatArrayBatchedCopy_contigINS1_10OpaqueTypeILj16EEEjLi4ELi128ELi1EEEvPT_NS1_25CatArrInputTensorMetadataIS5_T0_XT2_EXT3_EEENS1_16TensorSizeStrideIS8_Lj4EEEiS8_)
        /*0088*/ 	.short	0x0380
        /*008a*/ 	.short	0x0ad0


	//----- nvinfo : EIATTR_SW_WAR
	.align		4
.L_3265:
        /*008c*/ 	.byte	0x04, 0x36
        /*008e*/ 	.short	(.L_3267 - .L_3266)
.L_3266:
        /*0090*/ 	.word	0x00000008
.L_3267:


//--------------------- .nv.info._ZN2at6native40_GLOBAL__N__2351210d_8_Shape_cu_49f7391c35CatArrayBatchedCopy_alignedK_contigINS1_10OpaqueTypeILj16EEEjLi4ELi128ELi1ELi8EEEvPT_NS1_25CatArrInputTensorMetadataIS5_T0_XT2_EXT3_EEENS1_16TensorSizeStrideIS8_Lj4EEEiS8_ --------------------------
	.section	.nv.info._ZN2at6native40_GLOBAL__N__2351210d_8_Shape_cu_49f7391c35CatArrayBatchedCopy_alignedK_contigINS1_10OpaqueTypeILj16EEEjLi4ELi128ELi1ELi8EEEvPT_NS1_25CatArrInputTensorMetadataIS5_T0_XT2_EXT3_EEENS1_16TensorSizeStrideIS8_Lj4EEEiS8_,"",@"SHT_CUDA_INFO"
	.sectionflags	@""
	.align	4


	//----- nvinfo : EIATTR_CUDA_API_VERSION
	.align		4
        /*0000*/ 	.byte	0x04, 0x37
        /*0002*/ 	.short	(.L_3269 - .L_3268)
.L_3268:
        /*0004*/ 	.word	0x00000082


	//----- nvinfo : EIATTR_KPARAM_INFO
	.align		4
.L_3269:
        /*0008*/ 	.byte	0x04, 0x17
        /*000a*/ 	.short	(.L_3271 - .L_3270)
.L_3270:
        /*000c*/ 	.word	0x00000000
        /*0010*/ 	.short	0x0004
        /*0012*/ 	.short	0x0acc
        /*0014*/ 	.byte	0x00, 0xf0, 0x11, 0x00


	//----- nvinfo : EIATTR_KPARAM_INFO
	.align		4
.L_3271:
        /*0018*/ 	.byte	0x04, 0x17
        /*001a*/ 	.short	(.L_3273 - .L_3272)
.L_3272:
        /*001c*/ 	.word	0x00000000
        /*0020*/ 	.short	0x0003
        /*0022*/ 	.short	0x0ac8
        /*0024*/ 	.byte	0x00, 0xf0, 0x11, 0x00


	//----- nvinfo : EIATTR_KPARAM_INFO
	.align		4
.L_3273:
        /*0028*/ 	.byte	0x04, 0x17
        /*002a*/ 	.short	(.L_3275 - .L_3274)
.L_3274:
        /*002c*/ 	.word	0x00000000
        /*0030*/ 	.short	0x0002
        /*0032*/ 	.short	0x0aa8
        /*0034*/ 	.byte	0x00, 0xf0, 0x81, 0x00


	//----- nvinfo : EIATTR_KPARAM_INFO
	.align		4
.L_3275:
        /*0038*/ 	.byte	0x04, 0x17
        /*003a*/ 	.short	(.L_3277 - .L_3276)
.L_3276:
        /*003c*/ 	.word	0x00000000
        /*0040*/ 	.short	0x0001
        /*0042*/ 	.short	0x0008
        /*0044*/ 	.byte	0x00, 0xf0, 0x81, 0x2a


	//----- nvinfo : EIATTR_KPARAM_INFO
	.align		4
.L_3277:
        /*0048*/ 	.byte	0x04, 0x17
        /*004a*/ 	.short	(.L_3279 - .L_3278)
.L_3278:
        /*004c*/ 	.word	0x00000000
        /*0050*/ 	.short	0x0000
        /*0052*/ 	.short	0x0000
        /*0054*/ 	.byte	0x00, 0xf5, 0x21, 0x00


	//----- nvinfo : EIATTR_SPARSE_MMA_MASK
	.align		4
.L_3279:
        /*0058*/ 	.byte	0x03, 0x50
        /*005a*/ 	.short	0x0000


	//----- nvinfo : EIATTR_MAXREG_COUNT
	.align		4
        /*005c*/ 	.byte	0x03, 0x1b
        /*005e*/ 	.short	0x00ff


	//----- nvinfo : EIATTR_MERCURY_ISA_VERSION
	.align		4
        /*0060*/ 	.byte	0x03, 0x5f
        /*0062*/ 	.short	0x0101


	//----- nvinfo : EIATTR_VRC_CTA_INIT_COUNT
	.align		4
        /*0064*/ 	.byte	0x02, 0x4a
	.zero		1
	.zero		1


	//----- nvinfo : EIATTR_EXIT_INSTR_OFFSETS
	.align		4
        /*0068*/ 	.byte	0x04, 0x1c
        /*006a*/ 	.short	(.L_3281 - .L_3280)


	//   ....[0]....
.L_3280:
        /*006c*/ 	.word	0x00000090


	//   ....[1]....
        /*0070*/ 	.word	0x00000740


	//   ....[2]....
        /*0074*/ 	.word	0x00000bf0


	//   ....[3]....
        /*0078*/ 	.word	0x00001280


	//----- nvinfo : EIATTR_CRS_STACK_SIZE
	.align		4
.L_3281:
        /*007c*/ 	.byte	0x04, 0x1e
        /*007e*/ 	.short	(.L_3283 - .L_3282)
.L_3282:
        /*0080*/ 	.word	0x00000000


	//----- nvinfo : EIATTR_CBANK_PARAM_SIZE
	.align		4
.L_3283:
        /*0084*/ 	.byte	0x03, 0x19
        /*0086*/ 	.short	0x0ad0


	//----- nvinfo : EIATTR_PARAM_CBANK
	.align		4
        /*0088*/ 	.byte	0x04, 0x0a
        /*008a*/ 	.short	(.L_3285 - .L_3284)
	.align		4
.L_3284:
        /*008c*/ 	.word	index@(.nv.constant0._ZN2at6native40_GLOBAL__N__2351210d_8_Shape_cu_49f7391c35CatArrayBatchedCopy_alignedK_contigINS1_10OpaqueTypeILj16EEEjLi4ELi128ELi1ELi8EEEvPT_NS1_25CatArrInputTensorMetadataIS5_T0_XT2_EXT3_EEENS1_16TensorSizeStrideIS8_Lj4EEEiS8_)
        /*0090*/ 	.short	0x0380
        /*0092*/ 	.short	0x0ad0


	//----- nvinfo : EIATTR_SW_WAR
	.align		4
.L_3285:
        /*0094*/ 	.byte	0x04, 0x36
        /*0096*/ 	.short	(.L_3287 - .L_3286)
.L_3286:
        /*0098*/ 	.word	0x00000008
.L_3287:


//--------------------- .nv.info._ZN2at6native40_GLOBAL__N__2351210d_8_Shape_cu_49f7391c35CatArrayBatchedCopy_alignedK_contigINS1_10OpaqueTypeILj16EEEjLi4ELi128ELi1ELi16EEEvPT_NS1_25CatArrInputTensorMetadataIS5_T0_XT2_EXT3_EEENS1_16TensorSizeStrideIS8_Lj4EEEiS8_ --------------------------
	.section	.nv.info._ZN2at6native40_GLOBAL__N__2351210d_8_Shape_cu_49f7391c35CatArrayBatchedCopy_alignedK_contigINS1_10OpaqueTypeILj16EEEjLi4ELi128ELi1ELi16EEEvPT_NS1_25CatArrInputTensorMetadataIS5_T0_XT2_EXT3_EEENS1_16TensorSizeStrideIS8_Lj4EEEiS8_,"",@"SHT_CUDA_INFO"
	.sectionflags	@""
	.align	4


	//----- nvinfo : EIATTR_CUDA_API_VERSION
	.align		4
        /*0000*/ 	.byte	0x04, 0x37
        /*0002*/ 	.short	(.L_3289 - .L_3288)
.L_3288:
        /*0004*/ 	.word	0x00000082


	//----- nvinfo : EIATTR_KPARAM_INFO
	.align		4
.L_3289:
        /*0008*/ 	.byte	0x04, 0x17
        /*000a*/ 	.short	(.L_3291 - .L_3290)
.L_3290:
        /*000c*/ 	.word	0x00000000
        /*0010*/ 	.short	0x0004
        /*0012*/ 	.short	0x0acc
        /*0014*/ 	.byte	0x00, 0xf0, 0x11, 0x00


	//----- nvinfo : EIATTR_KPARAM_INFO
	.align		4
.L_3291:
        /*0018*/ 	.byte	0x04, 0x17
        /*001a*/ 	.short	(.L_3293 - .L_3292)
.L_3292:
        /*001c*/ 	.word	0x00000000
        /*0020*/ 	.short	0x0003
        /*0022*/ 	.short	0x0ac8
        /*0024*/ 	.byte	0x00, 0xf0, 0x11, 0x00


	//----- nvinfo : EIATTR_KPARAM_INFO
	.align		4
.L_3293:
        /*0028*/ 	.byte	0x04, 0x17
        /*002a*/ 	.short	(.L_3295 - .L_3294)
.L_3294:
        /*002c*/ 	.word	0x00000000
        /*0030*/ 	.short	0x0002
        /*0032*/ 	.short	0x0aa8
        /*0034*/ 	.byte	0x00, 0xf0, 0x81, 0x00


	//----- nvinfo : EIATTR_KPARAM_INFO
	.align		4
.L_3295:
        /*0038*/ 	.byte	0x04, 0x17
        /*003a*/ 	.short	(.L_3297 - .L_3296)
.L_3296:
        /*003c*/ 	.word	0x00000000
        /*0040*/ 	.short	0x0001
        /*0042*/ 	.short	0x0008
        /*0044*/ 	.byte	0x00, 0xf0, 0x81, 0x2a


	//----- nvinfo : EIATTR_KPARAM_INFO
	.align		4
.L_3297:
        /*0048*/ 	.byte	0x04, 0x17
        /*004a*/ 	.short	(.L_3299 - .L_3298)
.L_3298:
        /*004c*/ 	.word	0x00000000
        /*0050*/ 	.short	0x0000
        /*0052*/ 	.short	0x0000
        /*0054*/ 	.byte	0x00, 0xf5, 0x21, 0x00


	//----- nvinfo : EIATTR_SPARSE_MMA_MASK
	.align		4
.L_3299:
        /*0058*/ 	.byte	0x03, 0x50
        /*005a*/ 	.short	0x0000


	//----- nvinfo : EIATTR_MAXREG_COUNT
	.align		4
        /*005c*/ 	.byte	0x03, 0x1b
        /*005e*/ 	.short	0x00ff


	//----- nvinfo : EIATTR_MERCURY_ISA_VERSION
	.align		4
        /*0060*/ 	.byte	0x03, 0x5f
        /*0062*/ 	.short	0x0101


	//----- nvinfo : EIATTR_VRC_CTA_INIT_COUNT
	.align		4
        /*0064*/ 	.byte	0x02, 0x4a
	.zero		1
	.zero		1


	//----- nvinfo : EIATTR_EXIT_INSTR_OFFSETS
	.align		4
        /*0068*/ 	.byte	0x04, 0x1c
        /*006a*/ 	.short	(.L_3301 - .L_3300)


	//   ....[0]....
.L_3300:
        /*006c*/ 	.word	0x00000090


	//   ....[1]....
        /*0070*/ 	.word	0x00000740


	//   ....[2]....
        /*0074*/ 	.word	0x00000bf0


	//   ....[3]....
        /*0078*/ 	.word	0x00001280


	//----- nvinfo : EIATTR_CRS_STACK_SIZE
	.align		4
.L_3301:
        /*007c*/ 	.byte	0x04, 0x1e
        /*007e*/ 	.short	(.L_3303 - .L_3302)
.L_3302:
        /*0080*/ 	.word	0x00000000


	//----- nvinfo : EIATTR_CBANK_PARAM_SIZE
	.align		4
.L_3303:
        /*0084*/ 	.byte	0x03, 0x19
        /*0086*/ 	.short	0x0ad0


	//----- nvinfo : EIATTR_PARAM_CBANK
	.align		4
        /*0088*/ 	.byte	0x04, 0x0a
        /*008a*/ 	.short	(.L_3305 - .L_3304)
	.align		4
.L_3304:
        /*008c*/ 	.word	index@(.nv.constant0._ZN2at6native40_GLOBAL__N__2351210d_8_Shape_cu_49f7391c35CatArrayBatchedCopy_alignedK_contigINS1_10OpaqueTypeILj16EEEjLi4ELi128ELi1ELi16EEEvPT_NS1_25CatArrInputTensorMetadataIS5_T0_XT2_EXT3_EEENS1_16TensorSizeStrideIS8_Lj4EEEiS8_)
        /*0090*/ 	.short	0x0380
        /*0092*/ 	.short	0x0ad0


	//----- nvinfo : EIATTR_SW_WAR
	.align		4
.L_3305:
        /*0094*/ 	.byte	0x04, 0x36
        /*0096*/ 	.short	(.L_3307 - .L_3306)
.L_3306:
        /*0098*/ 	.word	0x00000008
.L_3307:


//--------------------- .nv.info._ZN2at6native40_GLOBAL__N__2351210d_8_Shape_cu_49f7391c30CatArrayBatchedCopy_vectorizedINS1_10OpaqueTypeILj16EEEjLi4ELi128ELi1ELi16ELi1EEEvPcNS1_25CatArrInputTensorMetadataIT_T0_XT2_EXT3_EEENS1_16TensorSizeStrideIS8_Lj4EEEiS8_ --------------------------
	.section	.nv.info._ZN2at6native40_GLOBAL__N__2351210d_8_Shape_cu_49f7391c30CatArrayBatchedCopy_vectorizedINS1_10OpaqueTypeILj16EEEjLi4ELi128ELi1ELi16ELi1EEEvPcNS1_25CatArrInputTensorMetadataIT_T0_XT2_EXT3_EEENS1_16TensorSizeStrideIS8_Lj4EEEiS8_,"",@"SHT_CUDA_INFO"
	.sectionflags	@""
	.align	4


	//----- nvinfo : EIATTR_CUDA_API_VERSION
	.align		4
        /*0000*/ 	.byte	0x04, 0x37
        /*0002*/ 	.short	(.L_3309 - .L_3308)
.L_3308:
        /*0004*/ 	.word	0x00000082


	//----- nvinfo : EIATTR_KPARAM_INFO
	.align		4
.L_3309:
        /*0008*/ 	.byte	0x04, 0x17
        /*000a*/ 	.short	(.L_3311 - .L_3310)
.L_3310:
        /*000c*/ 	.word	0x00000000
        /*0010*/ 	.short	0x0004
        /*0012*/ 	.short	0x0acc
        /*0014*/ 	.byte	0x00, 0xf0, 0x11, 0x00


	//----- nvinfo : EIATTR_KPARAM_INFO
	.align		4
.L_3311:
        /*0018*/ 	.byte	0x04, 0x17
        /*001a*/ 	.short	(.L_3313 - .L_3312)
.L_3312:
        /*001c*/ 	.word	0x00000000
        /*0020*/ 	.short	0x0003
        /*0022*/ 	.short	0x0ac8
        /*0024*/ 	.byte	0x00, 0xf0, 0x11, 0x00


	//----- nvinfo : EIATTR_KPARAM_INFO
	.align		4
.L_3313:
        /*0028*/ 	.byte	0x04, 0x17
        /*002a*/ 	.short	(.L_3315 - .L_3314)
.L_3314:
        /*002c*/ 	.word	0x00000000
        /*0030*/ 	.short	0x0002
        /*0032*/ 	.short	0x0aa8
        /*0034*/ 	.byte	0x00, 0xf0, 0x81, 0x00


	//----- nvinfo : EIATTR_KPARAM_INFO
	.align		4
.L_3315:
        /*0038*/ 	.byte	0x04, 0x17
        /*003a*/ 	.short	(.L_3317 - .L_3316)
.L_3316:
        /*003c*/ 	.word	0x00000000
        /*0040*/ 	.short	0x0001
        /*0042*/ 	.short	0x0008
        /*0044*/ 	.byte	0x00, 0xf0, 0x81, 0x2a


	//----- nvinfo : EIATTR_KPARAM_INFO
	.align		4
.L_3317:
        /*0048*/ 	.byte	0x04, 0x17
        /*004a*/ 	.short	(.L_3319 - .L_3318)
.L_3318:
        /*004c*/ 	.word	0x00000000
        /*0050*/ 	.short	0x0000
        /*0052*/ 	.short	0x0000
        /*0054*/ 	.byte	0x00, 0xf5, 0x21, 0x00


	//----- nvinfo : EIATTR_SPARSE_MMA_MASK
	.align		4
.L_3319:
        /*0058*/ 	.byte	0x03, 0x50
        /*005a*/ 	.short	0x0000


	//----- nvinfo : EIATTR_MAXREG_COUNT
	.align		4
        /*005c*/ 	.byte	0x03, 0x1b
        /*005e*/ 	.short	0x00ff


	//----- nvinfo : EIATTR_MERCURY_ISA_VERSION
	.align		4
        /*0060*/ 	.byte	0x03, 0x5f
        /*0062*/ 	.short	0x0101


	//----- nvinfo : EIATTR_VRC_CTA_INIT_COUNT
	.align		4
        /*0064*/ 	.byte	0x02, 0x4a
	.zero		1
	.zero		1


	//----- nvinfo : EIATTR_EXIT_INSTR_OFFSETS
	.align		4
        /*0068*/ 	.byte	0x04, 0x1c
        /*006a*/ 	.short	(.L_3321 - .L_3320)


	//   ....[0]....
.L_3320:
        /*006c*/ 	.word	0x00000090


	//   ....[1]....
        /*0070*/ 	.word	0x000006f0


	//----- nvinfo : EIATTR_CRS_STACK_SIZE
	.align		4
.L_3321:
        /*0074*/ 	.byte	0x04, 0x1e
        /*0076*/ 	.short	(.L_3323 - .L_3322)
.L_3322:
        /*0078*/ 	.word	0x00000000


	//----- nvinfo : EIATTR_CBANK_PARAM_SIZE
	.align		4
.L_3323:
        /*007c*/ 	.byte	0x03, 0x19
        /*007e*/ 	.short	0x0ad0


	//----- nvinfo : EIATTR_PARAM_CBANK
	.align		4
        /*0080*/ 	.byte	0x04, 0x0a
        /*0082*/ 	.short	(.L_3325 - .L_3324)
	.align		4
.L_3324:
        /*0084*/ 	.word	index@(.nv.constant0._ZN2at6native40_GLOBAL__N__2351210d_8_Shape_cu_49f7391c30CatArrayBatchedCopy_vectorizedINS1_10OpaqueTypeILj16EEEjLi4ELi128ELi1ELi16ELi1EEEvPcNS1_25CatArrInputTensorMetadataIT_T0_XT2_EXT3_EEENS1_16TensorSizeStrideIS8_Lj4EEEiS8_)
        /*0088*/ 	.short	0x0380
        /*008a*/ 	.short	0x0ad0


	//----- nvinfo : EIATTR_SW_WAR
	.align		4
.L_3325:
        /*008c*/ 	.byte	0x04, 0x36
        /*008e*/ 	.short	(.L_3327 - .L_3326)
.L_3326:
        /*0090*/ 	.word	0x00000008
.L_3327:


//--------------------- .nv.info._ZN2at6native40_GLOBAL__N__2351210d_8_Shape_cu_49f7391c19CatArrayBatchedCopyINS1_10OpaqueTypeILj16EEEjLi3ELi128ELi1EEEvPT_NS1_25CatArrInputTensorMetadataIS5_T0_XT2_EXT3_EEENS1_16TensorSizeStrideIS8_Lj4EEEiS8_ --------------------------
	.section	.nv.info._ZN2at6native40_GLOBAL__N__2351210d_8_Shape_cu_49f7391c19CatArrayBatchedCopyINS1_10OpaqueTypeILj16EEEjLi3ELi128ELi1EEEvPT_NS1_25CatArrInputTensorMetadataIS5_T0_XT2_EXT3_EEENS1_16TensorSizeStrideIS8_Lj4EEEiS8_,"",@"SHT_CUDA_INFO"
	.sectionflags	@""
	.align	4


	//----- nvinfo : EIATTR_CUDA_API_VERSION
	.align		4
        /*0000*/ 	.byte	0x04, 0x37
        /*0002*/ 	.short	(.L_3329 - .L_3328)
.L_3328:
        /*0004*/ 	.word	0x00000082


	//----- nvinfo : EIATTR_KPARAM_INFO
	.align		4
.L_3329:
        /*0008*/ 	.byte	0x04, 0x17
        /*000a*/ 	.short	(.L_3331 - .L_3330)
.L_3330:
        /*000c*/ 	.word	0x00000000
        /*0010*/ 	.short	0x0004
        /*0012*/ 	.short	0x0acc
        /*0014*/ 	.byte	0x00, 0xf0, 0x11, 0x00


	//----- nvinfo : EIATTR_KPARAM_INFO
	.align		4
.L_3331:
        /*0018*/ 	.byte	0x04, 0x17
        /*001a*/ 	.short	(.L_3333 - .L_3332)
.L_3332:
        /*001c*/ 	.word	0x00000000
        /*0020*/ 	.short	0x0003
        /*0022*/ 	.short	0x0ac8
        /*0024*/ 	.byte	0x00, 0xf0, 0x11, 0x00


	//----- nvinfo : EIATTR_KPARAM_INFO
	.align		4
.L_3333:
        /*0028*/ 	.byte	0x04, 0x17
        /*002a*/ 	.short	(.L_3335 - .L_3334)
.L_3334:
        /*002c*/ 	.word	0x00000000
        /*0030*/ 	.short	0x0002
        /*0032*/ 	.short	0x0aa8
        /*0034*/ 	.byte	0x00, 0xf0, 0x81, 0x00


	//----- nvinfo : EIATTR_KPARAM_INFO
	.align		4
.L_3335:
        /*0038*/ 	.byte	0x04, 0x17
        /*003a*/ 	.short	(.L_3337 - .L_3336)
.L_3336:
        /*003c*/ 	.word	0x00000000
        /*0040*/ 	.short	0x0001
        /*0042*/ 	.short	0x0008
        /*0044*/ 	.byte	0x00, 0xf0, 0x81, 0x2a


	//----- nvinfo : EIATTR_KPARAM_INFO
	.align		4
.L_3337:
        /*0048*/ 	.byte	0x04, 0x17
        /*004a*/ 	.short	(.L_3339 - .L_3338)
.L_3338:
        /*004c*/ 	.word	0x00000000
        /*0050*/ 	.short	0x0000
        /*0052*/ 	.short	0x0000
        /*0054*/ 	.byte	0x00, 0xf5, 0x21, 0x00


	//----- nvinfo : EIATTR_SPARSE_MMA_MASK
	.align		4
.L_3339:
        /*0058*/ 	.byte	0x03, 0x50
        /*005a*/ 	.short	0x0000


	//----- nvinfo : EIATTR_MAXREG_COUNT
	.align		4
        /*005c*/ 	.byte	0x03, 0x1b
        /*005e*/ 	.short	0x00ff


	//----- nvinfo : EIATTR_MERCURY_ISA_VERSION
	.align		4
        /*0060*/ 	.byte	0x03, 0x5f
        /*0062*/ 	.short	0x0101


	//----- nvinfo : EIATTR_VRC_CTA_INIT_COUNT
	.align		4
        /*0064*/ 	.byte	0x02, 0x4a
	.zero		1
	.zero		1


	//----- nvinfo : EIATTR_EXIT_INSTR_OFFSETS
	.align		4
        /*0068*/ 	.byte	0x04, 0x1c
        /*006a*/ 	.short	(.L_3341 - .L_3340)


	//   ....[0]....
.L_3340:
        /*006c*/ 	.word	0x000000a0


	//   ....[1]....
        /*0070*/ 	.word	0x00000900


	//----- nvinfo : EIATTR_CRS_STACK_SIZE
	.align		4
.L_3341:
        /*0074*/ 	.byte	0x04, 0x1e
        /*0076*/ 	.short	(.L_3343 - .L_3342)
.L_3342:
        /*0078*/ 	.word	0x00000000


	//----- nvinfo : EIATTR_CBANK_PARAM_SIZE
	.align		4
.L_3343:
        /*007c*/ 	.byte	0x03, 0x19
        /*007e*/ 	.short	0x0ad0


	//----- nvinfo : EIATTR_PARAM_CBANK
	.align		4
        /*0080*/ 	.byte	0x04, 0x0a
        /*0082*/ 	.short	(.L_3345 - .L_3344)
	.align		4
.L_3344:
        /*0084*/ 	.word	index@(.nv.constant0._ZN2at6native40_GLOBAL__N__2351210d_8_Shape_cu_49f7391c19CatArrayBatchedCopyINS1_10OpaqueTypeILj16EEEjLi3ELi128ELi1EEEvPT_NS1_25CatArrInputTensorMetadataIS5_T0_XT2_EXT3_EEENS1_16TensorSizeStrideIS8_Lj4EEEiS8_)
        /*0088*/ 	.short	0x0380
        /*008a*/ 	.short	0x0ad0


	//----- nvinfo : EIATTR_SW_WAR
	.align		4
.L_3345:
        /*008c*/ 	.byte	0x04, 0x36
        /*008e*/ 	.short	(.L_3347 - .L_3346)
.L_3346:
        /*0090*/ 	.word	0x00000008
.L_3347:


//--------------------- .nv.info._ZN2at6native40_GLOBAL__N__2351210d_8_Shape_cu_49f7391c26CatArrayBatchedCopy_contigINS1_10OpaqueTypeILj16EEEjLi3ELi128ELi1EEEvPT_NS1_25CatArrInputTensorMetadataIS5_T0_XT2_EXT3_EEENS1_16TensorSizeStrideIS8_Lj4EEEiS8_ --------------------------
	.section	.nv.info._ZN2at6native40_GLOBAL__N__2351210d_8_Shape_cu_49f7391c26CatArrayBatchedCopy_contigINS1_10OpaqueTypeILj16EEEjLi3ELi128ELi1EEEvPT_NS1_25CatArrInputTensorMetadataIS5_T0_XT2_EXT3_EEENS1_16TensorSizeStrideIS8_Lj4EEEiS8_,"",@"SHT_CUDA_INFO"
	.sectionflags	@""
	.align	4


	//----- nvinfo : EIATTR_CUDA_API_VERSION
	.align		4
        /*0000*/ 	.byte	0x04, 0x37
        /*0002*/ 	.short	(.L_3349 - .L_3348)
.L_3348:
        /*0004*/ 	.word	0x00000082


	//----- nvinfo : EIATTR_KPARAM_INFO
	.align		4
.L_3349:
        /*0008*/ 	.byte	0x04, 0x17
        /*000a*/ 	.short	(.L_3351 - .L_3350)
.L_3350:
        /*000c*/ 	.word	0x00000000
        /*0010*/ 	.short	0x0004
        /*0012*/ 	.short	0x0acc
        /*0014*/ 	.byte	0x00, 0xf0, 0x11, 0x00


	//----- nvinfo : EIATTR_KPARAM_INFO
	.align		4
.L_3351:
        /*0018*/ 	.byte	0x04, 0x17
        /*001a*/ 	.short	(.L_3353 - .L_3352)
.L_3352:
        /*001c*/ 	.word	0x00000000
        /*0020*/ 	.short	0x0003
        /*0022*/ 	.short	0x0ac8
        /*0024*/ 	.byte	0x00, 0xf0, 0x11, 0x00


	//----- nvinfo : EIATTR_KPARAM_INFO
	.align		4
.L_3353:
        /*0028*/ 	.byte	0x04, 0x17
        /*002a*/ 	.short	(.L_3355 - .L_3354)
.L_3354:
        /*002c*/ 	.word	0x00000000
        /*0030*/ 	.short	0x0002
        /*0032*/ 	.short	0x0aa8
        /*0034*/ 	.byte	0x00, 0xf0, 0x81, 0x00


	//----- nvinfo : EIATTR_KPARAM_INFO
	.align		4
.L_3355:
        /*0038*/ 	.byte	0x04, 0x17
        /*003a*/ 	.short	(.L_3357 - .L_3356)
.L_3356:
        /*003c*/ 	.word	0x00000000
        /*0040*/ 	.short	0x0001
        /*0042*/ 	.short	0x0008
        /*0044*/ 	.byte	0x00, 0xf0, 0x81, 0x2a


	//----- nvinfo : EIATTR_KPARAM_INFO
	.align		4
.L_3357:
        /*0048*/ 	.byte	0x04, 0x17
        /*004a*/ 	.short	(.L_3359 - .L_3358)
.L_3358:
        /*004c*/ 	.word	0x00000000
        /*0050*/ 	.short	0x0000
        /*0052*/ 	.short	0x0000
        /*0054*/ 	.byte	0x00, 0xf5, 0x21, 0x00


	//----- nvinfo : EIATTR_SPARSE_MMA_MASK
	.align		4
.L_3359:
        /*0058*/ 	.byte	0x03, 0x50
        /*005a*/ 	.short	0x0000


	//----- nvinfo : EIATTR_MAXREG_COUNT
	.align		4
        /*005c*/ 	.byte	0x03, 0x1b
        /*005e*/ 	.short	0x00ff


	//----- nvinfo : EIATTR_MERCURY_ISA_VERSION
	.align		4
        /*0060*/ 	.byte	0x03, 0x5f
        /*0062*/ 	.short	0x0101


	//----- nvinfo : EIATTR_VRC_CTA_INIT_COUNT
	.align		4
        /*0064*/ 	.byte	0x02, 0x4a
	.zero		1
	.zero		1


	//----- nvinfo : EIATTR_EXIT_INSTR_OFFSETS
	.align		4
        /*0068*/ 	.byte	0x04, 0x1c
        /*006a*/ 	.short	(.L_3361 - .L_3360)


	//   ....[0]....
.L_3360:
        /*006c*/ 	.word	0x00000090


	//   ....[1]....
        /*0070*/ 	.word	0x00000520


	//----- nvinfo : EIATTR_CRS_STACK_SIZE
	.align		4
.L_3361:
        /*0074*/ 	.byte	0x04, 0x1e
        /*0076*/ 	.short	(.L_3363 - .L_3362)
.L_3362:
        /*0078*/ 	.word	0x00000000


	//----- nvinfo : EIATTR_CBANK_PARAM_SIZE
	.align		4
.L_3363:
        /*007c*/ 	.byte	0x03, 0x19
        /*007e*/ 	.short	0x0ad0


	//----- nvinfo : EIATTR_PARAM_CBANK
	.align		4
        /*0080*/ 	.byte	0x04, 0x0a
        /*0082*/ 	.short	(.L_3365 - .L_3364)
	.align		4
.L_3364:
        /*0084*/ 	.word	index@(.nv.constant0._ZN2at6native40_GLOBAL__N__2351210d_8_Shape_cu_49f7391c26CatArrayBatchedCopy_contigINS1_10OpaqueTypeILj16EEEjLi3ELi128ELi1EEEvPT_NS1_25CatArrInputTensorMetadataIS5_T0_XT2_EXT3_EEENS1_16TensorSizeStrideIS8_Lj4EEEiS8_)
        /*0088*/ 	.short	0x0380
        /*008a*/ 	.short	0x0ad0


	//----- nvinfo : EIATTR_SW_WAR
	.align		4
.L_3365:
        /*008c*/ 	.byte	0x04, 0x36
        /*008e*/ 	.short	(.L_3367 - .L_3366)
.L_3366:
        /*0090*/ 	.word	0x00000008
.L_3367:


//--------------------- .nv.info._ZN2at6native40_GLOBAL__N__2351210d_8_Shape_cu_49f7391c35CatArrayBatchedCopy_alignedK_contigINS1_10OpaqueTypeILj16EEEjLi3ELi128ELi1ELi8EEEvPT_NS1_25CatArrInputTensorMetadataIS5_T0_XT2_EXT3_EEENS1_16TensorSizeStrideIS8_Lj4EEEiS8_ --------------------------
	.section	.nv.info._ZN2at6native40_GLOBAL__N__2351210d_8_Shape_cu_49f7391c35CatArrayBatchedCopy_alignedK_contigINS1_10OpaqueTypeILj16EEEjLi3ELi128ELi1ELi8EEEvPT_NS1_25CatArrInputTensorMetadataIS5_T0_XT2_EXT3_EEENS1_16TensorSizeStrideIS8_Lj4EEEiS8_,"",@"SHT_CUDA_INFO"
	.sectionflags	@""
	.align	4


	//----- nvinfo : EIATTR_CUDA_API_VERSION
	.align		4
        /*0000*/ 	.byte	0x04, 0x37
        /*0002*/ 	.short	(.L_3369 - .L_3368)
.L_3368:
        /*0004*/ 	.word	0x00000082


	//----- nvinfo : EIATTR_KPARAM_INFO
	.align		4
.L_3369:
        /*0008*/ 	.byte	0x04, 0x17
        /*000a*/ 	.short	(.L_3371 - .L_3370)
.L_3370:
        /*000c*/ 	.word	0x00000000
        /*0010*/ 	.short	0x0004
        /*0012*/ 	.short	0x0acc
        /*0014*/ 	.byte	0x00, 0xf0, 0x11, 0x00


	//----- nvinfo : EIATTR_KPARAM_INFO
	.align		4
.L_3371:
        /*0018*/ 	.byte	0x04, 0x17
        /*001a*/ 	.short	(.L_3373 - .L_3372)
.L_3372:
        /*001c*/ 	.word	0x00000000
        /*0020*/ 	.short	0x0003
        /*0022*/ 	.short	0x0ac8
        /*0024*/ 	.byte	0x00, 0xf0, 0x11, 0x00


	//----- nvinfo : EIATTR_KPARAM_INFO
	.align		4
.L_3373:
        /*0028*/ 	.byte	0x04, 0x17
        /*002a*/ 	.short	(.L_3375 - .L_3374)
.L_3374:
        /*002c*/ 	.word	0x00000000
        /*0030*/ 	.short	0x0002
        /*0032*/ 	.short	0x0aa8
        /*0034*/ 	.byte	0x00, 0xf0, 0x81, 0x00


	//----- nvinfo : EIATTR_KPARAM_INFO
	.align		4
.L_3375:
        /*0038*/ 	.byte	0x04, 0x17
        /*003a*/ 	.short	(.L_3377 - .L_3376)
.L_3376:
        /*003c*/ 	.word	0x00000000
        /*0040*/ 	.short	0x0001
        /*0042*/ 	.short	0x0008
        /*0044*/ 	.byte	0x00, 0xf0, 0x81, 0x2a


	//----- nvinfo : EIATTR_KPARAM_INFO
	.align		4
.L_3377:
        /*0048*/ 	.byte	0x04, 0x17
        /*004a*/ 	.short	(.L_3379 - .L_3378)
.L_3378:
        /*004c*/ 	.word	0x00000000
        /*0050*/ 	.short	0x0000
        /*0052*/ 	.short	0x0000
        /*0054*/ 	.byte	0x00, 0xf5, 0x21, 0x00


	//----- nvinfo : EIATTR_SPARSE_MMA_MASK
	.align		4
.L_3379:
        /*0058*/ 	.byte	0x03, 0x50
        /*005a*/ 	.short	0x0000


	//----- nvinfo : EIATTR_MAXREG_COUNT
	.align		4
        /*005c*/ 	.byte	0x03, 0x1b
        /*005e*/ 	.short	0x00ff


	//----- nvinfo : EIATTR_MERCURY_ISA_VERSION
	.align		4
        /*0060*/ 	.byte	0x03, 0x5f
        /*0062*/ 	.short	0x0101


	//----- nvinfo : EIATTR_VRC_CTA_INIT_COUNT
	.align		4
        /*0064*/ 	.byte	0x02, 0x4a
	.zero		1
	.zero		1


	//----- nvinfo : EIATTR_EXIT_INSTR_OFFSETS
	.align		4
        /*0068*/ 	.byte	0x04, 0x1c
        /*006a*/ 	.short	(.L_3381 - .L_3380)


	//   ....[0]....
.L_3380:
        /*006c*/ 	.word	0x00000090


	//   ....[1]....
        /*0070*/ 	.word	0x000005c0


	//   ....[2]....
        /*0074*/ 	.word	0x000008f0


	//   ....[3]....
        /*0078*/ 	.word	0x00000d60


	//----- nvinfo : EIATTR_CRS_STACK_SIZE
	.align		4
.L_3381:
        /*007c*/ 	.byte	0x04, 0x1e
        /*007e*/ 	.short	(.L_3383 - .L_3382)
.L_3382:
        /*0080*/ 	.word	0x00000000


	//----- nvinfo : EIATTR_CBANK_PARAM_SIZE
	.align		4
.L_3383:
        /*0084*/ 	.byte	0x03, 0x19
        /*0086*/ 	.short	0x0ad0


	//----- nvinfo : EIATTR_PARAM_CBANK
	.align		4
        /*0088*/ 	.byte	0x04, 0x0a
        /*008a*/ 	.short	(.L_3385 - .L_3384)
	.align		4
.L_3384:
        /*008c*/ 	.word	index@(.nv.constant0._ZN2at6native40_GLOBAL__N__2351210d_8_Shape_cu_49f7391c35CatArrayBatchedCopy_alignedK_contigINS1_10OpaqueTypeILj16EEEjLi3ELi128ELi1ELi8EEEvPT_NS1_25CatArrInputTensorMetadataIS5_T0_XT2_EXT3_EEENS1_16TensorSizeStrideIS8_Lj4EEEiS8_)
        /*0090*/ 	.short	0x0380
        /*0092*/ 	.short	0x0ad0


	//----- nvinfo : EIATTR_SW_WAR
	.align		4
.L_3385:
        /*0094*/ 	.byte	0x04, 0x36
        /*0096*/ 	.short	(.L_3387 - .L_3386)
.L_3386:
        /*0098*/ 	.word	0x00000008
.L_3387:


//--------------------- .nv.info._ZN2at6native40_GLOBAL__N__2351210d_8_Shape_cu_49f7391c35CatArrayBatchedCopy_alignedK_contigINS1_10OpaqueTypeILj16EEEjLi3ELi128ELi1ELi16EEEvPT_NS1_25CatArrInputTensorMetadataIS5_T0_XT2_EXT3_EEENS1_16TensorSizeStrideIS8_Lj4EEEiS8_ --------------------------
	.section	.nv.info._ZN2at6native40_GLOBAL__N__2351210d_8_Shape_cu_49f7391c35CatArrayBatchedCopy_alignedK_contigINS1_10OpaqueTypeILj16EEEjLi3ELi128ELi1ELi16EEEvPT_NS1_25CatArrInputTensorMetadataIS5_T0_XT2_EXT3_EEENS1_16TensorSizeStrideIS8_Lj4EEEiS8_,"",@"SHT_CUDA_INFO"
	.sectionflags	@""
	.align	4


	//----- nvinfo : EIATTR_CUDA_API_VERSION
	.align		4
        /*0000*/ 	.byte	0x04, 0x37
        /*0002*/ 	.short	(.L_3389 - .L_3388)
.L_3388:
        /*0004*/ 	.word	0x00000082


	//----- nvinfo : EIATTR_KPARAM_INFO
	.align		4
.L_3389:
        /*0008*/ 	.byte	0x04, 0x17
        /*000a*/ 	.short	(.L_3391 - .L_3390)
.L_3390:
        /*000c*/ 	.word	0x00000000
        /*0010*/ 	.short	0x0004
        /*0012*/ 	.short	0x0acc
        /*0014*/ 	.byte	0x00, 0xf0, 0x11, 0x00


	//----- nvinfo : EIATTR_KPARAM_INFO
	.align		4
.L_3391:
        /*0018*/ 	.byte	0x04, 0x17
        /*001a*/ 	.short	(.L_3393 - .L_3392)
.L_3392:
        /*001c*/ 	.word	0x00000000
        /*0020*/ 	.short	0x0003
        /*0022*/ 	.short	0x0ac8
        /*0024*/ 	.byte	0x00, 0xf0, 0x11, 0x00


	//----- nvinfo : EIATTR_KPARAM_INFO
	.align		4
.L_3393:
        /*0028*/ 	.byte	0x04, 0x17
        /*002a*/ 	.short	(.L_3395 - .L_3394)
.L_3394:
        /*002c*/ 	.word	0x00000000
        /*0030*/ 	.short	0x0002
        /*0032*/ 	.short	0x0aa8
        /*0034*/ 	.byte	0x00, 0xf0, 0x81, 0x00


	//----- nvinfo : EIATTR_KPARAM_INFO
	.align		4
.L_3395:
        /*0038*/ 	.byte	0x04, 0x17
        /*003a*/ 	.short	(.L_3397 - .L_3396)
.L_3396:
        /*003c*/ 	.word	0x00000000
        /*0040*/ 	.short	0x0001
        /*0042*/ 	.short	0x0008
        /*0044*/ 	.byte	0x00, 0xf0, 0x81, 0x2a


	//----- nvinfo : EIATTR_KPARAM_INFO
	.align		4
.L_3397:
        /*0048*/ 	.byte	0x04, 0x17
        /*004a*/ 	.short	(.L_3399 - .L_3398)
.L_3398:
        /*004c*/ 	.word	0x00000000
        /*0050*/ 	.short	0x0000
        /*0052*/ 	.short	0x0000
        /*0054*/ 	.byte	0x00, 0xf5, 0x21, 0x00


	//----- nvinfo : EIATTR_SPARSE_MMA_MASK
	.align		4
.L_3399:
        /*0058*/ 	.byte	0x03, 0x50
        /*005a*/ 	.short	0x0000


	//----- nvinfo : EIATTR_MAXREG_COUNT
	.align		4
        /*005c*/ 	.byte	0x03, 0x1b
        /*005e*/ 	.short	0x00ff


	//----- nvinfo : EIATTR_MERCURY_ISA_VERSION
	.align		4
        /*0060*/ 	.byte	0x03, 0x5f
        /*0062*/ 	.short	0x0101


	//----- nvinfo : EIATTR_VRC_CTA_INIT_COUNT
	.align		4
        /*0064*/ 	.byte	0x02, 0x4a
	.zero		1
	.zero		1


	//----- nvinfo : EIATTR_EXIT_INSTR_OFFSETS
	.align		4
        /*0068*/ 	.byte	0x04, 0x1c
        /*006a*/ 	.short	(.L_3401 - .L_3400)


	//   ....[0]....
.L_3400:
        /*006c*/ 	.word	0x00000090


	//   ....[1]....
        /*0070*/ 	.word	0x000005c0


	//   ....[2]....
        /*0074*/ 	.word	0x000008f0


	//   ....[3]....
        /*0078*/ 	.word	0x00000d60


	//----- nvinfo : EIATTR_CRS_STACK_SIZE
	.align		4
.L_3401:
        /*007c*/ 	.byte	0x04, 0x1e
        /*007e*/ 	.short	(.L_3403 - .L_3402)
.L_3402:
        /*0080*/ 	.word	0x00000000


	//----- nvinfo : EIATTR_CBANK_PARAM_SIZE
	.align		4
.L_3403:
        /*0084*/ 	.byte	0x03, 0x19
        /*0086*/ 	.short	0x0ad0


	//----- nvinfo : EIATTR_PARAM_CBANK
	.align		4
        /*0088*/ 	.byte	0x04, 0x0a
        /*008a*/ 	.short	(.L_3405 - .L_3404)
	.align		4
.L_3404:
        /*008c*/ 	.word	index@(.nv.constant0._ZN2at6native40_GLOBAL__N__2351210d_8_Shape_cu_49f7391c35CatArrayBatchedCopy_alignedK_contigINS1_10OpaqueTypeILj16EEEjLi3ELi128ELi1ELi16EEEvPT_NS1_25CatArrInputTensorMetadataIS5_T0_XT2_EXT3_EEENS1_16TensorSizeStrideIS8_Lj4EEEiS8_)
        /*0090*/ 	.short	0x0380
        /*0092*/ 	.short	0x0ad0


	//----- nvinfo : EIATTR_SW_WAR
	.align		4
.L_3405:
        /*0094*/ 	.byte	0x04, 0x36
        /*0096*/ 	.short	(.L_3407 - .L_3406)
.L_3406:
        /*0098*/ 	.word	0x00000008
.L_3407:


//--------------------- .nv.info._ZN2at6native40_GLOBAL__N__2351210d_8_Shape_cu_49f7391c30CatArrayBatchedCopy_vectorizedINS1_10OpaqueTypeILj16EEEjLi3ELi128ELi1ELi16ELi1EEEvPcNS1_25CatArrInputTensorMetadataIT_T0_XT2_EXT3_EEENS1_16TensorSizeStrideIS8_Lj4EEEiS8_ --------------------------
	.section	.nv.info._ZN2at6native40_GLOBAL__N__2351210d_8_Shape_cu_49f7391c30CatArrayBatchedCopy_vectorizedINS1_10OpaqueTypeILj16EEEjLi3ELi128ELi1ELi16ELi1EEEvPcNS1_25CatArrInputTensorMetadataIT_T0_XT2_EXT3_EEENS1_16TensorSizeStrideIS8_Lj4EEEiS8_,"",@"SHT_CUDA_INFO"
	.sectionflags	@""
	.align	4


	//----- nvinfo : EIATTR_CUDA_API_VERSION
	.align		4
        /*0000*/ 	.byte	0x04, 0x37
        /*0002*/ 	.short	(.L_3409 - .L_3408)
.L_3408:
        /*0004*/ 	.word	0x00000082


	//----- nvinfo : EIATTR_KPARAM_INFO
	.align		4
.L_3409:
        /*0008*/ 	.byte	0x04, 0x17
        /*000a*/ 	.short	(.L_3411 - .L_3410)
.L_3410:
        /*000c*/ 	.word	0x00000000
        /*0010*/ 	.short	0x0004
        /*0012*/ 	.short	0x0acc
        /*0014*/ 	.byte	0x00, 0xf0, 0x11, 0x00


	//----- nvinfo : EIATTR_KPARAM_INFO
	.align		4
.L_3411:
        /*0018*/ 	.byte	0x04, 0x17
        /*001a*/ 	.short	(.L_3413 - .L_3412)
.L_3412:
        /*001c*/ 	.word	0x00000000
        /*0020*/ 	.short	0x0003
        /*0022*/ 	.short	0x0ac8
        /*0024*/ 	.byte	0x00, 0xf0, 0x11, 0x00


	//----- nvinfo : EIATTR_KPARAM_INFO
	.align		4
.L_3413:
        /*0028*/ 	.byte	0x04, 0x17
        /*002a*/ 	.short	(.L_3415 - .L_3414)
.L_3414:
        /*002c*/ 	.word	0x00000000
        /*0030*/ 	.short	0x0002
        /*0032*/ 	.short	0x0aa8
        /*0034*/ 	.byte	0x00, 0xf0, 0x81, 0x00


	//----- nvinfo : EIATTR_KPARAM_INFO
	.align		4
.L_3415:
        /*0038*/ 	.byte	0x04, 0x17
        /*003a*/ 	.short	(.L_3417 - .L_3416)
.L_3416:
        /*003c*/ 	.word	0x00000000
        /*0040*/ 	.short	0x0001
        /*0042*/ 	.short	0x0008
        /*0044*/ 	.byte	0x00, 0xf0, 0x81, 0x2a


	//----- nvinfo : EIATTR_KPARAM_INFO
	.align		4
.L_3417:
        /*0048*/ 	.byte	0x04, 0x17
        /*004a*/ 	.short	(.L_3419 - .L_3418)
.L_3418:
        /*004c*/ 	.word	0x00000000
        /*0050*/ 	.short	0x0000
        /*0052*/ 	.short	0x0000
        /*0054*/ 	.byte	0x00, 0xf5, 0x21, 0x00


	//----- nvinfo : EIATTR_SPARSE_MMA_MASK
	.align		4
.L_3419:
        /*0058*/ 	.byte	0x03, 0x50
        /*005a*/ 	.short	0x0000


	//----- nvinfo : EIATTR_MAXREG_COUNT
	.align		4
        /*005c*/ 	.byte	0x03, 0x1b
        /*005e*/ 	.short	0x00ff


	//----- nvinfo : EIATTR_MERCURY_ISA_VERSION
	.align		4
        /*0060*/ 	.byte	0x03, 0x5f
        /*0062*/ 	.short	0x0101


	//----- nvinfo : EIATTR_VRC_CTA_INIT_COUNT
	.align		4
        /*0064*/ 	.byte	0x02, 0x4a
	.zero		1
	.zero		1


	//----- nvinfo : EIATTR_EXIT_INSTR_OFFSETS
	.align		4
        /*0068*/ 	.byte	0x04, 0x1c
        /*006a*/ 	.short	(.L_3421 - .L_3420)


	//   ....[0]....
.L_3420:
        /*006c*/ 	.word	0x00000090


	//   ....[1]....
        /*0070*/ 	.word	0x00000550


	//----- nvinfo : EIATTR_CRS_STACK_SIZE
	.align		4
.L_3421:
        /*0074*/ 	.byte	0x04, 0x1e
        /*0076*/ 	.short	(.L_3423 - .L_3422)
.L_3422:
        /*0078*/ 	.word	0x00000000


	//----- nvinfo : EIATTR_CBANK_PARAM_SIZE
	.align		4
.L_3423:
        /*007c*/ 	.byte	0x03, 0x19
        /*007e*/ 	.short	0x0ad0


	//----- nvinfo : EIATTR_PARAM_CBANK
	.align		4
        /*0080*/ 	.byte	0x04, 0x0a
        /*0082*/ 	.short	(.L_3425 - .L_3424)
	.align		4
.L_3424:
        /*0084*/ 	.word	index@(.nv.constant0._ZN2at6native40_GLOBAL__N__2351210d_8_Shape_cu_49f7391c30CatArrayBatchedCopy_vectorizedINS1_10OpaqueTypeILj16EEEjLi3ELi128ELi1ELi16ELi1EEEvPcNS1_25CatArrInputTensorMetadataIT_T0_XT2_EXT3_EEENS1_16TensorSizeStrideIS8_Lj4EEEiS8_)
        /*0088*/ 	.short	0x0380
        /*008a*/ 	.short	0x0ad0


	//----- nvinfo : EIATTR_SW_WAR
	.align		4
.L_3425:
        /*008c*/ 	.byte	0x04, 0x36
        /*008e*/ 	.short	(.L_3427 - .L_3426)
.L_3426:
        /*0090*/ 	.word	0x00000008
.L_3427:


//--------------------- .nv.info._ZN2at6native40_GLOBAL__N__2351210d_8_Shape_cu_49f7391c19CatArrayBatchedCopyINS1_10OpaqueTypeILj16EEEjLi2ELi128ELi1EEEvPT_NS1_25CatArrInputTensorMetadataIS5_T0_XT2_EXT3_EEENS1_16TensorSizeStrideIS8_Lj4EEEiS8_ --------------------------
	.section	.nv.info._ZN2at6native40_GLOBAL__N__2351210d_8_Shape_cu_49f7391c19CatArrayBatchedCopyINS1_10OpaqueTypeILj16EEEjLi2ELi128ELi1EEEvPT_NS1_25CatArrInputTensorMetadataIS5_T0_XT2_EXT3_EEENS1_16TensorSizeStrideIS8_Lj4EEEiS8_,"",@"SHT_CUDA_INFO"
	.sectionflags	@""
	.align	4


	//----- nvinfo : EIATTR_CUDA_API_VERSION
	.align		4
        /*0000*/ 	.byte	0x04, 0x37
        /*0002*/ 	.short	(.L_3429 - .L_3428)
.L_3428:
        /*0004*/ 	.word	0x00000082


	//----- nvinfo : EIATTR_KPARAM_INFO
	.align		4
.L_3429:
        /*0008*/ 	.byte	0x04, 0x17
        /*000a*/ 	.short	(.L_3431 - .L_3430)
.L_3430:
        /*000c*/ 	.word	0x00000000
        /*0010*/ 	.short	0x0004
        /*0012*/ 	.short	0x0acc
        /*0014*/ 	.byte	0x00, 0xf0, 0x11, 0x00


	//----- nvinfo : EIATTR_KPARAM_INFO
	.align		4
.L_3431:
        /*0018*/ 	.byte	0x04, 0x17
        /*001a*/ 	.short	(.L_3433 - .L_3432)
.L_3432:
        /*001c*/ 	.word	0x00000000
        /*0020*/ 	.short	0x0003
        /*0022*/ 	.short	0x0ac8
        /*0024*/ 	.byte	0x00, 0xf0, 0x11, 0x00


	//----- nvinfo : EIATTR_KPARAM_INFO
	.align		4
.L_3433:
        /*0028*/ 	.byte	0x04, 0x17
        /*002a*/ 	.short	(.L_3435 - .L_3434)
.L_3434:
        /*002c*/ 	.word	0x00000000
        /*0030*/ 	.short	0x0002
        /*0032*/ 	.short	0x0aa8
        /*0034*/ 	.byte	0x00, 0xf0, 0x81, 0x00


	//----- nvinfo : EIATTR_KPARAM_INFO
	.align		4
.L_3435:
        /*0038*/ 	.byte	0x04, 0x17
        /*003a*/ 	.short	(.L_3437 - .L_3436)
.L_3436:
        /*003c*/ 	.word	0x00000000
        /*0040*/ 	.short	0x0001
        /*0042*/ 	.short	0x0008
        /*0044*/ 	.byte	0x00, 0xf0, 0x81, 0x2a


	//----- nvinfo : EIATTR_KPARAM_INFO
	.align		4
.L_3437:
        /*0048*/ 	.byte	0x04, 0x17
        /*004a*/ 	.short	(.L_3439 - .L_3438)
.L_3438:
        /*004c*/ 	.word	0x00000000
        /*0050*/ 	.short	0x0000
        /*0052*/ 	.short	0x0000
        /*0054*/ 	.byte	0x00, 0xf5, 0x21, 0x00


	//----- nvinfo : EIATTR_SPARSE_MMA_MASK
	.align		4
.L_3439:
        /*0058*/ 	.byte	0x03, 0x50
        /*005a*/ 	.short	0x0000


	//----- nvinfo : EIATTR_MAXREG_COUNT
	.align		4
        /*005c*/ 	.byte	0x03, 0x1b
        /*005e*/ 	.short	0x00ff


	//----- nvinfo : EIATTR_MERCURY_ISA_VERSION
	.align		4
        /*0060*/ 	.byte	0x03, 0x5f
        /*0062*/ 	.short	0x0101


	//----- nvinfo : EIATTR_VRC_CTA_INIT_COUNT
	.align		4
        /*0064*/ 	.byte	0x02, 0x4a
	.zero		1
	.zero		1


	//----- nvinfo : EIATTR_EXIT_INSTR_OFFSETS
	.align		4
        /*0068*/ 	.byte	0x04, 0x1c
        /*006a*/ 	.short	(.L_3441 - .L_3440)


	//   ....[0]....
.L_3440:
        /*006c*/ 	.word	0x000000a0


	//   ....[1]....
        /*0070*/ 	.word	0x000005c0


	//----- nvinfo : EIATTR_CRS_STACK_SIZE
	.align		4
.L_3441:
        /*0074*/ 	.byte	0x04, 0x1e
        /*0076*/ 	.short	(.L_3443 - .L_3442)
.L_3442:
        /*0078*/ 	.word	0x00000000


	//----- nvinfo : EIATTR_CBANK_PARAM_SIZE
	.align		4
.L_3443:
        /*007c*/ 	.byte	0x03, 0x19
        /*007e*/ 	.short	0x0ad0


	//----- nvinfo : EIATTR_PARAM_CBANK
	.align		4
        /*0080*/ 	.byte	0x04, 0x0a
        /*0082*/ 	.short	(.L_3445 - .L_3444)
	.align		4
.L_3444:
        /*0084*/ 	.word	index@(.nv.constant0._ZN2at6native40_GLOBAL__N__2351210d_8_Shape_cu_49f7391c19CatArrayBatchedCopyINS1_10OpaqueTypeILj16EEEjLi2ELi128ELi1EEEvPT_NS1_25CatArrInputTensorMetadataIS5_T0_XT2_EXT3_EEENS1_16TensorSizeStrideIS8_Lj4EEEiS8_)
        /*0088*/ 	.short	0x0380
        /*008a*/ 	.short	0x0ad0


	//----- nvinfo : EIATTR_SW_WAR
	.align		4
.L_3445:
        /*008c*/ 	.byte	0x04, 0x36
        /*008e*/ 	.short	(.L_3447 - .L_3446)
.L_3446:
        /*0090*/ 	.word	0x00000008
.L_3447:


//--------------------- .nv.info._ZN2at6native40_GLOBAL__N__2351210d_8_Shape_cu_49f7391c26CatArrayBatchedCopy_contigINS1_10OpaqueTypeILj16EEEjLi2ELi128ELi1EEEvPT_NS1_25CatArrInputTensorMetadataIS5_T0_XT2_EXT3_EEENS1_16TensorSizeStrideIS8_Lj4EEEiS8_ --------------------------
	.section	.nv.info._ZN2at6native40_GLOBAL__N__2351210d_8_Shape_cu_49f7391c26CatArrayBatchedCopy_contigINS1_10OpaqueTypeILj16EEEjLi2ELi128ELi1EEEvPT_NS1_25CatArrInputTensorMetadataIS5_T0_XT2_EXT3_EEENS1_16TensorSizeStrideIS8_Lj4EEEiS8_,"",@"SHT_CUDA_INFO"
	.sectionflags	@""
	.align	4


	//----- nvinfo : EIATTR_CUDA_API_VERSION
	.align		4
        /*0000*/ 	.byte	0x04, 0x37
        /*0002*/ 	.short	(.L_3449 - .L_3448)
.L_3448:
        /*0004*/ 	.word	0x00000082


	//----- nvinfo : EIATTR_KPARAM_INFO
	.align		4
.L_3449:
        /*0008*/ 	.byte	0x04, 0x17
        /*000a*/ 	.short	(.L_3451 - .L_3450)
.L_3450:
        /*000c*/ 	.word	0x00000000
        /*0010*/ 	.short	0x0004
        /*0012*/ 	.short	0x0acc
        /*0014*/ 	.byte	0x00, 0xf0, 0x11, 0x00


	//----- nvinfo : EIATTR_KPARAM_INFO
	.align		4
.L_3451:
        /*0018*/ 	.byte	0x04, 0x17
        /*001a*/ 	.short	(.L_3453 - .L_3452)
.L_3452:
        /*001c*/ 	.word	0x00000000
        /*0020*/ 	.short	0x0003
        /*0022*/ 	.short	0x0ac8
        /*0024*/ 	.byte	0x00, 0xf0, 0x11, 0x00


	//----- nvinfo : EIATTR_KPARAM_INFO
	.align		4
.L_3453:
        /*0028*/ 	.byte	0x04, 0x17
        /*002a*/ 	.short	(.L_3455 - .L_3454)
.L_3454:
        /*002c*/ 	.word	0x00000000
        /*0030*/ 	.short	0x0002
        /*0032*/ 	.short	0x0aa8
        /*0034*/ 	.byte	0x00, 0xf0, 0x81, 0x00


	//----- nvinfo : EIATTR_KPARAM_INFO
	.align		4
.L_3455:
        /*0038*/ 	.byte	0x04, 0x17
        /*003a*/ 	.short	(.L_3457 - .L_3456)
.L_3456:
        /*003c*/ 	.word	0x00000000
        /*0040*/ 	.short	0x0001
        /*0042*/ 	.short	0x0008
        /*0044*/ 	.byte	0x00, 0xf0, 0x81, 0x2a


	//----- nvinfo : EIATTR_KPARAM_INFO
	.align		4
.L_3457:
        /*0048*/ 	.byte	0x04, 0x17
        /*004a*/ 	.short	(.L_3459 - .L_3458)
.L_3458:
        /*004c*/ 	.word	0x00000000
        /*0050*/ 	.short	0x0000
        /*0052*/ 	.short	0x0000
        /*0054*/ 	.byte	0x00, 0xf5, 0x21, 0x00


	//----- nvinfo : EIATTR_SPARSE_MMA_MASK
	.align		4
.L_3459:
        /*0058*/ 	.byte	0x03, 0x50
        /*005a*/ 	.short	0x0000


	//----- nvinfo : EIATTR_MAXREG_COUNT
	.align		4
        /*005c*/ 	.byte	0x03, 0x1b
        /*005e*/ 	.short	0x00ff


	//----- nvinfo : EIATTR_MERCURY_ISA_VERSION
	.align		4
        /*0060*/ 	.byte	0x03, 0x5f
        /*0062*/ 	.short	0x0101


	//----- nvinfo : EIATTR_VRC_CTA_INIT_COUNT
	.align		4
        /*0064*/ 	.byte	0x02, 0x4a
	.zero		1
	.zero		1


	//----- nvinfo : EIATTR_EXIT_INSTR_OFFSETS
	.align		4
        /*0068*/ 	.byte	0x04, 0x1c
        /*006a*/ 	.short	(.L_3461 - .L_3460)


	//   ....[0]....
.L_3460:
        /*006c*/ 	.word	0x00000090


	//   ....[1]....
        /*0070*/ 	.word	0x00000380


	//----- nvinfo : EIATTR_CRS_STACK_SIZE
	.align		4
.L_3461:
        /*0074*/ 	.byte	0x04, 0x1e
        /*0076*/ 	.short	(.L_3463 - .L_3462)
.L_3462:
        /*0078*/ 	.word	0x00000000


	//----- nvinfo : EIATTR_CBANK_PARAM_SIZE
	.align		4
.L_3463:
        /*007c*/ 	.byte	0x03, 0x19
        /*007e*/ 	.short	0x0ad0


	//----- nvinfo : EIATTR_PARAM_CBANK
	.align		4
        /*0080*/ 	.byte	0x04, 0x0a
        /*0082*/ 	.short	(.L_3465 - .L_3464)
	.align		4
.L_3464:
        /*0084*/ 	.word	index@(.nv.constant0._ZN2at6native40_GLOBAL__N__2351210d_8_Shape_cu_49f7391c26CatArrayBatchedCopy_contigINS1_10OpaqueTypeILj16EEEjLi2ELi128ELi1EEEvPT_NS1_25CatArrInputTensorMetadataIS5_T0_XT2_EXT3_EEENS1_16TensorSizeStrideIS8_Lj4EEEiS8_)
        /*0088*/ 	.short	0x0380
        /*008a*/ 	.short	0x0ad0


	//----- nvinfo : EIATTR_SW_WAR
	.align		4
.L_3465:
        /*008c*/ 	.byte	0x04, 0x36
        /*008e*/ 	.short	(.L_3467 - .L_3466)
.L_3466:
        /*0090*/ 	.word	0x00000008
.L_3467:


//--------------------- .nv.info._ZN2at6native40_GLOBAL__N__2351210d_8_Shape_cu_49f7391c35CatArrayBatchedCopy_alignedK_contigINS1_10OpaqueTypeILj16EEEjLi2ELi128ELi1ELi8EEEvPT_NS1_25CatArrInputTensorMetadataIS5_T0_XT2_EXT3_EEENS1_16TensorSizeStrideIS8_Lj4EEEiS8_ --------------------------
	.section	.nv.info._ZN2at6native40_GLOBAL__N__2351210d_8_Shape_cu_49f7391c35CatArrayBatchedCopy_alignedK_contigINS1_10OpaqueTypeILj16EEEjLi2ELi128ELi1ELi8EEEvPT_NS1_25CatArrInputTensorMetadataIS5_T0_XT2_EXT3_EEENS1_16TensorSizeStrideIS8_Lj4EEEiS8_,"",@"SHT_CUDA_INFO"
	.sectionflags	@""
	.align	4


	//----- nvinfo : EIATTR_CUDA_API_VERSION
	.align		4
        /*0000*/ 	.byte	0x04, 0x37
        /*0002*/ 	.short	(.L_3469 - .L_3468)
.L_3468:
        /*0004*/ 	.word	0x00000082


	//----- nvinfo : EIATTR_KPARAM_INFO
	.align		4
.L_3469:
        /*0008*/ 	.byte	0x04, 0x17
        /*000a*/ 	.short	(.L_3471 - .L_3470)
.L_3470:
        /*000c*/ 	.word	0x00000000
        /*0010*/ 	.short	0x0004
        /*0012*/ 	.short	0x0acc
        /*0014*/ 	.byte	0x00, 0xf0, 0x11, 0x00


	//----- nvinfo : EIATTR_KPARAM_INFO
	.align		4
.L_3471:
        /*0018*/ 	.byte	0x04, 0x17
        /*001a*/ 	.short	(.L_3473 - .L_3472)
.L_3472:
        /*001c*/ 	.word	0x00000000
        /*0020*/ 	.short	0x0003
        /*0022*/ 	.short	0x0ac8
        /*0024*/ 	.byte	0x00, 0xf0, 0x11, 0x00


	//----- nvinfo : EIATTR_KPARAM_INFO
	.align		4
.L_3473:
        /*0028*/ 	.byte	0x04, 0x17
        /*002a*/ 	.short	(.L_3475 - .L_3474)
.L_3474:
        /*002c*/ 	.word	0x00000000
        /*0030*/ 	.short	0x0002
        /*0032*/ 	.short	0x0aa8
        /*0034*/ 	.byte	0x00, 0xf0, 0x81, 0x00


	//----- nvinfo : EIATTR_KPARAM_INFO
	.align		4
.L_3475:
        /*0038*/ 	.byte	0x04, 0x17
        /*003a*/ 	.short	(.L_3477 - .L_3476)
.L_3476:
        /*003c*/ 	.word	0x00000000
        /*0040*/ 	.short	0x0001
        /*0042*/ 	.short	0x0008
        /*0044*/ 	.byte	0x00, 0xf0, 0x81, 0x2a


	//----- nvinfo : EIATTR_KPARAM_INFO
	.align		4
.L_3477:
        /*0048*/ 	.byte	0x04, 0x17
        /*004a*/ 	.short	(.L_3479 - .L_3478)
.L_3478:
        /*004c*/ 	.word	0x00000000
        /*0050*/ 	.short	0x0000
        /*0052*/ 	.short	0x0000
        /*0054*/ 	.byte	0x00, 0xf5, 0x21, 0x00


	//----- nvinfo : EIATTR_SPARSE_MMA_MASK
	.align		4
.L_3479:
        /*0058*/ 	.byte	0x03, 0x50
        /*005a*/ 	.short	0x0000


	//----- nvinfo : EIATTR_MAXREG_COUNT
	.align		4
        /*005c*/ 	.byte	0x03, 0x1b
        /*005e*/ 	.short	0x00ff


	//----- nvinfo : EIATTR_MERCURY_ISA_VERSION
	.align		4
        /*0060*/ 	.byte	0x03, 0x5f
        /*0062*/ 	.short	0x0101


	//----- nvinfo : EIATTR_VRC_CTA_INIT_COUNT
	.align		4
        /*0064*/ 	.byte	0x02, 0x4a
	.zero		1
	.zero		1


	//----- nvinfo : EIATTR_EXIT_INSTR_OFFSETS
	.align		4
        /*0068*/ 	.byte	0x04, 0x1c
        /*006a*/ 	.short	(.L_3481 - .L_3480)


	//   ....[0]....
.L_3480:
        /*006c*/ 	.word	0x000000a0


	//   ....[1]....
        /*0070*/ 	.word	0x00000480


	//   ....[2]....
        /*0074*/ 	.word	0x000006f0


	//   ....[3]....
        /*0078*/ 	.word	0x00000be0


	//----- nvinfo : EIATTR_CRS_STACK_SIZE
	.align		4
.L_3481:
        /*007c*/ 	.byte	0x04, 0x1e
        /*007e*/ 	.short	(.L_3483 - .L_3482)
.L_3482:
        /*0080*/ 	.word	0x00000000


	//----- nvinfo : EIATTR_CBANK_PARAM_SIZE
	.align		4
.L_3483:
        /*0084*/ 	.byte	0x03, 0x19
        /*0086*/ 	.short	0x0ad0


	//----- nvinfo : EIATTR_PARAM_CBANK
	.align		4
        /*0088*/ 	.byte	0x04, 0x0a
        /*008a*/ 	.short	(.L_3485 - .L_3484)
	.align		4
.L_3484:
        /*008c*/ 	.word	index@(.nv.constant0._ZN2at6native40_GLOBAL__N__2351210d_8_Shape_cu_49f7391c35CatArrayBatchedCopy_alignedK_contigINS1_10OpaqueTypeILj16EEEjLi2ELi128ELi1ELi8EEEvPT_NS1_25CatArrInputTensorMetadataIS5_T0_XT2_EXT3_EEENS1_16TensorSizeStrideIS8_Lj4EEEiS8_)
        /*0090*/ 	.short	0x0380
        /*0092*/ 	.short	0x0ad0


	//----- nvinfo : EIATTR_SW_WAR
	.align		4
.L_3485:
        /*0094*/ 	.byte	0x04, 0x36
        /*0096*/ 	.short	(.L_3487 - .L_3486)
.L_3486:
        /*0098*/ 	.word	0x00000008
.L_3487:


//--------------------- .nv.info._ZN2at6native40_GLOBAL__N__2351210d_8_Shape_cu_49f7391c35CatArrayBatchedCopy_alignedK_contigINS1_10OpaqueTypeILj16EEEjLi2ELi128ELi1ELi16EEEvPT_NS1_25CatArrInputTensorMetadataIS5_T0_XT2_EXT3_EEENS1_16TensorSizeStrideIS8_Lj4EEEiS8_ --------------------------
	.section	.nv.info._ZN2at6native40_GLOBAL__N__2351210d_8_Shape_cu_49f7391c35CatArrayBatchedCopy_alignedK_contigINS1_10OpaqueTypeILj16EEEjLi2ELi128ELi1ELi16EEEvPT_NS1_25CatArrInputTensorMetadataIS5_T0_XT2_EXT3_EEENS1_16TensorSizeStrideIS8_Lj4EEEiS8_,"",@"SHT_CUDA_INFO"
	.sectionflags	@""
	.align	4


	//----- nvinfo : EIATTR_CUDA_API_VERSION
	.align		4
        /*0000*/ 	.byte	0x04, 0x37
        /*0002*/ 	.short	(.L_3489 - .L_3488)
.L_3488:
        /*0004*/ 	.word	0x00000082


	//----- nvinfo : EIATTR_KPARAM_INFO
	.align		4
.L_3489:
        /*0008*/ 	.byte	0x04, 0x17
        /*000a*/ 	.short	(.L_3491 - .L_3490)
.L_3490:
        /*000c*/ 	.word	0x00000000
        /*0010*/ 	.short	0x0004
        /*0012*/ 	.short	0x0acc
        /*0014*/ 	.byte	0x00, 0xf0, 0x11, 0x00


	//----- nvinfo : EIATTR_KPARAM_INFO
	.align		4
.L_3491:
        /*0018*/ 	.byte	0x04, 0x17
        /*001a*/ 	.short	(.L_3493 - .L_3492)
.L_3492:
        /*001c*/ 	.word	0x00000000
        /*0020*/ 	.short	0x0003
        /*0022*/ 	.short	0x0ac8
        /*0024*/ 	.byte	0x00, 0xf0, 0x11, 0x00


	//----- nvinfo : EIATTR_KPARAM_INFO
	.align		4
.L_3493:
        /*0028*/ 	.byte	0x04, 0x17
        /*002a*/ 	.short	(.L_3495 - .L_3494)
.L_3494:
        /*002c*/ 	.word	0x00000000
        /*0030*/ 	.short	0x0002
        /*0032*/ 	.short	0x0aa8
        /*0034*/ 	.byte	0x00, 0xf0, 0x81, 0x00


	//----- nvinfo : EIATTR_KPARAM_INFO
	.align		4
.L_3495:
        /*0038*/ 	.byte	0x04, 0x17
        /*003a*/ 	.short	(.L_3497 - .L_3496)
.L_3496:
        /*003c*/ 	.word	0x00000000
        /*0040*/ 	.short	0x0001
        /*0042*/ 	.short	0x0008
        /*0044*/ 	.byte	0x00, 0xf0, 0x81, 0x2a


	//----- nvinfo : EIATTR_KPARAM_INFO
	.align		4
.L_3497:
        /*0048*/ 	.byte	0x04, 0x17
        /*004a*/ 	.short	(.L_3499 - .L_3498)
.L_3498:
        /*004c*/ 	.word	0x00000000
        /*0050*/ 	.short	0x0000
        /*0052*/ 	.short	0x0000
        /*0054*/ 	.byte	0x00, 0xf5, 0x21, 0x00


	//----- nvinfo : EIATTR_SPARSE_MMA_MASK
	.align		4
.L_3499:
        /*0058*/ 	.byte	0x03, 0x50
        /*005a*/ 	.short	0x0000


	//----- nvinfo : EIATTR_MAXREG_COUNT
	.align		4
        /*005c*/ 	.byte	0x03, 0x1b
        /*005e*/ 	.short	0x00ff


	//----- nvinfo : EIATTR_MERCURY_ISA_VERSION
	.align		4
        /*0060*/ 	.byte	0x03, 0x5f
        /*0062*/ 	.short	0x0101


	//----- nvinfo : EIATTR_VRC_CTA_INIT_COUNT
	.align		4
        /*0064*/ 	.byte	0x02, 0x4a
	.zero		1
	.zero		1


	//----- nvinfo : EIATTR_EXIT_INSTR_OFFSETS
	.align		4
        /*0068*/ 	.byte	0x04, 0x1c
        /*006a*/ 	.short	(.L_3501 - .L_3500)


	//   ....[0]....
.L_3500:
        /*006c*/ 	.word	0x000000a0


	//   ....[1]....
        /*0070*/ 	.word	0x00000480


	//   ....[2]....
        /*0074*/ 	.word	0x000006f0


	//   ....[3]....
        /*0078*/ 	.word	0x00000be0


	//----- nvinfo : EIATTR_CRS_STACK_SIZE
	.align		4
.L_3501:
        /*007c*/ 	.byte	0x04, 0x1e
        /*007e*/ 	.short	(.L_3503 - .L_3502)
.L_3502:
        /*0080*/ 	.word	0x00000000


	//----- nvinfo : EIATTR_CBANK_PARAM_SIZE
	.align		4
.L_3503:
        /*0084*/ 	.byte	0x03, 0x19
        /*0086*/ 	.short	0x0ad0


	//----- nvinfo : EIATTR_PARAM_CBANK
	.align		4
        /*0088*/ 	.byte	0x04, 0x0a
        /*008a*/ 	.short	(.L_3505 - .L_3504)
	.align		4
.L_3504:
        /*008c*/ 	.word	index@(.nv.constant0._ZN2at6native40_GLOBAL__N__2351210d_8_Shape_cu_49f7391c35CatArrayBatchedCopy_alignedK_contigINS1_10OpaqueTypeILj16EEEjLi2ELi128ELi1ELi16EEEvPT_NS1_25CatArrInputTensorMetadataIS5_T0_XT2_EXT3_EEENS1_16TensorSizeStrideIS8_Lj4EEEiS8_)
        /*0090*/ 	.short	0x0380
        /*0092*/ 	.short	0x0ad0


	//----- nvinfo : EIATTR_SW_WAR
	.align		4
.L_3505:
        /*0094*/ 	.byte	0x04, 0x36
        /*0096*/ 	.short	(.L_3507 - .L_3506)
.L_3506:
        /*0098*/ 	.word	0x00000008
.L_3507:


//--------------------- .nv.info._ZN2at6native40_GLOBAL__N__2351210d_8_Shape_cu_49f7391c30CatArrayBatchedCopy_vectorizedINS1_10OpaqueTypeILj16EEEjLi2ELi128ELi1ELi16ELi1EEEvPcNS1_25CatArrInputTensorMetadataIT_T0_XT2_EXT3_EEENS1_16TensorSizeStrideIS8_Lj4EEEiS8_ --------------------------
	.section	.nv.info._ZN2at6native40_GLOBAL__N__2351210d_8_Shape_cu_49f7391c30CatArrayBatchedCopy_vectorizedINS1_10OpaqueTypeILj16EEEjLi2ELi128ELi1ELi16ELi1EEEvPcNS1_25CatArrInputTensorMetadataIT_T0_XT2_EXT3_EEENS1_16TensorSizeStrideIS8_Lj4EEEiS8_,"",@"SHT_CUDA_INFO"
	.sectionflags	@""
	.align	4


	//----- nvinfo : EIATTR_CUDA_API_VERSION
	.align		4
        /*0000*/ 	.byte	0x04, 0x37
        /*0002*/ 	.short	(.L_3509 - .L_3508)
.L_3508:
        /*0004*/ 	.word	0x00000082


	//----- nvinfo : EIATTR_KPARAM_INFO
	.align		4
.L_3509:
        /*0008*/ 	.byte	0x04, 0x17
        /*000a*/ 	.short	(.L_3511 - .L_3510)
.L_3510:
        /*000c*/ 	.word	0x00000000
        /*0010*/ 	.short	0x0004
        /*0012*/ 	.short	0x0acc
        /*0014*/ 	.byte	0x00, 0xf0, 0x11, 0x00


	//----- nvinfo : EIATTR_KPARAM_INFO
	.align		4
.L_3511:
        /*0018*/ 	.byte	0x04, 0x17
        /*001a*/ 	.short	(.L_3513 - .L_3512)
.L_3512:
        /*001c*/ 	.word	0x00000000
        /*0020*/ 	.short	0x0003
        /*0022*/ 	.short	0x0ac8
        /*0024*/ 	.byte	0x00, 0xf0, 0x11, 0x00


	//----- nvinfo : EIATTR_KPARAM_INFO
	.align		4
.L_3513:
        /*0028*/ 	.byte	0x04, 0x17
        /*002a*/ 	.short	(.L_3515 - .L_3514)
.L_3514:
        /*002c*/ 	.word	0x00000000
        /*0030*/ 	.short	0x0002
        /*0032*/ 	.short	0x0aa8
        /*0034*/ 	.byte	0x00, 0xf0, 0x81, 0x00


	//----- nvinfo : EIATTR_KPARAM_INFO
	.align		4
.L_3515:
        /*0038*/ 	.byte	0x04, 0x17
        /*003a*/ 	.short	(.L_3517 - .L_3516)
.L_3516:
        /*003c*/ 	.word	0x00000000
        /*0040*/ 	.short	0x0001
        /*0042*/ 	.short	0x0008
        /*0044*/ 	.byte	0x00, 0xf0, 0x81, 0x2a


	//----- nvinfo : EIATTR_KPARAM_INFO
	.align		4
.L_3517:
        /*0048*/ 	.byte	0x04, 0x17
        /*004a*/ 	.short	(.L_3519 - .L_3518)
.L_3518:
        /*004c*/ 	.word	0x00000000
        /*0050*/ 	.short	0x0000
        /*0052*/ 	.short	0x0000
        /*0054*/ 	.byte	0x00, 0xf5, 0x21, 0x00


	//----- nvinfo : EIATTR_SPARSE_MMA_MASK
	.align		4
.L_3519:
        /*0058*/ 	.byte	0x03, 0x50
        /*005a*/ 	.short	0x0000


	//----- nvinfo : EIATTR_MAXREG_COUNT
	.align		4
        /*005c*/ 	.byte	0x03, 0x1b
        /*005e*/ 	.short	0x00ff


	//----- nvinfo : EIATTR_MERCURY_ISA_VERSION
	.align		4
        /*0060*/ 	.byte	0x03, 0x5f
        /*0062*/ 	.short	0x0101


	//----- nvinfo : EIATTR_VRC_CTA_INIT_COUNT
	.align		4
        /*0064*/ 	.byte	0x02, 0x4a
	.zero		1
	.zero		1


	//----- nvinfo : EIATTR_EXIT_INSTR_OFFSETS
	.align		4
        /*0068*/ 	.byte	0x04, 0x1c
        /*006a*/ 	.short	(.L_3521 - .L_3520)


	//   ....[0]....
.L_3520:
        /*006c*/ 	.word	0x00000090


	//   ....[1]....
        /*0070*/ 	.word	0x000003b0


	//----- nvinfo : EIATTR_CRS_STACK_SIZE
	.align		4
.L_3521:
        /*0074*/ 	.byte	0x04, 0x1e
        /*0076*/ 	.short	(.L_3523 - .L_3522)
.L_3522:
        /*0078*/ 	.word	0x00000000


	//----- nvinfo : EIATTR_CBANK_PARAM_SIZE
	.align		4
.L_3523:
        /*007c*/ 	.byte	0x03, 0x19
        /*007e*/ 	.short	0x0ad0


	//----- nvinfo : EIATTR_PARAM_CBANK
	.align		4
        /*0080*/ 	.byte	0x04, 0x0a
        /*0082*/ 	.short	(.L_3525 - .L_3524)
	.align		4
.L_3524:
        /*0084*/ 	.word	index@(.nv.constant0._ZN2at6native40_GLOBAL__N__2351210d_8_Shape_cu_49f7391c30CatArrayBatchedCopy_vectorizedINS1_10OpaqueTypeILj16EEEjLi2ELi128ELi1ELi16ELi1EEEvPcNS1_25CatArrInputTensorMetadataIT_T0_XT2_EXT3_EEENS1_16TensorSizeStrideIS8_Lj4EEEiS8_)
        /*0088*/ 	.short	0x0380
        /*008a*/ 	.short	0x0ad0


	//----- nvinfo : EIATTR_SW_WAR
	.align		4
.L_3525:
        /*008c*/ 	.byte	0x04, 0x36
        /*008e*/ 	.short	(.L_3527 - .L_3526)
.L_3526:
        /*0090*/ 	.word	0x00000008
.L_3527:


//--------------------- .nv.info._ZN2at6native40_GLOBAL__N__2351210d_8_Shape_cu_49f7391c19CatArrayBatchedCopyINS1_10OpaqueTypeILj16EEEjLi1ELi128ELi1EEEvPT_NS1_25CatArrInputTensorMetadataIS5_T0_XT2_EXT3_EEENS1_16TensorSizeStrideIS8_Lj4EEEiS8_ --------------------------
	.section	.nv.info._ZN2at6native40_GLOBAL__N__2351210d_8_Shape_cu_49f7391c19CatArrayBatchedCopyINS1_10OpaqueTypeILj16EEEjLi1ELi128ELi1EEEvPT_NS1_25CatArrInputTensorMetadataIS5_T0_XT2_EXT3_EEENS1_16TensorSizeStrideIS8_Lj4EEEiS8_,"",@"SHT_CUDA_INFO"
	.sectionflags	@""
	.align	4


	//----- nvinfo : EIATTR_CUDA_API_VERSION
	.align		4
        /*0000*/ 	.byte	0x04, 0x37
        /*0002*/ 	.short	(.L_3529 - .L_3528)
.L_3528:
        /*0004*/ 	.word	0x00000082


	//----- nvinfo : EIATTR_KPARAM_INFO
	.align		4
.L_3529:
        /*0008*/ 	.byte	0x04, 0x17
        /*000a*/ 	.short	(.L_3531 - .L_3530)
.L_3530:
        /*000c*/ 	.word	0x00000000
        /*0010*/ 	.short	0x0004
        /*0012*/ 	.short	0x0acc
        /*0014*/ 	.byte	0x00, 0xf0, 0x11, 0x00


	//----- nvinfo : EIATTR_KPARAM_INFO
	.align		4
.L_3531:
        /*0018*/ 	.byte	0x04, 0x17
        /*001a*/ 	.short	(.L_3533 - .L_3532)
.L_3532:
        /*001c*/ 	.word	0x00000000
        /*0020*/ 	.short	0x0003
        /*0022*/ 	.short	0x0ac8
        /*0024*/ 	.byte	0x00, 0xf0, 0x11, 0x00


	//----- nvinfo : EIATTR_KPARAM_INFO
	.align		4
.L_3533:
        /*0028*/ 	.byte	0x04, 0x17
        /*002a*/ 	.short	(.L_3535 - .L_3534)
.L_3534:
        /*002c*/ 	.word	0x00000000
        /*0030*/ 	.short	0x0002
        /*0032*/ 	.short	0x0aa8
        /*0034*/ 	.byte	0x00, 0xf0, 0x81, 0x00


	//----- nvinfo : EIATTR_KPARAM_INFO
	.align		4
.L_3535:
        /*0038*/ 	.byte	0x04, 0x17
        /*003a*/ 	.short	(.L_3537 - .L_3536)
.L_3536:
        /*003c*/ 	.word	0x00000000
        /*0040*/ 	.short	0x0001
        /*0042*/ 	.short	0x0008
        /*0044*/ 	.byte	0x00, 0xf0, 0x81, 0x2a


	//----- nvinfo : EIATTR_KPARAM_INFO
	.align		4
.L_3537:
        /*0048*/ 	.byte	0x04, 0x17
        /*004a*/ 	.short	(.L_3539 - .L_3538)
.L_3538:
        /*004c*/ 	.word	0x00000000
        /*0050*/ 	.short	0x0000
        /*0052*/ 	.short	0x0000
        /*0054*/ 	.byte	0x00, 0xf5, 0x21, 0x00


	//----- nvinfo : EIATTR_SPARSE_MMA_MASK
	.align		4
.L_3539:
        /*0058*/ 	.byte	0x03, 0x50
        /*005a*/ 	.short	0x0000


	//----- nvinfo : EIATTR_MAXREG_COUNT
	.align		4
        /*005c*/ 	.byte	0x03, 0x1b
        /*005e*/ 	.short	0x00ff


	//----- nvinfo : EIATTR_MERCURY_ISA_VERSION
	.align		4
        /*0060*/ 	.byte	0x03, 0x5f
        /*0062*/ 	.short	0x0101


	//----- nvinfo : EIATTR_VRC_CTA_INIT_COUNT
	.align		4
        /*0064*/ 	.byte	0x02, 0x4a
	.zero		1
	.zero		1


	//----- nvinfo : EIATTR_EXIT_INSTR_OFFSETS
	.align		4
        /*0068*/ 	.byte	0x04, 0x1c
        /*006a*/ 	.short	(.L_3541 - .L_3540)


	//   ....[0]....
.L_3540:
        /*006c*/ 	.word	0x000000a0


	//   ....[1]....
        /*0070*/ 	.word	0x00000270


	//----- nvinfo : EIATTR_CRS_STACK_SIZE
	.align		4
.L_3541:
        /*0074*/ 	.byte	0x04, 0x1e
        /*0076*/ 	.short	(.L_3543 - .L_3542)
.L_3542:
        /*0078*/ 	.word	0x00000000


	//----- nvinfo : EIATTR_CBANK_PARAM_SIZE
	.align		4
.L_3543:
        /*007c*/ 	.byte	0x03, 0x19
        /*007e*/ 	.short	0x0ad0


	//----- nvinfo : EIATTR_PARAM_CBANK
	.align		4
        /*0080*/ 	.byte	0x04, 0x0a
        /*0082*/ 	.short	(.L_3545 - .L_3544)
	.align		4
.L_3544:
        /*0084*/ 	.word	index@(.nv.constant0._ZN2at6native40_GLOBAL__N__2351210d_8_Shape_cu_49f7391c19CatArrayBatchedCopyINS1_10OpaqueTypeILj16EEEjLi1ELi128ELi1EEEvPT_NS1_25CatArrInputTensorMetadataIS5_T0_XT2_EXT3_EEENS1_16TensorSizeStrideIS8_Lj4EEEiS8_)
        /*0088*/ 	.short	0x0380
        /*008a*/ 	.short	0x0ad0


	//----- nvinfo : EIATTR_SW_WAR
	.align		4
.L_3545:
        /*008c*/ 	.byte	0x04, 0x36
        /*008e*/ 	.short	(.L_3547 - .L_3546)
.L_3546:
        /*0090*/ 	.word	0x00000008
.L_3547:


//--------------------- .nv.info._ZN2at6native40_GLOBAL__N__2351210d_8_Shape_cu_49f7391c26CatArrayBatchedCopy_contigINS1_10OpaqueTypeILj16EEEjLi1ELi128ELi1EEEvPT_NS1_25CatArrInputTensorMetadataIS5_T0_XT2_EXT3_EEENS1_16TensorSizeStrideIS8_Lj4EEEiS8_ --------------------------
	.section	.nv.info._ZN2at6native40_GLOBAL__N__2351210d_8_Shape_cu_49f7391c26CatArrayBatchedCopy_contigINS1_10OpaqueTypeILj16EEEjLi1ELi128ELi1EEEvPT_NS1_25CatArrInputTensorMetadataIS5_T0_XT2_EXT3_EEENS1_16TensorSizeStrideIS8_Lj4EEEiS8_,"",@"SHT_CUDA_INFO"
	.sectionflags	@""
	.align	4


	//----- nvinfo : EIATTR_CUDA_API_VERSION
	.align		4
        /*0000*/ 	.byte	0x04, 0x37
        /*0002*/ 	.short	(.L_3549 - .L_3548)
.L_3548:
        /*0004*/ 	.word	0x00000082


	//----- nvinfo : EIATTR_KPARAM_INFO
	.align		4
.L_3549:
        /*0008*/ 	.byte	0x04, 0x17
        /*000a*/ 	.short	(.L_3551 - .L_3550)
.L_3550:
        /*000c*/ 	.word	0x00000000
        /*0010*/ 	.short	0x0004
        /*0012*/ 	.short	0x0acc
        /*0014*/ 	.byte	0x00, 0xf0, 0x11, 0x00


	//----- nvinfo : EIATTR_KPARAM_INFO
	.align		4
.L_3551:
        /*0018*/ 	.byte	0x04, 0x17
        /*001a*/ 	.short	(.L_3553 - .L_3552)
.L_3552:
        /*001c*/ 	.word	0x00000000
        /*0020*/ 	.short	0x0003
        /*0022*/ 	.short	0x0ac8
        /*0024*/ 	.byte	0x00, 0xf0, 0x11, 0x00


	//----- nvinfo : EIATTR_KPARAM_INFO
	.align		4
.L_3553:
        /*0028*/ 	.byte	0x04, 0x17
        /*002a*/ 	.short	(.L_3555 - .L_3554)
.L_3554:
        /*002c*/ 	.word	0x00000000
        /*0030*/ 	.short	0x0002
        /*0032*/ 	.short	0x0aa8
        /*0034*/ 	.byte	0x00, 0xf0, 0x81, 0x00


	//----- nvinfo : EIATTR_KPARAM_INFO
	.align		4
.L_3555:
        /*0038*/ 	.byte	0x04, 0x17
        /*003a*/ 	.short	(.L_3557 - .L_3556)
.L_3556:
        /*003c*/ 	.word	0x00000000
        /*0040*/ 	.short	0x0001
        /*0042*/ 	.short	0x0008
        /*0044*/ 	.byte	0x00, 0xf0, 0x81, 0x2a


	//----- nvinfo : EIATTR_KPARAM_INFO
	.align		4
.L_3557:
        /*0048*/ 	.byte	0x04, 0x17
        /*004a*/ 	.short	(.L_3559 - .L_3558)
.L_3558:
        /*004c*/ 	.word	0x00000000
        /*0050*/ 	.short	0x0000
        /*0052*/ 	.short	0x0000
        /*0054*/ 	.byte	0x00, 0xf5, 0x21, 0x00


	//----- nvinfo : EIATTR_SPARSE_MMA_MASK
	.align		4
.L_3559:
        /*0058*/ 	.byte	0x03, 0x50
        /*005a*/ 	.short	0x0000


	//----- nvinfo : EIATTR_MAXREG_COUNT
	.align		4
        /*005c*/ 	.byte	0x03, 0x1b
        /*005e*/ 	.short	0x00ff


	//----- nvinfo : EIATTR_MERCURY_ISA_VERSION
	.align		4
        /*0060*/ 	.byte	0x03, 0x5f
        /*0062*/ 	.short	0x0101


	//----- nvinfo : EIATTR_VRC_CTA_INIT_COUNT
	.align		4
        /*0064*/ 	.byte	0x02, 0x4a
	.zero		1
	.zero		1


	//----- nvinfo : EIATTR_EXIT_INSTR_OFFSETS
	.align		4
        /*0068*/ 	.byte	0x04, 0x1c
        /*006a*/ 	.short	(.L_3561 - .L_3560)


	//   ....[0]....
.L_3560:
        /*006c*/ 	.word	0x00000090


	//   ....[1]....
        /*0070*/ 	.word	0x000001e0


	//----- nvinfo : EIATTR_CRS_STACK_SIZE
	.align		4
.L_3561:
        /*0074*/ 	.byte	0x04, 0x1e
        /*0076*/ 	.short	(.L_3563 - .L_3562)
.L_3562:
        /*0078*/ 	.word	0x00000000


	//----- nvinfo : EIATTR_CBANK_PARAM_SIZE
	.align		4
.L_3563:
        /*007c*/ 	.byte	0x03, 0x19
        /*007e*/ 	.short	0x0ad0


	//----- nvinfo : EIATTR_PARAM_CBANK
	.align		4
        /*0080*/ 	.byte	0x04, 0x0a
        /*0082*/ 	.short	(.L_3565 - .L_3564)
	.align		4
.L_3564:
        /*0084*/ 	.word	index@(.nv.constant0._ZN2at6native40_GLOBAL__N__2351210d_8_Shape_cu_49f7391c26CatArrayBatchedCopy_contigINS1_10OpaqueTypeILj16EEEjLi1ELi128ELi1EEEvPT_NS1_25CatArrInputTensorMetadataIS5_T0_XT2_EXT3_EEENS1_16TensorSizeStrideIS8_Lj4EEEiS8_)
        /*0088*/ 	.short	0x0380
        /*008a*/ 	.short	0x0ad0


	//----- nvinfo : EIATTR_SW_WAR
	.align		4
.L_3565:
        /*008c*/ 	.byte	0x04, 0x36
        /*008e*/ 	.short	(.L_3567 - .L_3566)
.L_3566:
        /*0090*/ 	.word	0x00000008
.L_3567:


//--------------------- .nv.info._ZN2at6native40_GLOBAL__N__2351210d_8_Shape_cu_49f7391c35CatArrayBatchedCopy_alignedK_contigINS1_10OpaqueTypeILj16EEEjLi1ELi128ELi1ELi8EEEvPT_NS1_25CatArrInputTensorMetadataIS5_T0_XT2_EXT3_EEENS1_16TensorSizeStrideIS8_Lj4EEEiS8_ --------------------------
	.section	.nv.info._ZN2at6native40_GLOBAL__N__2351210d_8_Shape_cu_49f7391c35CatArrayBatchedCopy_alignedK_contigINS1_10OpaqueTypeILj16EEEjLi1ELi128ELi1ELi8EEEvPT_NS1_25CatArrInputTensorMetadataIS5_T0_XT2_EXT3_EEENS1_16TensorSizeStrideIS8_Lj4EEEiS8_,"",@"SHT_CUDA_INFO"
	.sectionflags	@""
	.align	4


	//----- nvinfo : EIATTR_CUDA_API_VERSION
	.align		4
        /*0000*/ 	.byte	0x04, 0x37
        /*0002*/ 	.short	(.L_3569 - .L_3568)
.L_3568:
        /*0004*/ 	.word	0x00000082


	//----- nvinfo : EIATTR_KPARAM_INFO
	.align		4
.L_3569:
        /*0008*/ 	.byte	0x04, 0x17
        /*000a*/ 	.short	(.L_3571 - .L_3570)
.L_3570:
        /*000c*/ 	.word	0x00000000
        /*0010*/ 	.short	0x0004
        /*0012*/ 	.short	0x0acc
        /*0014*/ 	.byte	0x00, 0xf0, 0x11, 0x00


	//----- nvinfo : EIATTR_KPARAM_INFO
	.align		4
.L_3571:
        /*0018*/ 	.byte	0x04, 0x17
        /*001a*/ 	.short	(.L_3573 - .L_3572)
.L_3572:
        /*001c*/ 	.word	0x00000000
        /*0020*/ 	.short	0x0003
        /*0022*/ 	.short	0x0ac8
        /*0024*/ 	.byte	0x00, 0xf0, 0x11, 0x00


	//----- nvinfo : EIATTR_KPARAM_INFO
	.align		4
.L_3573:
        /*0028*/ 	.byte	0x04, 0x17
        /*002a*/ 	.short	(.L_3575 - .L_3574)
.L_3574:
        /*002c*/ 	.word	0x00000000
        /*0030*/ 	.short	0x0002
        /*0032*/ 	.short	0x0aa8
        /*0034*/ 	.byte	0x00, 0xf0, 0x81, 0x00


	//----- nvinfo : EIATTR_KPARAM_INFO
	.align		4
.L_3575:
        /*0038*/ 	.byte	0x04, 0x17
        /*003a*/ 	.short	(.L_3577 - .L_3576)
.L_3576:
        /*003c*/ 	.word	0x00000000
        /*0040*/ 	.short	0x0001
        /*0042*/ 	.short	0x0008
        /*0044*/ 	.byte	0x00, 0xf0, 0x81, 0x2a


	//----- nvinfo : EIATTR_KPARAM_INFO
	.align		4
.L_3577:
        /*0048*/ 	.byte	0x04, 0x17
        /*004a*/ 	.short	(.L_3579 - .L_3578)
.L_3578:
        /*004c*/ 	.word	0x00000000
        /*0050*/ 	.short	0x0000
        /*0052*/ 	.short	0x0000
        /*0054*/ 	.byte	0x00, 0xf5, 0x21, 0x00


	//----- nvinfo : EIATTR_SPARSE_MMA_MASK
	.align		4
.L_3579:
        /*0058*/ 	.byte	0x03, 0x50
        /*005a*/ 	.short	0x0000


	//----- nvinfo : EIATTR_MAXREG_COUNT
	.align		4
        /*005c*/ 	.byte	0x03, 0x1b
        /*005e*/ 	.short	0x00ff


	//----- nvinfo : EIATTR_MERCURY_ISA_VERSION
	.align		4
        /*0060*/ 	.byte	0x03, 0x5f
        /*0062*/ 	.short	0x0101


	//----- nvinfo : EIATTR_VRC_CTA_INIT_COUNT
	.align		4
        /*0064*/ 	.byte	0x02, 0x4a
	.zero		1
	.zero		1


	//----- nvinfo : EIATTR_EXIT_INSTR_OFFSETS
	.align		4
        /*0068*/ 	.byte	0x04, 0x1c
        /*006a*/ 	.short	(.L_3581 - .L_3580)


	//   ....[0]....
.L_3580:
        /*006c*/ 	.word	0x000000a0


	//   ....[1]....
        /*0070*/ 	.word	0x00000370


	//   ....[2]....
        /*0074*/ 	.word	0x00000520


	//   ....[3]....
        /*0078*/ 	.word	0x000006f0


	//----- nvinfo : EIATTR_CRS_STACK_SIZE
	.align		4
.L_3581:
        /*007c*/ 	.byte	0x04, 0x1e
        /*007e*/ 	.short	(.L_3583 - .L_3582)
.L_3582:
        /*0080*/ 	.word	0x00000000


	//----- nvinfo : EIATTR_CBANK_PARAM_SIZE
	.align		4
.L_3583:
        /*0084*/ 	.byte	0x03, 0x19
        /*0086*/ 	.short	0x0ad0


	//----- nvinfo : EIATTR_PARAM_CBANK
	.align		4
        /*0088*/ 	.byte	0x04, 0x0a
        /*008a*/ 	.short	(.L_3585 - .L_3584)
	.align		4
.L_3584:
        /*008c*/ 	.word	index@(.nv.constant0._ZN2at6native40_GLOBAL__N__2351210d_8_Shape_cu_49f7391c35CatArrayBatchedCopy_alignedK_contigINS1_10OpaqueTypeILj16EEEjLi1ELi128ELi1ELi8EEEvPT_NS1_25CatArrInputTensorMetadataIS5_T0_XT2_EXT3_EEENS1_16TensorSizeStrideIS8_Lj4EEEiS8_)
        /*0090*/ 	.short	0x0380
        /*0092*/ 	.short	0x0ad0


	//----- nvinfo : EIATTR_SW_WAR
	.align		4
.L_3585:
        /*0094*/ 	.byte	0x04, 0x36
        /*0096*/ 	.short	(.L_3587 - .L_3586)
.L_3586:
        /*0098*/ 	.word	0x00000008
.L_3587:


//--------------------- .nv.info._ZN2at6native40_GLOBAL__N__2351210d_8_Shape_cu_49f7391c35CatArrayBatchedCopy_alignedK_contigINS1_10OpaqueTypeILj16EEEjLi1ELi128ELi1ELi16EEEvPT_NS1_25CatArrInputTensorMetadataIS5_T0_XT2_EXT3_EEENS1_16TensorSizeStrideIS8_Lj4EEEiS8_ --------------------------
	.section	.nv.info._ZN2at6native40_GLOBAL__N__2351210d_8_Shape_cu_49f7391c35CatArrayBatchedCopy_alignedK_contigINS1_10OpaqueTypeILj16EEEjLi1ELi128ELi1ELi16EEEvPT_NS1_25CatArrInputTensorMetadataIS5_T0_XT2_EXT3_EEENS1_16TensorSizeStrideIS8_Lj4EEEiS8_,"",@"SHT_CUDA_INFO"
	.sectionflags	@""
	.align	4


	//----- nvinfo : EIATTR_CUDA_API_VERSION
	.align		4
        /*0000*/ 	.byte	0x04, 0x37
        /*0002*/ 	.short	(.L_3589 - .L_3588)
.L_3588:
        /*0004*/ 	.word	0x00000082


	//----- nvinfo : EIATTR_KPARAM_INFO
	.align		4
.L_3589:
        /*0008*/ 	.byte	0x04, 0x17
        /*000a*/ 	.short	(.L_3591 - .L_3590)
.L_3590:
        /*000c*/ 	.word	0x00000000
        /*0010*/ 	.short	0x0004
        /*0012*/ 	.short	0x0acc
        /*0014*/ 	.byte	0x00, 0xf0, 0x11, 0x00


	//----- nvinfo : EIATTR_KPARAM_INFO
	.align		4
.L_3591:
        /*0018*/ 	.byte	0x04, 0x17
        /*001a*/ 	.short	(.L_3593 - .L_3592)
.L_3592:
        /*001c*/ 	.word	0x00000000
        /*0020*/ 	.short	0x0003
        /*0022*/ 	.short	0x0ac8
        /*0024*/ 	.byte	0x00, 0xf0, 0x11, 0x00


	//----- nvinfo : EIATTR_KPARAM_INFO
	.align		4
.L_3593:
        /*0028*/ 	.byte	0x04, 0x17
        /*002a*/ 	.short	(.L_3595 - .L_3594)
.L_3594:
        /*002c*/ 	.word	0x00000000
        /*0030*/ 	.short	0x0002
        /*0032*/ 	.short	0x0aa8
        /*0034*/ 	.byte	0x00, 0xf0, 0x81, 0x00


	//----- nvinfo : EIATTR_KPARAM_INFO
	.align		4
.L_3595:
        /*0038*/ 	.byte	0x04, 0x17
        /*003a*/ 	.short	(.L_3597 - .L_3596)
.L_3596:
        /*003c*/ 	.word	0x00000000
        /*0040*/ 	.short	0x0001
        /*0042*/ 	.short	0x0008
        /*0044*/ 	.byte	0x00, 0xf0, 0x81, 0x2a


	//----- nvinfo : EIATTR_KPARAM_INFO
	.align		4
.L_3597:
        /*0048*/ 	.byte	0x04, 0x17
        /*004a*/ 	.short	(.L_3599 - .L_3598)
.L_3598:
        /*004c*/ 	.word	0x00000000
        /*0050*/ 	.short	0x0000
        /*0052*/ 	.short	0x0000
        /*0054*/ 	.byte	0x00, 0xf5, 0x21, 0x00


	//----- nvinfo : EIATTR_SPARSE_MMA_MASK
	.align		4
.L_3599:
        /*0058*/ 	.byte	0x03, 0x50
        /*005a*/ 	.short	0x0000


	//----- nvinfo : EIATTR_MAXREG_COUNT
	.align		4
        /*005c*/ 	.byte	0x03, 0x1b
        /*005e*/ 	.short	0x00ff


	//----- nvinfo : EIATTR_MERCURY_ISA_VERSION
	.align		4
        /*0060*/ 	.byte	0x03, 0x5f
        /*0062*/ 	.short	0x0101


	//----- nvinfo : EIATTR_VRC_CTA_INIT_COUNT
	.align		4
        /*0064*/ 	.byte	0x02, 0x4a
	.zero		1
	.zero		1


	//----- nvinfo : EIATTR_EXIT_INSTR_OFFSETS
	.align		4
        /*0068*/ 	.byte	0x04, 0x1c
        /*006a*/ 	.short	(.L_3601 - .L_3600)


	//   ....[0]....
.L_3600:
        /*006c*/ 	.word	0x000000a0


	//   ....[1]....
        /*0070*/ 	.word	0x00000370


	//   ....[2]....
        /*0074*/ 	.word	0x00000520


	//   ....[3]....
        /*0078*/ 	.word	0x000006f0


	//----- nvinfo : EIATTR_CRS_STACK_SIZE
	.align		4
.L_3601:
        /*007c*/ 	.byte	0x04, 0x1e
        /*007e*/ 	.short	(.L_3603 - .L_3602)
.L_3602:
        /*0080*/ 	.word	0x00000000


	//----- nvinfo : EIATTR_CBANK_PARAM_SIZE
	.align		4
.L_3603:
        /*0084*/ 	.byte	0x03, 0x19
        /*0086*/ 	.short	0x0ad0


	//----- nvinfo : EIATTR_PARAM_CBANK
	.align		4
        /*0088*/ 	.byte	0x04, 0x0a
        /*008a*/ 	.short	(.L_3605 - .L_3604)
	.align		4
.L_3604:
        /*008c*/ 	.word	index@(.nv.constant0._ZN2at6native40_GLOBAL__N__2351210d_8_Shape_cu_49f7391c35CatArrayBatchedCopy_alignedK_contigINS1_10OpaqueTypeILj16EEEjLi1ELi128ELi1ELi16EEEvPT_NS1_25CatArrInputTensorMetadataIS5_T0_XT2_EXT3_EEENS1_16TensorSizeStrideIS8_Lj4EEEiS8_)
        /*0090*/ 	.short	0x0380
        /*0092*/ 	.short	0x0ad0


	//----- nvinfo : EIATTR_SW_WAR
	.align		4
.L_3605:
        /*0094*/ 	.byte	0x04, 0x36
        /*0096*/ 	.short	(.L_3607 - .L_3606)
.L_3606:
        /*0098*/ 	.word	0x00000008
.L_3607:


//--------------------- .nv.info._ZN2at6native40_GLOBAL__N__2351210d_8_Shape_cu_49f7391c30CatArrayBatchedCopy_vectorizedINS1_10OpaqueTypeILj16EEEjLi1ELi128ELi1ELi16ELi1EEEvPcNS1_25CatArrInputTensorMetadataIT_T0_XT2_EXT3_EEENS1_16TensorSizeStrideIS8_Lj4EEEiS8_ --------------------------
	.section	.nv.info._ZN2at6native40_GLOBAL__N__2351210d_8_Shape_cu_49f7391c30CatArrayBatchedCopy_vectorizedINS1_10OpaqueTypeILj16EEEjLi1ELi128ELi1ELi16ELi1EEEvPcNS1_25CatArrInputTensorMetadataIT_T0_XT2_EXT3_EEENS1_16TensorSizeStrideIS8_Lj4EEEiS8_,"",@"SHT_CUDA_INFO"
	.sectionflags	@""
	.align	4


	//----- nvinfo : EIATTR_CUDA_API_VERSION
	.align		4
        /*0000*/ 	.byte	0x04, 0x37
        /*0002*/ 	.short	(.L_3609 - .L_3608)
.L_3608:
        /*0004*/ 	.word	0x00000082


	//----- nvinfo : EIATTR_KPARAM_INFO
	.align		4
.L_3609:
        /*0008*/ 	.byte	0x04, 0x17
        /*000a*/ 	.short	(.L_3611 - .L_3610)
.L_3610:
        /*000c*/ 	.word	0x00000000
        /*0010*/ 	.short	0x0004
        /*0012*/ 	.short	0x0acc
        /*0014*/ 	.byte	0x00, 0xf0, 0x11, 0x00


	//----- nvinfo : EIATTR_KPARAM_INFO
	.align		4
.L_3611:
        /*0018*/ 	.byte	0x04, 0x17
        /*001a*/ 	.short	(.L_3613 - .L_3612)
.L_3612:
        /*001c*/ 	.word	0x00000000
        /*0020*/ 	.short	0x0003
        /*0022*/ 	.short	0x0ac8
        /*0024*/ 	.byte	0x00, 0xf0, 0x11, 0x00


	//----- nvinfo : EIATTR_KPARAM_INFO
	.align		4
.L_3613:
        /*0028*/ 	.byte	0x04, 0x17
        /*002a*/ 	.short	(.L_3615 - .L_3614)
.L_3614:
        /*002c*/ 	.word	0x00000000
        /*0030*/ 	.short	0x0002
        /*0032*/ 	.short	0x0aa8
        /*0034*/ 	.byte	0x00, 0xf0, 0x81, 0x00


	//----- nvinfo : EIATTR_KPARAM_INFO
	.align		4
.L_3615:
        /*0038*/ 	.byte	0x04, 0x17
        /*003a*/ 	.short	(.L_3617 - .L_3616)
.L_3616:
        /*003c*/ 	.word	0x00000000
        /*0040*/ 	.short	0x0001
        /*0042*/ 	.short	0x0008
        /*0044*/ 	.byte	0x00, 0xf0, 0x81, 0x2a


	//----- nvinfo : EIATTR_KPARAM_INFO
	.align		4
.L_3617:
        /*0048*/ 	.byte	0x04, 0x17
        /*004a*/ 	.short	(.L_3619 - .L_3618)
.L_3618:
        /*004c*/ 	.word	0x00000000
        /*0050*/ 	.short	0x0000
        /*0052*/ 	.short	0x0000
        /*0054*/ 	.byte	0x00, 0xf5, 0x21, 0x00


	//----- nvinfo : EIATTR_SPARSE_MMA_MASK
	.align		4
.L_3619:
        /*0058*/ 	.byte	0x03, 0x50
        /*005a*/ 	.short	0x0000


	//----- nvinfo : EIATTR_MAXREG_COUNT
	.align		4
        /*005c*/ 	.byte	0x03, 0x1b
        /*005e*/ 	.short	0x00ff


	//----- nvinfo : EIATTR_MERCURY_ISA_VERSION
	.align		4
        /*0060*/ 	.byte	0x03, 0x5f
        /*0062*/ 	.short	0x0101


	//----- nvinfo : EIATTR_VRC_CTA_INIT_COUNT
	.align		4
        /*0064*/ 	.byte	0x02, 0x4a
	.zero		1
	.zero		1


	//----- nvinfo : EIATTR_EXIT_INSTR_OFFSETS
	.align		4
        /*0068*/ 	.byte	0x04, 0x1c
        /*006a*/ 	.short	(.L_3621 - .L_3620)


	//   ....[0]....
.L_3620:
        /*006c*/ 	.word	0x00000090


	//   ....[1]....
        /*0070*/ 	.word	0x00000210


	//----- nvinfo : EIATTR_CRS_STACK_SIZE
	.align		4
.L_3621:
        /*0074*/ 	.byte	0x04, 0x1e
        /*0076*/ 	.short	(.L_3623 - .L_3622)
.L_3622:
        /*0078*/ 	.word	0x00000000


	//----- nvinfo : EIATTR_CBANK_PARAM_SIZE
	.align		4
.L_3623:
        /*007c*/ 	.byte	0x03, 0x19
        /*007e*/ 	.short	0x0ad0


	//----- nvinfo : EIATTR_PARAM_CBANK
	.align		4
        /*0080*/ 	.byte	0x04, 0x0a
        /*0082*/ 	.short	(.L_3625 - .L_3624)
	.align		4
.L_3624:
        /*0084*/ 	.word	index@(.nv.constant0._ZN2at6native40_GLOBAL__N__2351210d_8_Shape_cu_49f7391c30CatArrayBatchedCopy_vectorizedINS1_10OpaqueTypeILj16EEEjLi1ELi128ELi1ELi16ELi1EEEvPcNS1_25CatArrInputTensorMetadataIT_T0_XT2_EXT3_EEENS1_16TensorSizeStrideIS8_Lj4EEEiS8_)
        /*0088*/ 	.short	0x0380
        /*008a*/ 	.short	0x0ad0


	//----- nvinfo : EIATTR_SW_WAR
	.align		4
.L_3625:
        /*008c*/ 	.byte	0x04, 0x36
        /*008e*/ 	.short	(.L_3627 - .L_3626)
.L_3626:
        /*0090*/ 	.word	0x00000008
.L_3627:


//--------------------- .nv.info._ZN2at6native40_GLOBAL__N__2351210d_8_Shape_cu_49f7391c19CatArrayBatchedCopyINS1_10OpaqueTypeILj8EEEjLi4ELi128ELi1EEEvPT_NS1_25CatArrInputTensorMetadataIS5_T0_XT2_EXT3_EEENS1_16TensorSizeStrideIS8_Lj4EEEiS8_ --------------------------
	.section	.nv.info._ZN2at6native40_GLOBAL__N__2351210d_8_Shape_cu_49f7391c19CatArrayBatchedCopyINS1_10OpaqueTypeILj8EEEjLi4ELi128ELi1EEEvPT_NS1_25CatArrInputTensorMetadataIS5_T0_XT2_EXT3_EEENS1_16TensorSizeStrideIS8_Lj4EEEiS8_,"",@"SHT_CUDA_INFO"
	.sectionflags	@""
	.align	4


	//----- nvinfo : EIATTR_CUDA_API_VERSION
	.align		4
        /*0000*/ 	.byte	0x04, 0x37
        /*0002*/ 	.short	(.L_3629 - .L_3628)
.L_3628:
        /*0004*/ 	.word	0x00000082


	//----- nvinfo : EIATTR_KPARAM_INFO
	.align		4
.L_3629:
        /*0008*/ 	.byte	0x04, 0x17
        /*000a*/ 	.short	(.L_3631 - .L_3630)
.L_3630:
        /*000c*/ 	.word	0x00000000
        /*0010*/ 	.short	0x0004
        /*0012*/ 	.short	0x0acc
        /*0014*/ 	.byte	0x00, 0xf0, 0x11, 0x00


	//----- nvinfo : EIATTR_KPARAM_INFO
	.align		4
.L_3631:
        /*0018*/ 	.byte	0x04, 0x17
        /*001a*/ 	.short	(.L_3633 - .L_3632)
.L_3632:
        /*001c*/ 	.word	0x00000000
        /*0020*/ 	.short	0x0003
        /*0022*/ 	.short	0x0ac8
        /*0024*/ 	.byte	0x00, 0xf0, 0x11, 0x00


	//----- nvinfo : EIATTR_KPARAM_INFO
	.align		4
.L_3633:
        /*0028*/ 	.byte	0x04, 0x17
        /*002a*/ 	.short	(.L_3635 - .L_3634)
.L_3634:
        /*002c*/ 	.word	0x00000000
        /*0030*/ 	.short	0x0002
        /*0032*/ 	.short	0x0aa8
        /*0034*/ 	.byte	0x00, 0xf0, 0x81, 0x00


	//----- nvinfo : EIATTR_KPARAM_INFO
	.align		4
.L_3635:
        /*0038*/ 	.byte	0x04, 0x17
        /*003a*/ 	.short	(.L_3637 - .L_3636)
.L_3636:
        /*003c*/ 	.word	0x00000000
        /*0040*/ 	.short	0x0001
        /*0042*/ 	.short	0x0008
        /*0044*/ 	.byte	0x00, 0xf0, 0x81, 0x2a


	//----- nvinfo : EIATTR_KPARAM_INFO
	.align		4
.L_3637:
        /*0048*/ 	.byte	0x04, 0x17
        /*004a*/ 	.short	(.L_3639 - .L_3638)
.L_3638:
        /*004c*/ 	.word	0x00000000
        /*0050*/ 	.short	0x0000
        /*0052*/ 	.short	0x0000
        /*0054*/ 	.byte	0x00, 0xf5, 0x21, 0x00


	//----- nvinfo : EIATTR_SPARSE_MMA_MASK
	.align		4
.L_3639:
        /*0058*/ 	.byte	0x03, 0x50
        /*005a*/ 	.short	0x0000


	//----- nvinfo : EIATTR_MAXREG_COUNT
	.align		4
        /*005c*/ 	.byte	0x03, 0x1b
        /*005e*/ 	.short	0x00ff


	//----- nvinfo : EIATTR_MERCURY_ISA_VERSION
	.align		4
        /*0060*/ 	.byte	0x03, 0x5f
        /*0062*/ 	.short	0x0101


	//----- nvinfo : EIATTR_VRC_CTA_INIT_COUNT
	.align		4
        /*0064*/ 	.byte	0x02, 0x4a
	.zero		1
	.zero		1


	//----- nvinfo : EIATTR_EXIT_INSTR_OFFSETS
	.align		4
        /*0068*/ 	.byte	0x04, 0x1c
        /*006a*/ 	.short	(.L_3641 - .L_3640)


	//   ....[0]....
.L_3640:
        /*006c*/ 	.word	0x000000a0


	//   ....[1]....
        /*0070*/ 	.word	0x00000bc0


	//----- nvinfo : EIATTR_CRS_STACK_SIZE
	.align		4
.L_3641:
        /*0074*/ 	.byte	0x04, 0x1e
        /*0076*/ 	.short	(.L_3643 - .L_3642)
.L_3642:
        /*0078*/ 	.word	0x00000000


	//----- nvinfo : EIATTR_CBANK_PARAM_SIZE
	.align		4
.L_3643:
        /*007c*/ 	.byte	0x03, 0x19
        /*007e*/ 	.short	0x0ad0


	//----- nvinfo : EIATTR_PARAM_CBANK
	.align		4
        /*0080*/ 	.byte	0x04, 0x0a
        /*0082*/ 	.short	(.L_3645 - .L_3644)
	.align		4
.L_3644:
        /*0084*/ 	.word	index@(.nv.constant0._ZN2at6native40_GLOBAL__N__2351210d_8_Shape_cu_49f7391c19CatArrayBatchedCopyINS1_10OpaqueTypeILj8EEEjLi4ELi128ELi1EEEvPT_NS1_25CatArrInputTensorMetadataIS5_T0_XT2_EXT3_EEENS1_16TensorSizeStrideIS8_Lj4EEEiS8_)
        /*0088*/ 	.short	0x0380
        /*008a*/ 	.short	0x0ad0


	//----- nvinfo : EIATTR_SW_WAR
	.align		4
.L_3645:
        /*008c*/ 	.byte	0x04, 0x36
        /*008e*/ 	.short	(.L_3647 - .L_3646)
.L_3646:
        /*0090*/ 	.word	0x00000008
.L_3647:


//--------------------- .nv.info._ZN2at6native40_GLOBAL__N__2351210d_8_Shape_cu_49f7391c26CatArrayBatchedCopy_contigINS1_10OpaqueTypeILj8EEEjLi4ELi128ELi1EEEvPT_NS1_25CatArrInputTensorMetadataIS5_T0_XT2_EXT3_EEENS1_16TensorSizeStrideIS8_Lj4EEEiS8_ --------------------------
	.section	.nv.info._ZN2at6native40_GLOBAL__N__2351210d_8_Shape_cu_49f7391c26CatArrayBatchedCopy_contigINS1_10OpaqueTypeILj8EEEjLi4ELi128ELi1EEEvPT_NS1_25CatArrInputTensorMetadataIS5_T0_XT2_EXT3_EEENS1_16TensorSizeStrideIS8_Lj4EEEiS8_,"",@"SHT_CUDA_INFO"
	.sectionflags	@""
	.align	4


	//----- nvinfo : EIATTR_CUDA_API_VERSION
	.align		4
        /*0000*/ 	.byte	0x04, 0x37
        /*0002*/ 	.short	(.L_3649 - .L_3648)
.L_3648:
        /*0004*/ 	.word	0x00000082


	//----- nvinfo : EIATTR_KPARAM_INFO
	.align		4
.L_3649:
        /*0008*/ 	.byte	0x04, 0x17
        /*000a*/ 	.short	(.L_3651 - .L_3650)
.L_3650:
        /*000c*/ 	.word	0x00000000
        /*0010*/ 	.short	0x0004
        /*0012*/ 	.short	0x0acc
        /*0014*/ 	.byte	0x00, 0xf0, 0x11, 0x00


	//----- nvinfo : EIATTR_KPARAM_INFO
	.align		4
.L_3651:
        /*0018*/ 	.byte	0x04, 0x17
        /*001a*/ 	.short	(.L_3653 - .L_3652)
.L_3652:
        /*001c*/ 	.word	0x00000000
        /*0020*/ 	.short	0x0003
        /*0022*/ 	.short	0x0ac8
        /*0024*/ 	.byte	0x00, 0xf0, 0x11, 0x00


	//----- nvinfo : EIATTR_KPARAM_INFO
	.align		4
.L_3653:
        /*0028*/ 	.byte	0x04, 0x17
        /*002a*/ 	.short	(.L_3655 - .L_3654)
.L_3654:
        /*002c*/ 	.word	0x00000000
        /*0030*/ 	.short	0x0002
        /*0032*/ 	.short	0x0aa8
        /*0034*/ 	.byte	0x00, 0xf0, 0x81, 0x00


	//----- nvinfo : EIATTR_KPARAM_INFO
	.align		4
.L_3655:
        /*0038*/ 	.byte	0x04, 0x17
        /*003a*/ 	.short	(.L_3657 - .L_3656)
.L_3656:
        /*003c*/ 	.word	0x00000000
        /*0040*/ 	.short	0x0001
        /*0042*/ 	.short	0x0008
        /*0044*/ 	.byte	0x00, 0xf0, 0x81, 0x2a


	//----- nvinfo : EIATTR_KPARAM_INFO
	.align		4
.L_3657:
        /*0048*/ 	.byte	0x04, 0x17
        /*004a*/ 	.short	(.L_3659 - .L_3658)
.L_3658:
        /*004c*/ 	.word	0x00000000
        /*0050*/ 	.short	0x0000
        /*0052*/ 	.short	0x0000
        /*0054*/ 	.byte	0x00, 0xf5, 0x21, 0x00


	//----- nvinfo : EIATTR_SPARSE_MMA_MASK
	.align		4
.L_3659:
        /*0058*/ 	.byte	0x03, 0x50
        /*005a*/ 	.short	0x0000


	//----- nvinfo : EIATTR_MAXREG_COUNT
	.align		4
        /*005c*/ 	.byte	0x03, 0x1b
        /*005e*/ 	.short	0x00ff


	//----- nvinfo : EIATTR_MERCURY_ISA_VERSION
	.align		4
        /*0060*/ 	.byte	0x03, 0x5f
        /*0062*/ 	.short	0x0101


	//----- nvinfo : EIATTR_VRC_CTA_INIT_COUNT
	.align		4
        /*0064*/ 	.byte	0x02, 0x4a
	.zero		1
	.zero		1


	//----- nvinfo : EIATTR_EXIT_INSTR_OFFSETS
	.align		4
        /*0068*/ 	.byte	0x04, 0x1c
        /*006a*/ 	.short	(.L_3661 - .L_3660)


	//   ....[0]....
.L_3660:
        /*006c*/ 	.word	0x00000090


	//   ....[1]....
        /*0070*/ 	.word	0x000006a0


	//----- nvinfo : EIATTR_CRS_STACK_SIZE
	.align		4
.L_3661:
        /*0074*/ 	.byte	0x04, 0x1e
        /*0076*/ 	.short	(.L_3663 - .L_3662)
.L_3662:
        /*0078*/ 	.word	0x00000000


	//----- nvinfo : EIATTR_CBANK_PARAM_SIZE
	.align		4
.L_3663:
        /*007c*/ 	.byte	0x03, 0x19
        /*007e*/ 	.short	0x0ad0


	//----- nvinfo : EIATTR_PARAM_CBANK
	.align		4
        /*0080*/ 	.byte	0x04, 0x0a
        /*0082*/ 	.short	(.L_3665 - .L_3664)
	.align		4
.L_3664:
        /*0084*/ 	.word	index@(.nv.constant0._ZN2at6native40_GLOBAL__N__2351210d_8_Shape_cu_49f7391c26CatArrayBatchedCopy_contigINS1_10OpaqueTypeILj8EEEjLi4ELi128ELi1EEEvPT_NS1_25CatArrInputTensorMetadataIS5_T0_XT2_EXT3_EEENS1_16TensorSizeStrideIS8_Lj4EEEiS8_)
        /*0088*/ 	.short	0x0380
        /*008a*/ 	.short	0x0ad0


	//----- nvinfo : EIATTR_SW_WAR
	.align		4
.L_3665:
        /*008c*/ 	.byte	0x04, 0x36
        /*008e*/ 	.short	(.L_3667 - .L_3666)
.L_3666:
        /*0090*/ 	.word	0x00000008
.L_3667:


//--------------------- .nv.info._ZN2at6native40_GLOBAL__N__2351210d_8_Shape_cu_49f7391c35CatArrayBatchedCopy_alignedK_contigINS1_10OpaqueTypeILj8EEEjLi4ELi128ELi1ELi8EEEvPT_NS1_25CatArrInputTensorMetadataIS5_T0_XT2_EXT3_EEENS1_16TensorSizeStrideIS8_Lj4EEEiS8_ --------------------------
	.section	.nv.info._ZN2at6native40_GLOBAL__N__2351210d_8_Shape_cu_49f7391c35CatArrayBatchedCopy_alignedK_contigINS1_10OpaqueTypeILj8EEEjLi4ELi128ELi1ELi8EEEvPT_NS1_25CatArrInputTensorMetadataIS5_T0_XT2_EXT3_EEENS1_16TensorSizeStrideIS8_Lj4EEEiS8_,"",@"SHT_CUDA_INFO"
	.sectionflags	@""
	.align	4


	//----- nvinfo : EIATTR_CUDA_API_VERSION
	.align		4
        /*0000*/ 	.byte	0x04, 0x37
        /*0002*/ 	.short	(.L_3669 - .L_3668)
.L_3668:
        /*0004*/ 	.word	0x00000082


	//----- nvinfo : EIATTR_KPARAM_INFO
	.align		4
.L_3669:
        /*0008*/ 	.byte	0x04, 0x17
        /*000a*/ 	.short	(.L_3671 - .L_3670)
.L_3670:
        /*000c*/ 	.word	0x00000000
        /*0010*/ 	.short	0x0004
        /*0012*/ 	.short	0x0acc
        /*0014*/ 	.byte	0x00, 0xf0, 0x11, 0x00


	//----- nvinfo : EIATTR_KPARAM_INFO
	.align		4
.L_3671:
        /*0018*/ 	.byte	0x04, 0x17
        /*001a*/ 	.short	(.L_3673 - .L_3672)
.L_3672:
        /*001c*/ 	.word	0x00000000
        /*0020*/ 	.short	0x0003
        /*0022*/ 	.short	0x0ac8
        /*0024*/ 	.byte	0x00, 0xf0, 0x11, 0x00


	//----- nvinfo : EIATTR_KPARAM_INFO
	.align		4
.L_3673:
        /*0028*/ 	.byte	0x04, 0x17
        /*002a*/ 	.short	(.L_3675 - .L_3674)
.L_3674:
        /*002c*/ 	.word	0x00000000
        /*0030*/ 	.short	0x0002
        /*0032*/ 	.short	0x0aa8
        /*0034*/ 	.byte	0x00, 0xf0, 0x81, 0x00


	//----- nvinfo : EIATTR_KPARAM_INFO
	.align		4
.L_3675:
        /*0038*/ 	.byte	0x04, 0x17
        /*003a*/ 	.short	(.L_3677 - .L_3676)
.L_3676:
        /*003c*/ 	.word	0x00000000
        /*0040*/ 	.short	0x0001
        /*0042*/ 	.short	0x0008
        /*0044*/ 	.byte	0x00, 0xf0, 0x81, 0x2a


	//----- nvinfo : EIATTR_KPARAM_INFO
	.align		4
.L_3677:
        /*0048*/ 	.byte	0x04, 0x17
        /*004a*/ 	.short	(.L_3679 - .L_3678)
.L_3678:
        /*004c*/ 	.word	0x00000000
        /*0050*/ 	.short	0x0000
        /*0052*/ 	.short	0x0000
        /*0054*/ 	.byte	0x00, 0xf5, 0x21, 0x00


	//----- nvinfo : EIATTR_SPARSE_MMA_MASK
	.align		4
.L_3679:
        /*0058*/ 	.byte	0x03, 0x50
        /*005a*/ 	.short	0x0000


	//----- nvinfo : EIATTR_MAXREG_COUNT
	.align		4
        /*005c*/ 	.byte	0x03, 0x1b
        /*005e*/ 	.short	0x00ff


	//----- nvinfo : EIATTR_MERCURY_ISA_VERSION
	.align		4
        /*0060*/ 	.byte	0x03, 0x5f
        /*0062*/ 	.short	0x0101


	//----- nvinfo : EIATTR_VRC_CTA_INIT_COUNT
	.align		4
        /*0064*/ 	.byte	0x02, 0x4a
	.zero		1
	.zero		1


	//----- nvinfo : EIATTR_EXIT_INSTR_OFFSETS
	.align		4
        /*0068*/ 	.byte	0x04, 0x1c
        /*006a*/ 	.short	(.L_3681 - .L_3680)


	//   ....[0]....
.L_3680:
        /*006c*/ 	.word	0x00000090


	//   ....[1]....
        /*0070*/ 	.word	0x00000750


	//   ....[2]....
        /*0074*/ 	.word	0x00000bf0


	//   ....[3]....
        /*0078*/ 	.word	0x00001280


	//----- nvinfo : EIATTR_CRS_STACK_SIZE
	.align		4
.L_3681:
        /*007c*/ 	.byte	0x04, 0x1e
        /*007e*/ 	.short	(.L_3683 - .L_3682)
.L_3682:
        /*0080*/ 	.word	0x00000000


	//----- nvinfo : EIATTR_CBANK_PARAM_SIZE
	.align		4
.L_3683:
        /*0084*/ 	.byte	0x03, 0x19
        /*0086*/ 	.short	0x0ad0


	//----- nvinfo : EIATTR_PARAM_CBANK
	.align		4
        /*0088*/ 	.byte	0x04, 0x0a
        /*008a*/ 	.short	(.L_3685 - .L_3684)
	.align		4
.L_3684:
        /*008c*/ 	.word	index@(.nv.constant0._ZN2at6native40_GLOBAL__N__2351210d_8_Shape_cu_49f7391c35CatArrayBatchedCopy_alignedK_contigINS1_10OpaqueTypeILj8EEEjLi4ELi128ELi1ELi8EEEvPT_NS1_25CatArrInputTensorMetadataIS5_T0_XT2_EXT3_EEENS1_16TensorSizeStrideIS8_Lj4EEEiS8_)
        /*0090*/ 	.short	0x0380
        /*0092*/ 	.short	0x0ad0


	//----- nvinfo : EIATTR_SW_WAR
	.align		4
.L_3685:
        /*0094*/ 	.byte	0x04, 0x36
        /*0096*/ 	.short	(.L_3687 - .L_3686)
.L_3686:
        /*0098*/ 	.word	0x00000008
.L_3687:


//--------------------- .nv.info._ZN2at6native40_GLOBAL__N__2351210d_8_Shape_cu_49f7391c35CatArrayBatchedCopy_alignedK_contigINS1_10OpaqueTypeILj8EEEjLi4ELi128ELi1ELi16EEEvPT_NS1_25CatArrInputTensorMetadataIS5_T0_XT2_EXT3_EEENS1_16TensorSizeStrideIS8_Lj4EEEiS8_ --------------------------
	.section	.nv.info._ZN2at6native40_GLOBAL__N__2351210d_8_Shape_cu_49f7391c35CatArrayBatchedCopy_alignedK_contigINS1_10OpaqueTypeILj8EEEjLi4ELi128ELi1ELi16EEEvPT_NS1_25CatArrInputTensorMetadataIS5_T0_XT2_EXT3_EEENS1_16TensorSizeStrideIS8_Lj4EEEiS8_,"",@"SHT_CUDA_INFO"
	.sectionflags	@""
	.align	4


	//----- nvinfo : EIATTR_CUDA_API_VERSION
	.align		4
        /*0000*/ 	.byte	0x04, 0x37
        /*0002*/ 	.short	(.L_3689 - .L_3688)
.L_3688:
        /*0004*/ 	.word	0x00000082


	//----- nvinfo : EIATTR_KPARAM_INFO
	.align		4
.L_3689:
        /*0008*/ 	.byte	0x04, 0x17
        /*000a*/ 	.short	(.L_3691 - .L_3690)
.L_3690:
        /*000c*/ 	.word	0x00000000
        /*0010*/ 	.short	0x0004
        /*0012*/ 	.short	0x0acc
        /*0014*/ 	.byte	0x00, 0xf0, 0x11, 0x00


	//----- nvinfo : EIATTR_KPARAM_INFO
	.align		4
.L_3691:
        /*0018*/ 	.byte	0x04, 0x17
        /*001a*/ 	.short	(.L_3693 - .L_3692)
.L_3692:
        /*001c*/ 	.word	0x00000000
        /*0020*/ 	.short	0x0003
        /*0022*/ 	.short	0x0ac8
        /*0024*/ 	.byte	0x00, 0xf0, 0x11, 0x00


	//----- nvinfo : EIATTR_KPARAM_INFO
	.align		4
.L_3693:
        /*0028*/ 	.byte	0x04, 0x17
        /*002a*/ 	.short	(.L_3695 - .L_3694)
.L_3694:
        /*002c*/ 	.word	0x00000000
        /*0030*/ 	.short	0x0002
        /*0032*/ 	.short	0x0aa8
        /*0034*/ 	.byte	0x00, 0xf0, 0x81, 0x00


	//----- nvinfo : EIATTR_KPARAM_INFO
	.align		4
.L_3695:
        /*0038*/ 	.byte	0x04, 0x17
        /*003a*/ 	.short	(.L_3697 - .L_3696)
.L_3696:
        /*003c*/ 	.word	0x00000000
        /*0040*/ 	.short	0x0001
        /*0042*/ 	.short	0x0008
        /*0044*/ 	.byte	0x00, 0xf0, 0x81, 0x2a


	//----- nvinfo : EIATTR_KPARAM_INFO
	.align		4
.L_3697:
        /*0048*/ 	.byte	0x04, 0x17
        /*004a*/ 	.short	(.L_3699 - .L_3698)
.L_3698:
        /*004c*/ 	.word	0x00000000
        /*0050*/ 	.short	0x0000
        /*0052*/ 	.short	0x0000
        /*0054*/ 	.byte	0x00, 0xf5, 0x21, 0x00


	//----- nvinfo : EIATTR_SPARSE_MMA_MASK
	.align		4
.L_3699:
        /*0058*/ 	.byte	0x03, 0x50
        /*005a*/ 	.short	0x0000


	//----- nvinfo : EIATTR_MAXREG_COUNT
	.align		4
        /*005c*/ 	.byte	0x03, 0x1b
        /*005e*/ 	.short	0x00ff


	//----- nvinfo : EIATTR_MERCURY_ISA_VERSION
	.align		4
        /*0060*/ 	.byte	0x03, 0x5f
        /*0062*/ 	.short	0x0101


	//----- nvinfo : EIATTR_VRC_CTA_INIT_COUNT
	.align		4
        /*0064*/ 	.byte	0x02, 0x4a
	.zero		1
	.zero		1


	//----- nvinfo : EIATTR_EXIT_INSTR_OFFSETS
	.align		4
        /*0068*/ 	.byte	0x04, 0x1c
        /*006a*/ 	.short	(.L_3701 - .L_3700)


	//   ....[0]....
.L_3700:
        /*006c*/ 	.word	0x000000a0


	//   ....[1]....
        /*0070*/ 	.word	0x000009c0


	//   ....[2]....
        /*0074*/ 	.word	0x00000f70


	//   ....[3]....
        /*0078*/ 	.word	0x000017d0


	//----- nvinfo : EIATTR_CRS_STACK_SIZE
	.align		4
.L_3701:
        /*007c*/ 	.byte	0x04, 0x1e
        /*007e*/ 	.short	(.L_3703 - .L_3702)
.L_3702:
        /*0080*/ 	.word	0x00000000


	//----- nvinfo : EIATTR_CBANK_PARAM_SIZE
	.align		4
.L_3703:
        /*0084*/ 	.byte	0x03, 0x19
        /*0086*/ 	.short	0x0ad0


	//----- nvinfo : EIATTR_PARAM_CBANK
	.align		4
        /*0088*/ 	.byte	0x04, 0x0a
        /*008a*/ 	.short	(.L_3705 - .L_3704)
	.align		4
.L_3704:
        /*008c*/ 	.word	index@(.nv.constant0._ZN2at6native40_GLOBAL__N__2351210d_8_Shape_cu_49f7391c35CatArrayBatchedCopy_alignedK_contigINS1_10OpaqueTypeILj8EEEjLi4ELi128ELi1ELi16EEEvPT_NS1_25CatArrInputTensorMetadataIS5_T0_XT2_EXT3_EEENS1_16TensorSizeStrideIS8_Lj4EEEiS8_)
        /*0090*/ 	.short	0x0380
        /*0092*/ 	.short	0x0ad0


	//----- nvinfo : EIATTR_SW_WAR
	.align		4
.L_3705:
        /*0094*/ 	.byte	0x04, 0x36
        /*0096*/ 	.short	(.L_3707 - .L_3706)
.L_3706:
        /*0098*/ 	.word	0x00000008
.L_3707:


//--------------------- .nv.info._ZN2at6native40_GLOBAL__N__2351210d_8_Shape_cu_49f7391c30CatArrayBatchedCopy_vectorizedINS1_10OpaqueTypeILj8EEEjLi4ELi128ELi1ELi16ELi2EEEvPcNS1_25CatArrInputTensorMetadataIT_T0_XT2_EXT3_EEENS1_16TensorSizeStrideIS8_Lj4EEEiS8_ --------------------------
	.section	.nv.info._ZN2at6native40_GLOBAL__N__2351210d_8_Shape_cu_49f7391c30CatArrayBatchedCopy_vectorizedINS1_10OpaqueTypeILj8EEEjLi4ELi128ELi1ELi16ELi2EEEvPcNS1_25CatArrInputTensorMetadataIT_T0_XT2_EXT3_EEENS1_16TensorSizeStrideIS8_Lj4EEEiS8_,"",@"SHT_CUDA_INFO"
	.sectionflags	@""
	.align	4


	//----- nvinfo : EIATTR_CUDA_API_VERSION
	.align		4
        /*0000*/ 	.byte	0x04, 0x37
        /*0002*/ 	.short	(.L_3709 - .L_3708)
.L_3708:
        /*0004*/ 	.word	0x00000082


	//----- nvinfo : EIATTR_KPARAM_INFO
	.align		4
.L_3709:
        /*0008*/ 	.byte	0x04, 0x17
        /*000a*/ 	.short	(.L_3711 - .L_3710)
.L_3710:
        /*000c*/ 	.word	0x00000000
        /*0010*/ 	.short	0x0004
        /*0012*/ 	.short	0x0acc
        /*0014*/ 	.byte	0x00, 0xf0, 0x11, 0x00


	//----- nvinfo : EIATTR_KPARAM_INFO
	.align		4
.L_3711:
        /*0018*/ 	.byte	0x04, 0x17
        /*001a*/ 	.short	(.L_3713 - .L_3712)
.L_3712:
        /*001c*/ 	.word	0x00000000
        /*0020*/ 	.short	0x0003
        /*0022*/ 	.short	0x0ac8
        /*0024*/ 	.byte	0x00, 0xf0, 0x11, 0x00


	//----- nvinfo : EIATTR_KPARAM_INFO
	.align		4
.L_3713:
        /*0028*/ 	.byte	0x04, 0x17
        /*002a*/ 	.short	(.L_3715 - .L_3714)
.L_3714:
        /*002c*/ 	.word	0x00000000
        /*0030*/ 	.short	0x0002
        /*0032*/ 	.short	0x0aa8
        /*0034*/ 	.byte	0x00, 0xf0, 0x81, 0x00


	//----- nvinfo : EIATTR_KPARAM_INFO
	.align		4
.L_3715:
        /*0038*/ 	.byte	0x04, 0x17
        /*003a*/ 	.short	(.L_3717 - .L_3716)
.L_3716:
        /*003c*/ 	.word	0x00000000
        /*0040*/ 	.short	0x0001
        /*0042*/ 	.short	0x0008
        /*0044*/ 	.byte	0x00, 0xf0, 0x81, 0x2a


	//----- nvinfo : EIATTR_KPARAM_INFO
	.align		4
.L_3717:
        /*0048*/ 	.byte	0x04, 0x17
        /*004a*/ 	.short	(.L_3719 - .L_3718)
.L_3718:
        /*004c*/ 	.word	0x00000000
        /*0050*/ 	.short	0x0000
        /*0052*/ 	.short	0x0000
        /*0054*/ 	.byte	0x00, 0xf5, 0x21, 0x00


	//----- nvinfo : EIATTR_SPARSE_MMA_MASK
	.align		4
.L_3719:
        /*0058*/ 	.byte	0x03, 0x50
        /*005a*/ 	.short	0x0000


	//----- nvinfo : EIATTR_MAXREG_COUNT
	.align		4
        /*005c*/ 	.byte	0x03, 0x1b
        /*005e*/ 	.short	0x00ff


	//----- nvinfo : EIATTR_MERCURY_ISA_VERSION
	.align		4
        /*0060*/ 	.byte	0x03, 0x5f
        /*0062*/ 	.short	0x0101


	//----- nvinfo : EIATTR_VRC_CTA_INIT_COUNT
	.align		4
        /*0064*/ 	.byte	0x02, 0x4a
	.zero		1
	.zero		1


	//----- nvinfo : EIATTR_EXIT_INSTR_OFFSETS
	.align		4
        /*0068*/ 	.byte	0x04, 0x1c
        /*006a*/ 	.short	(.L_3721 - .L_3720)


	//   ....[0]....
.L_3720:
        /*006c*/ 	.word	0x000000a0


	//   ....[1]....
        /*0070*/ 	.word	0x00000710


	//----- nvinfo : EIATTR_CRS_STACK_SIZE
	.align		4
.L_3721:
        /*0074*/ 	.byte	0x04, 0x1e
        /*0076*/ 	.short	(.L_3723 - .L_3722)
.L_3722:
        /*0078*/ 	.word	0x00000000


	//----- nvinfo : EIATTR_CBANK_PARAM_SIZE
	.align		4
.L_3723:
        /*007c*/ 	.byte	0x03, 0x19
        /*007e*/ 	.short	0x0ad0


	//----- nvinfo : EIATTR_PARAM_CBANK
	.align		4
        /*0080*/ 	.byte	0x04, 0x0a
        /*0082*/ 	.short	(.L_3725 - .L_3724)
	.align		4
.L_3724:
        /*0084*/ 	.word	index@(.nv.constant0._ZN2at6native40_GLOBAL__N__2351210d_8_Shape_cu_49f7391c30CatArrayBatchedCopy_vectorizedINS1_10OpaqueTypeILj8EEEjLi4ELi128ELi1ELi16ELi2EEEvPcNS1_25CatArrInputTensorMetadataIT_T0_XT2_EXT3_EEENS1_16TensorSizeStrideIS8_Lj4EEEiS8_)
        /*0088*/ 	.short	0x0380
        /*008a*/ 	.short	0x0ad0


	//----- nvinfo : EIATTR_SW_WAR
	.align		4
.L_3725:
        /*008c*/ 	.byte	0x04, 0x36
        /*008e*/ 	.short	(.L_3727 - .L_3726)
.L_3726:
        /*0090*/ 	.word	0x00000008
.L_3727:


//--------------------- .nv.info._ZN2at6native40_GLOBAL__N__2351210d_8_Shape_cu_49f7391c19CatArrayBatchedCopyINS1_10OpaqueTypeILj8EEEjLi3ELi128ELi1EEEvPT_NS1_25CatArrInputTensorMetadataIS5_T0_XT2_EXT3_EEENS1_16TensorSizeStrideIS8_Lj4EEEiS8_ --------------------------
	.section	.nv.info._ZN2at6native40_GLOBAL__N__2351210d_8_Shape_cu_49f7391c19CatArrayBatchedCopyINS1_10OpaqueTypeILj8EEEjLi3ELi128ELi1EEEvPT_NS1_25CatArrInputTensorMetadataIS5_T0_XT2_EXT3_EEENS1_16TensorSizeStrideIS8_Lj4EEEiS8_,"",@"SHT_CUDA_INFO"
	.sectionflags	@""
	.align	4


	//----- nvinfo : EIATTR_CUDA_API_VERSION
	.align		4
        /*0000*/ 	.byte	0x04, 0x37
        /*0002*/ 	.short	(.L_3729 - .L_3728)
.L_3728:
        /*0004*/ 	.word	0x00000082


	//----- nvinfo : EIATTR_KPARAM_INFO
	.align		4
.L_3729:
        /*0008*/ 	.byte	0x04, 0x17
        /*000a*/ 	.short	(.L_3731 - .L_3730)
.L_3730:
        /*000c*/ 	.word	0x00000000
        /*0010*/ 	.short	0x0004
        /*0012*/ 	.short	0x0acc
        /*0014*/ 	.byte	0x00, 0xf0, 0x11, 0x00


	//----- nvinfo : EIATTR_KPARAM_INFO
	.align		4
.L_3731:
        /*0018*/ 	.byte	0x04, 0x17
        /*001a*/ 	.short	(.L_3733 - .L_3732)
.L_3732:
        /*001c*/ 	.word	0x00000000
        /*0020*/ 	.short	0x0003
        /*0022*/ 	.short	0x0ac8
        /*0024*/ 	.byte	0x00, 0xf0, 0x11, 0x00


	//----- nvinfo : EIATTR_KPARAM_INFO
	.align		4
.L_3733:
        /*0028*/ 	.byte	0x04, 0x17
        /*002a*/ 	.short	(.L_3735 - .L_3734)
.L_3734:
        /*002c*/ 	.word	0x00000000
        /*0030*/ 	.short	0x0002
        /*0032*/ 	.short	0x0aa8
        /*0034*/ 	.byte	0x00, 0xf0, 0x81, 0x00


	//----- nvinfo : EIATTR_KPARAM_INFO
	.align		4
.L_3735:
        /*0038*/ 	.byte	0x04, 0x17
        /*003a*/ 	.short	(.L_3737 - .L_3736)
.L_3736:
        /*003c*/ 	.word	0x00000000
        /*0040*/ 	.short	0x0001
        /*0042*/ 	.short	0x0008
        /*0044*/ 	.byte	0x00, 0xf0, 0x81, 0x2a


	//----- nvinfo : EIATTR_KPARAM_INFO
	.align		4
.L_3737:
        /*0048*/ 	.byte	0x04, 0x17
        /*004a*/ 	.short	(.L_3739 - .L_3738)
.L_3738:
        /*004c*/ 	.word	0x00000000
        /*0050*/ 	.short	0x0000
        /*0052*/ 	.short	0x0000
        /*0054*/ 	.byte	0x00, 0xf5, 0x21, 0x00


	//----- nvinfo : EIATTR_SPARSE_MMA_MASK
	.align		4
.L_3739:
        /*0058*/ 	.byte	0x03, 0x50
        /*005a*/ 	.short	0x0000


	//----- nvinfo : EIATTR_MAXREG_COUNT
	.align		4
        /*005c*/ 	.byte	0x03, 0x1b
        /*005e*/ 	.short	0x00ff


	//----- nvinfo : EIATTR_MERCURY_ISA_VERSION
	.align		4
        /*0060*/ 	.byte	0x03, 0x5f
        /*0062*/ 	.short	0x0101


	//----- nvinfo : EIATTR_VRC_CTA_INIT_COUNT
	.align		4
        /*0064*/ 	.byte	0x02, 0x4a
	.zero		1
	.zero		1


	//----- nvinfo : EIATTR_EXIT_INSTR_OFFSETS
	.align		4
        /*0068*/ 	.byte	0x04, 0x1c
        /*006a*/ 	.short	(.L_3741 - .L_3740)


	//   ....[0]....
.L_3740:
        /*006c*/ 	.word	0x000000a0


	//   ....[1]....
        /*0070*/ 	.word	0x00000900


	//----- nvinfo : EIATTR_CRS_STACK_SIZE
	.align		4
.L_3741:
        /*0074*/ 	.byte	0x04, 0x1e
        /*0076*/ 	.short	(.L_3743 - .L_3742)
.L_3742:
        /*0078*/ 	.word	0x00000000


	//----- nvinfo : EIATTR_CBANK_PARAM_SIZE
	.align		4
.L_3743:
        /*007c*/ 	.byte	0x03, 0x19
        /*007e*/ 	.short	0x0ad0


	//----- nvinfo : EIATTR_PARAM_CBANK
	.align		4
        /*0080*/ 	.byte	0x04, 0x0a
        /*0082*/ 	.short	(.L_3745 - .L_3744)
	.align		4
.L_3744:
        /*0084*/ 	.word	index@(.nv.constant0._ZN2at6native40_GLOBAL__N__2351210d_8_Shape_cu_49f7391c19CatArrayBatchedCopyINS1_10OpaqueTypeILj8EEEjLi3ELi128ELi1EEEvPT_NS1_25CatArrInputTensorMetadataIS5_T0_XT2_EXT3_EEENS1_16TensorSizeStrideIS8_Lj4EEEiS8_)
        /*0088*/ 	.short	0x0380
        /*008a*/ 	.short	0x0ad0


	//----- nvinfo : EIATTR_SW_WAR
	.align		4
.L_3745:
        /*008c*/ 	.byte	0x04, 0x36
        /*008e*/ 	.short	(.L_3747 - .L_3746)
.L_3746:
        /*0090*/ 	.word	0x00000008
.L_3747:


//--------------------- .nv.info._ZN2at6native40_GLOBAL__N__2351210d_8_Shape_cu_49f7391c26CatArrayBatchedCopy_contigINS1_10OpaqueTypeILj8EEEjLi3ELi128ELi1EEEvPT_NS1_25CatArrInputTensorMetadataIS5_T0_XT2_EXT3_EEENS1_16TensorSizeStrideIS8_Lj4EEEiS8_ --------------------------
	.section	.nv.info._ZN2at6native40_GLOBAL__N__2351210d_8_Shape_cu_49f7391c26CatArrayBatchedCopy_contigINS1_10OpaqueTypeILj8EEEjLi3ELi128ELi1EEEvPT_NS1_25CatArrInputTensorMetadataIS5_T0_XT2_EXT3_EEENS1_16TensorSizeStrideIS8_Lj4EEEiS8_,"",@"SHT_CUDA_INFO"
	.sectionflags	@""
	.align	4


	//----- nvinfo : EIATTR_CUDA_API_VERSION
	.align		4
        /*0000*/ 	.byte	0x04, 0x37
        /*0002*/ 	.short	(.L_3749 - .L_3748)
.L_3748:
        /*0004*/ 	.word	0x00000082


	//----- nvinfo : EIATTR_KPARAM_INFO
	.align		4
.L_3749:
        /*0008*/ 	.byte	0x04, 0x17
        /*000a*/ 	.short	(.L_3751 - .L_3750)
.L_3750:
        /*000c*/ 	.word	0x00000000
        /*0010*/ 	.short	0x0004
        /*0012*/ 	.short	0x0acc
        /*0014*/ 	.byte	0x00, 0xf0, 0x11, 0x00


	//----- nvinfo : EIATTR_KPARAM_INFO
	.align		4
.L_3751:
        /*0018*/ 	.byte	0x04, 0x17
        /*001a*/ 	.short	(.L_3753 - .L_3752)
.L_3752:
        /*001c*/ 	.word	0x00000000
        /*0020*/ 	.short	0x0003
        /*0022*/ 	.short	0x0ac8
        /*0024*/ 	.byte	0x00, 0xf0, 0x11, 0x00


	//----- nvinfo : EIATTR_KPARAM_INFO
	.align		4
.L_3753:
        /*0028*/ 	.byte	0x04, 0x17
        /*002a*/ 	.short	(.L_3755 - .L_3754)
.L_3754:
        /*002c*/ 	.word	0x00000000
        /*0030*/ 	.short	0x0002
        /*0032*/ 	.short	0x0aa8
        /*0034*/ 	.byte	0x00, 0xf0, 0x81, 0x00


	//----- nvinfo : EIATTR_KPARAM_INFO
	.align		4
.L_3755:
        /*0038*/ 	.byte	0x04, 0x17
        /*003a*/ 	.short	(.L_3757 - .L_3756)
.L_3756:
        /*003c*/ 	.word	0x00000000
        /*0040*/ 	.short	0x0001
        /*0042*/ 	.short	0x0008
        /*0044*/ 	.byte	0x00, 0xf0, 0x81, 0x2a


	//----- nvinfo : EIATTR_KPARAM_INFO
	.align		4
.L_3757:
        /*0048*/ 	.byte	0x04, 0x17
        /*004a*/ 	.short	(.L_3759 - .L_3758)
.L_3758:
        /*004c*/ 	.word	0x00000000
        /*0050*/ 	.short	0x0000
        /*0052*/ 	.short	0x0000
        /*0054*/ 	.byte	0x00, 0xf5, 0x21, 0x00


	//----- nvinfo : EIATTR_SPARSE_MMA_MASK
	.align		4
.L_3759:
        /*0058*/ 	.byte	0x03, 0x50
        /*005a*/ 	.short	0x0000


	//----- nvinfo : EIATTR_MAXREG_COUNT
	.align		4
        /*005c*/ 	.byte	0x03, 0x1b
        /*005e*/ 	.short	0x00ff


	//----- nvinfo : EIATTR_MERCURY_ISA_VERSION
	.align		4
        /*0060*/ 	.byte	0x03, 0x5f
        /*0062*/ 	.short	0x0101


	//----- nvinfo : EIATTR_VRC_CTA_INIT_COUNT
	.align		4
        /*0064*/ 	.byte	0x02, 0x4a
	.zero		1
	.zero		1


	//----- nvinfo : EIATTR_EXIT_INSTR_OFFSETS
	.align		4
        /*0068*/ 	.byte	0x04, 0x1c
        /*006a*/ 	.short	(.L_3761 - .L_3760)


	//   ....[0]....
.L_3760:
        /*006c*/ 	.word	0x00000090


	//   ....[1]....
        /*0070*/ 	.word	0x00000520


	//----- nvinfo : EIATTR_CRS_STACK_SIZE
	.align		4
.L_3761:
        /*0074*/ 	.byte	0x04, 0x1e
        /*0076*/ 	.short	(.L_3763 - .L_3762)
.L_3762:
        /*0078*/ 	.word	0x00000000


	//----- nvinfo : EIATTR_CBANK_PARAM_SIZE
	.align		4
.L_3763:
        /*007c*/ 	.byte	0x03, 0x19
        /*007e*/ 	.short	0x0ad0


	//----- nvinfo : EIATTR_PARAM_CBANK
	.align		4
        /*0080*/ 	.byte	0x04, 0x0a
        /*0082*/ 	.short	(.L_3765 - .L_3764)
	.align		4
.L_3764:
        /*0084*/ 	.word	index@(.nv.constant0._ZN2at6native40_GLOBAL__N__2351210d_8_Shape_cu_49f7391c26CatArrayBatchedCopy_contigINS1_10OpaqueTypeILj8EEEjLi3ELi128ELi1EEEvPT_NS1_25CatArrInputTensorMetadataIS5_T0_XT2_EXT3_EEENS1_16TensorSizeStrideIS8_Lj4EEEiS8_)
        /*0088*/ 	.short	0x0380
        /*008a*/ 	.short	0x0ad0


	//----- nvinfo : EIATTR_SW_WAR
	.align		4
.L_3765:
        /*008c*/ 	.byte	0x04, 0x36
        /*008e*/ 	.short	(.L_3767 - .L_3766)
.L_3766:
        /*0090*/ 	.word	0x00000008
.L_3767:


//--------------------- .nv.info._ZN2at6native40_GLOBAL__N__2351210d_8_Shape_cu_49f7391c35CatArrayBatchedCopy_alignedK_contigINS1_10OpaqueTypeILj8EEEjLi3ELi128ELi1ELi8EEEvPT_NS1_25CatArrInputTensorMetadataIS5_T0_XT2_EXT3_EEENS1_16TensorSizeStrideIS8_Lj4EEEiS8_ --------------------------
	.section	.nv.info._ZN2at6native40_GLOBAL__N__2351210d_8_Shape_cu_49f7391c35CatArrayBatchedCopy_alignedK_contigINS1_10OpaqueTypeILj8EEEjLi3ELi128ELi1ELi8EEEvPT_NS1_25CatArrInputTensorMetadataIS5_T0_XT2_EXT3_EEENS1_16TensorSizeStrideIS8_Lj4EEEiS8_,"",@"SHT_CUDA_INFO"
	.sectionflags	@""
	.align	4


	//----- nvinfo : EIATTR_CUDA_API_VERSION
	.align		4
        /*0000*/ 	.byte	0x04, 0x37
        /*0002*/ 	.short	(.L_3769 - .L_3768)
.L_3768:
        /*0004*/ 	.word	0x00000082


	//----- nvinfo : EIATTR_KPARAM_INFO
	.align		4
.L_3769:
        /*0008*/ 	.byte	0x04, 0x17
        /*000a*/ 	.short	(.L_3771 - .L_3770)
.L_3770:
        /*000c*/ 	.word	0x00000000
        /*0010*/ 	.short	0x0004
        /*0012*/ 	.short	0x0acc
        /*0014*/ 	.byte	0x00, 0xf0, 0x11, 0x00


	//----- nvinfo : EIATTR_KPARAM_INFO
	.align		4
.L_3771:
        /*0018*/ 	.byte	0x04, 0x17
        /*001a*/ 	.short	(.L_3773 - .L_3772)
.L_3772:
        /*001c*/ 	.word	0x00000000
        /*0020*/ 	.short	0x0003
        /*0022*/ 	.short	0x0ac8
        /*0024*/ 	.byte	0x00, 0xf0, 0x11, 0x00


	//----- nvinfo : EIATTR_KPARAM_INFO
	.align		4
.L_3773:
        /*0028*/ 	.byte	0x04, 0x17
        /*002a*/ 	.short	(.L_3775 - .L_3774)
.L_3774:
        /*002c*/ 	.word	0x00000000
        /*0030*/ 	.short	0x0002
        /*0032*/ 	.short	0x0aa8
        /*0034*/ 	.byte	0x00, 0xf0, 0x81, 0x00


	//----- nvinfo : EIATTR_KPARAM_INFO
	.align		4
.L_3775:
        /*0038*/ 	.byte	0x04, 0x17
        /*003a*/ 	.short	(.L_3777 - .L_3776)
.L_3776:
        /*003c*/ 	.word	0x00000000
        /*0040*/ 	.short	0x0001
        /*0042*/ 	.short	0x0008
        /*0044*/ 	.byte	0x00, 0xf0, 0x81, 0x2a


	//----- nvinfo : EIATTR_KPARAM_INFO
	.align		4
.L_3777:
        /*0048*/ 	.byte	0x04, 0x17
        /*004a*/ 	.short	(.L_3779 - .L_3778)
.L_3778:
        /*004c*/ 	.word	0x00000000
        /*0050*/ 	.short	0x0000
        /*0052*/ 	.short	0x0000
        /*0054*/ 	.byte	0x00, 0xf5, 0x21, 0x00


	//----- nvinfo : EIATTR_SPARSE_MMA_MASK
	.align		4
.L_3779:
        /*0058*/ 	.byte	0x03, 0x50
        /*005a*/ 	.short	0x0000


	//----- nvinfo : EIATTR_MAXREG_COUNT
	.align		4
        /*005c*/ 	.byte	0x03, 0x1b
        /*005e*/ 	.short	0x00ff


	//----- nvinfo : EIATTR_MERCURY_ISA_VERSION
	.align		4
        /*0060*/ 	.byte	0x03, 0x5f
        /*0062*/ 	.short	0x0101


	//----- nvinfo : EIATTR_VRC_CTA_INIT_COUNT
	.align		4
        /*0064*/ 	.byte	0x02, 0x4a
	.zero		1
	.zero		1


	//----- nvinfo : EIATTR_EXIT_INSTR_OFFSETS
	.align		4
        /*0068*/ 	.byte	0x04, 0x1c
        /*006a*/ 	.short	(.L_3781 - .L_3780)


	//   ....[0]....
.L_3780:
        /*006c*/ 	.word	0x000000a0


	//   ....[1]....
        /*0070*/ 	.word	0x00000630


	//   ....[2]....
        /*0074*/ 	.word	0x000009a0


	//   ....[3]....
        /*0078*/ 	.word	0x00001200


	//----- nvinfo : EIATTR_CRS_STACK_SIZE
	.align		4
.L_3781:
        /*007c*/ 	.byte	0x04, 0x1e
        /*007e*/ 	.short	(.L_3783 - .L_3782)
.L_3782:
        /*0080*/ 	.word	0x00000000


	//----- nvinfo : EIATTR_CBANK_PARAM_SIZE
	.align		4
.L_3783:
        /*0084*/ 	.byte	0x03, 0x19
        /*0086*/ 	.short	0x0ad0


	//----- nvinfo : EIATTR_PARAM_CBANK
	.align		4
        /*0088*/ 	.byte	0x04, 0x0a
        /*008a*/ 	.short	(.L_3785 - .L_3784)
	.align		4
.L_3784:
        /*008c*/ 	.word	index@(.nv.constant0._ZN2at6native40_GLOBAL__N__2351210d_8_Shape_cu_49f7391c35CatArrayBatchedCopy_alignedK_contigINS1_10OpaqueTypeILj8EEEjLi3ELi128ELi1ELi8EEEvPT_NS1_25CatArrInputTensorMetadataIS5_T0_XT2_EXT3_EEENS1_16TensorSizeStrideIS8_Lj4EEEiS8_)
        /*0090*/ 	.short	0x0380
        /*0092*/ 	.short	0x0ad0


	//----- nvinfo : EIATTR_SW_WAR
	.align		4
.L_3785:
        /*0094*/ 	.byte	0x04, 0x36
        /*0096*/ 	.short	(.L_3787 - .L_3786)
.L_3786:
        /*0098*/ 	.word	0x00000008
.L_3787:


//--------------------- .nv.info._ZN2at6native40_GLOBAL__N__2351210d_8_Shape_cu_49f7391c35CatArrayBatchedCopy_alignedK_contigINS1_10OpaqueTypeILj8EEEjLi3ELi128ELi1ELi16EEEvPT_NS1_25CatArrInputTensorMetadataIS5_T0_XT2_EXT3_EEENS1_16TensorSizeStrideIS8_Lj4EEEiS8_ --------------------------
	.section	.nv.info._ZN2at6native40_GLOBAL__N__2351210d_8_Shape_cu_49f7391c35CatArrayBatchedCopy_alignedK_contigINS1_10OpaqueTypeILj8EEEjLi3ELi128ELi1ELi16EEEvPT_NS1_25CatArrInputTensorMetadataIS5_T0_XT2_EXT3_EEENS1_16TensorSizeStrideIS8_Lj4EEEiS8_,"",@"SHT_CUDA_INFO"
	.sectionflags	@""
	.align	4


	//----- nvinfo : EIATTR_CUDA_API_VERSION
	.align		4
        /*0000*/ 	.byte	0x04, 0x37
        /*0002*/ 	.short	(.L_3789 - .L_3788)
.L_3788:
        /*0004*/ 	.word	0x00000082


	//----- nvinfo : EIATTR_KPARAM_INFO
	.align		4
.L_3789:
        /*0008*/ 	.byte	0x04, 0x17
        /*000a*/ 	.short	(.L_3791 - .L_3790)
.L_3790:
        /*000c*/ 	.word	0x00000000
        /*0010*/ 	.short	0x0004
        /*0012*/ 	.short	0x0acc
        /*0014*/ 	.byte	0x00, 0xf0, 0x11, 0x00


	//----- nvinfo : EIATTR_KPARAM_INFO
	.align		4
.L_3791:
        /*0018*/ 	.byte	0x04, 0x17
        /*001a*/ 	.short	(.L_3793 - .L_3792)
.L_3792:
        /*001c*/ 	.word	0x00000000
        /*0020*/ 	.short	0x0003
        /*0022*/ 	.short	0x0ac8
        /*0024*/ 	.byte	0x00, 0xf0, 0x11, 0x00


	//----- nvinfo : EIATTR_KPARAM_INFO
	.align		4
.L_3793:
        /*0028*/ 	.byte	0x04, 0x17
        /*002a*/ 	.short	(.L_3795 - .L_3794)
.L_3794:
        /*002c*/ 	.word	0x00000000
        /*0030*/ 	.short	0x0002
        /*0032*/ 	.short	0x0aa8
        /*0034*/ 	.byte	0x00, 0xf0, 0x81, 0x00


	//----- nvinfo : EIATTR_KPARAM_INFO
	.align		4
.L_3795:
        /*0038*/ 	.byte	0x04, 0x17
        /*003a*/ 	.short	(.L_3797 - .L_3796)
.L_3796:
        /*003c*/ 	.word	0x00000000
        /*0040*/ 	.short	0x0001
        /*0042*/ 	.short	0x0008
        /*0044*/ 	.byte	0x00, 0xf0, 0x81, 0x2a


	//----- nvinfo : EIATTR_KPARAM_INFO
	.align		4
.L_3797:
        /*0048*/ 	.byte	0x04, 0x17
        /*004a*/ 	.short	(.L_3799 - .L_3798)
.L_3798:
        /*004c*/ 	.word	0x00000000
        /*0050*/ 	.short	0x0000
        /*0052*/ 	.short	0x0000
        /*0054*/ 	.byte	0x00, 0xf5, 0x21, 0x00


	//----- nvinfo : EIATTR_SPARSE_MMA_MASK
	.align		4
.L_3799:
        /*0058*/ 	.byte	0x03, 0x50
        /*005a*/ 	.short	0x0000


	//----- nvinfo : EIATTR_MAXREG_COUNT
	.align		4
        /*005c*/ 	.byte	0x03, 0x1b
        /*005e*/ 	.short	0x00ff


	//----- nvinfo : EIATTR_MERCURY_ISA_VERSION
	.align		4
        /*0060*/ 	.byte	0x03, 0x5f
        /*0062*/ 	.short	0x0101


	//----- nvinfo : EIATTR_VRC_CTA_INIT_COUNT
	.align		4
        /*0064*/ 	.byte	0x02, 0x4a
	.zero		1
	.zero		1


	//----- nvinfo : EIATTR_EXIT_INSTR_OFFSETS
	.align		4
        /*0068*/ 	.byte	0x04, 0x1c
        /*006a*/ 	.short	(.L_3801 - .L_3800)


	//   ....[0]....
.L_3800:
        /*006c*/ 	.word	0x000000a0


	//   ....[1]....
        /*0070*/ 	.word	0x00000780


	//   ....[2]....
        /*0074*/ 	.word	0x00000ca0


	//   ....[3]....
        /*0078*/ 	.word	0x000016a0


	//----- nvinfo : EIATTR_CRS_STACK_SIZE
	.align		4
.L_3801:
        /*007c*/ 	.byte	0x04, 0x1e
        /*007e*/ 	.short	(.L_3803 - .L_3802)
.L_3802:
        /*0080*/ 	.word	0x00000000


	//----- nvinfo : EIATTR_CBANK_PARAM_SIZE
	.align		4
.L_3803:
        /*0084*/ 	.byte	0x03, 0x19
        /*0086*/ 	.short	0x0ad0


	//----- nvinfo : EIATTR_PARAM_CBANK
	.align		4
        /*0088*/ 	.byte	0x04, 0x0a
        /*008a*/ 	.short	(.L_3805 - .L_3804)
	.align		4
.L_3804:
        /*008c*/ 	.word	index@(.nv.constant0._ZN2at6native40_GLOBAL__N__2351210d_8_Shape_cu_49f7391c35CatArrayBatchedCopy_alignedK_contigINS1_10OpaqueTypeILj8EEEjLi3ELi128ELi1ELi16EEEvPT_NS1_25CatArrInputTensorMetadataIS5_T0_XT2_EXT3_EEENS1_16TensorSizeStrideIS8_Lj4EEEiS8_)
        /*0090*/ 	.short	0x0380
        /*0092*/ 	.short	0x0ad0


	//----- nvinfo : EIATTR_SW_WAR
	.align		4
.L_3805:
        /*0094*/ 	.byte	0x04, 0x36
        /*0096*/ 	.short	(.L_3807 - .L_3806)
.L_3806:
        /*0098*/ 	.word	0x00000008
.L_3807:


//--------------------- .nv.info._ZN2at6native40_GLOBAL__N__2351210d_8_Shape_cu_49f7391c30CatArrayBatchedCopy_vectorizedINS1_10OpaqueTypeILj8EEEjLi3ELi128ELi1ELi16ELi2EEEvPcNS1_25CatArrInputTensorMetadataIT_T0_XT2_EXT3_EEENS1_16TensorSizeStrideIS8_Lj4EEEiS8_ --------------------------
	.section	.nv.info._ZN2at6native40_GLOBAL__N__2351210d_8_Shape_cu_49f7391c30CatArrayBatchedCopy_vectorizedINS1_10OpaqueTypeILj8EEEjLi3ELi128ELi1ELi16ELi2EEEvPcNS1_25CatArrInputTensorMetadataIT_T0_XT2_EXT3_EEENS1_16TensorSizeStrideIS8_Lj4EEEiS8_,"",@"SHT_CUDA_INFO"
	.sectionflags	@""
	.align	4


	//----- nvinfo : EIATTR_CUDA_API_VERSION
	.align		4
        /*0000*/ 	.byte	0x04, 0x37
        /*0002*/ 	.short	(.L_3809 - .L_3808)
.L_3808:
        /*0004*/ 	.word	0x00000082


	//----- nvinfo : EIATTR_KPARAM_INFO
	.align		4
.L_3809:
        /*0008*/ 	.byte	0x04, 0x17
        /*000a*/ 	.short	(.L_3811 - .L_3810)
.L_3810:
        /*000c*/ 	.word	0x00000000
        /*0010*/ 	.short	0x0004
        /*0012*/ 	.short	0x0acc
        /*0014*/ 	.byte	0x00, 0xf0, 0x11, 0x00


	//----- nvinfo : EIATTR_KPARAM_INFO
	.align		4
.L_3811:
        /*0018*/ 	.byte	0x04, 0x17
        /*001a*/ 	.short	(.L_3813 - .L_3812)
.L_3812:
        /*001c*/ 	.word	0x00000000
        /*0020*/ 	.short	0x0003
        /*0022*/ 	.short	0x0ac8
        /*0024*/ 	.byte	0x00, 0xf0, 0x11, 0x00


	//----- nvinfo : EIATTR_KPARAM_INFO
	.align		4
.L_3813:
        /*0028*/ 	.byte	0x04, 0x17
        /*002a*/ 	.short	(.L_3815 - .L_3814)
.L_3814:
        /*002c*/ 	.word	0x00000000
        /*0030*/ 	.short	0x0002
        /*0032*/ 	.short	0x0aa8
        /*0034*/ 	.byte	0x00, 0xf0, 0x81, 0x00


	//----- nvinfo : EIATTR_KPARAM_INFO
	.align		4
.L_3815:
        /*0038*/ 	.byte	0x04, 0x17
        /*003a*/ 	.short	(.L_3817 - .L_3816)
.L_3816:
        /*003c*/ 	.word	0x00000000
        /*0040*/ 	.short	0x0001
        /*0042*/ 	.short	0x0008
        /*0044*/ 	.byte	0x00, 0xf0, 0x81, 0x2a


	//----- nvinfo : EIATTR_KPARAM_INFO
	.align		4
.L_3817:
        /*0048*/ 	.byte	0x04, 0x17
        /*004a*/ 	.short	(.L_3819 - .L_3818)
.L_3818:
        /*004c*/ 	.word	0x00000000
        /*0050*/ 	.short	0x0000
        /*0052*/ 	.short	0x0000
        /*0054*/ 	.byte	0x00, 0xf5, 0x21, 0x00


	//----- nvinfo : EIATTR_SPARSE_MMA_MASK
	.align		4
.L_3819:
        /*0058*/ 	.byte	0x03, 0x50
        /*005a*/ 	.short	0x0000


	//----- nvinfo : EIATTR_MAXREG_COUNT
	.align		4
        /*005c*/ 	.byte	0x03, 0x1b
        /*005e*/ 	.short	0x00ff


	//----- nvinfo : EIATTR_MERCURY_ISA_VERSION
	.align		4
        /*0060*/ 	.byte	0x03, 0x5f
        /*0062*/ 	.short	0x0101


	//----- nvinfo : EIATTR_VRC_CTA_INIT_COUNT
	.align		4
        /*0064*/ 	.byte	0x02, 0x4a
	.zero		1
	.zero		1


	//----- nvinfo : EIATTR_EXIT_INSTR_OFFSETS
	.align		4
        /*0068*/ 	.byte	0x04, 0x1c
        /*006a*/ 	.short	(.L_3821 - .L_3820)


	//   ....[0]....
.L_3820:
        /*006c*/ 	.word	0x000000a0


	//   ....[1]....
        /*0070*/ 	.word	0x00000580


	//----- nvinfo : EIATTR_CRS_STACK_SIZE
	.align		4
.L_3821:
        /*0074*/ 	.byte	0x04, 0x1e
        /*0076*/ 	.short	(.L_3823 - .L_3822)
.L_3822:
        /*0078*/ 	.word	0x00000000


	//----- nvinfo : EIATTR_CBANK_PARAM_SIZE
	.align		4
.L_3823:
        /*007c*/ 	.byte	0x03, 0x19
        /*007e*/ 	.short	0x0ad0


	//----- nvinfo : EIATTR_PARAM_CBANK
	.align		4
        /*0080*/ 	.byte	0x04, 0x0a
        /*0082*/ 	.short	(.L_3825 - .L_3824)
	.align		4
.L_3824:
        /*0084*/ 	.word	index@(.nv.constant0._ZN2at6native40_GLOBAL__N__2351210d_8_Shape_cu_49f7391c30CatArrayBatchedCopy_vectorizedINS1_10OpaqueTypeILj8EEEjLi3ELi128ELi1ELi16ELi2EEEvPcNS1_25CatArrInputTensorMetadataIT_T0_XT2_EXT3_EEENS1_16TensorSizeStrideIS8_Lj4EEEiS8_)
        /*0088*/ 	.short	0x0380
        /*008a*/ 	.short	0x0ad0


	//----- nvinfo : EIATTR_SW_WAR
	.align		4
.L_3825:
        /*008c*/ 	.byte	0x04, 0x36
        /*008e*/ 	.short	(.L_3827 - .L_3826)
.L_3826:
        /*0090*/ 	.word	0x00000008
.L_3827:


//--------------------- .nv.info._ZN2at6native40_GLOBAL__N__2351210d_8_Shape_cu_49f7391c19CatArrayBatchedCopyINS1_10OpaqueTypeILj8EEEjLi2ELi128ELi1EEEvPT_NS1_25CatArrInputTensorMetadataIS5_T0_XT2_EXT3_EEENS1_16TensorSizeStrideIS8_Lj4EEEiS8_ --------------------------
	.section	.nv.info._ZN2at6native40_GLOBAL__N__2351210d_8_Shape_cu_49f7391c19CatArrayBatchedCopyINS1_10OpaqueTypeILj8EEEjLi2ELi128ELi1EEEvPT_NS1_25CatArrInputTensorMetadataIS5_T0_XT2_EXT3_EEENS1_16TensorSizeStrideIS8_Lj4EEEiS8_,"",@"SHT_CUDA_INFO"
	.sectionflags	@""
	.align	4


	//----- nvinfo : EIATTR_CUDA_API_VERSION
	.align		4
        /*0000*/ 	.byte	0x04, 0x37
        /*0002*/ 	.short	(.L_3829 - .L_3828)
.L_3828:
        /*0004*/ 	.word	0x00000082


	//----- nvinfo : EIATTR_KPARAM_INFO
	.align		4
.L_3829:
        /*0008*/ 	.byte	0x04, 0x17
        /*000a*/ 	.short	(.L_3831 - .L_3830)
.L_3830:
        /*000c*/ 	.word	0x00000000
        /*0010*/ 	.short	0x0004
        /*0012*/ 	.short	0x0acc
        /*0014*/ 	.byte	0x00, 0xf0, 0x11, 0x00


	//----- nvinfo : EIATTR_KPARAM_INFO
	.align		4
.L_3831:
        /*0018*/ 	.byte	0x04, 0x17
        /*001a*/ 	.short	(.L_3833 - .L_3832)
.L_3832:
        /*001c*/ 	.word	0x00000000
        /*0020*/ 	.short	0x0003
        /*0022*/ 	.short	0x0ac8
        /*0024*/ 	.byte	0x00, 0xf0, 0x11, 0x00


	//----- nvinfo : EIATTR_KPARAM_INFO
	.align		4
.L_3833:
        /*0028*/ 	.byte	0x04, 0x17
        /*002a*/ 	.short	(.L_3835 - .L_3834)
.L_3834:
        /*002c*/ 	.word	0x00000000
        /*0030*/ 	.short	0x0002
        /*0032*/ 	.short	0x0aa8
        /*0034*/ 	.byte	0x00, 0xf0, 0x81, 0x00


	//----- nvinfo : EIATTR_KPARAM_INFO
	.align		4
.L_3835:
        /*0038*/ 	.byte	0x04, 0x17
        /*003a*/ 	.short	(.L_3837 - .L_3836)
.L_3836:
        /*003c*/ 	.word	0x00000000
        /*0040*/ 	.short	0x0001
        /*0042*/ 	.short	0x0008
        /*0044*/ 	.byte	0x00, 0xf0, 0x81, 0x2a


	//----- nvinfo : EIATTR_KPARAM_INFO
	.align		4
.L_3837:
        /*0048*/ 	.byte	0x04, 0x17
        /*004a*/ 	.short	(.L_3839 - .L_3838)
.L_3838:
        /*004c*/ 	.word	0x00000000
        /*0050*/ 	.short	0x0000
        /*0052*/ 	.short	0x0000
        /*0054*/ 	.byte	0x00, 0xf5, 0x21, 0x00


	//----- nvinfo : EIATTR_SPARSE_MMA_MASK
	.align		4
.L_3839:
        /*0058*/ 	.byte	0x03, 0x50
        /*005a*/ 	.short	0x0000


	//----- nvinfo : EIATTR_MAXREG_COUNT
	.align		4
        /*005c*/ 	.byte	0x03, 0x1b
        /*005e*/ 	.short	0x00ff


	//----- nvinfo : EIATTR_MERCURY_ISA_VERSION
	.align		4
        /*0060*/ 	.byte	0x03, 0x5f
        /*0062*/ 	.short	0x0101


	//----- nvinfo : EIATTR_VRC_CTA_INIT_COUNT
	.align		4
        /*0064*/ 	.byte	0x02, 0x4a
	.zero		1
	.zero		1


	//----- nvinfo : EIATTR_EXIT_INSTR_OFFSETS
	.align		4
        /*0068*/ 	.byte	0x04, 0x1c
        /*006a*/ 	.short	(.L_3841 - .L_3840)


	//   ....[0]....
.L_3840:
        /*006c*/ 	.word	0x000000a0


	//   ....[1]....
        /*0070*/ 	.word	0x000005c0


	//----- nvinfo : EIATTR_CRS_STACK_SIZE
	.align		4
.L_3841:
        /*0074*/ 	.byte	0x04, 0x1e
        /*0076*/ 	.short	(.L_3843 - .L_3842)
.L_3842:
        /*0078*/ 	.word	0x00000000


	//----- nvinfo : EIATTR_CBANK_PARAM_SIZE
	.align		4
.L_3843:
        /*007c*/ 	.byte	0x03, 0x19
        /*007e*/ 	.short	0x0ad0


	//----- nvinfo : EIATTR_PARAM_CBANK
	.align		4
        /*0080*/ 	.byte	0x04, 0x0a
        /*0082*/ 	.short	(.L_3845 - .L_3844)
	.align		4
.L_3844:
        /*0084*/ 	.word	index@(.nv.constant0._ZN2at6native40_GLOBAL__N__2351210d_8_Shape_cu_49f7391c19CatArrayBatchedCopyINS1_10OpaqueTypeILj8EEEjLi2ELi128ELi1EEEvPT_NS1_25CatArrInputTensorMetadataIS5_T0_XT2_EXT3_EEENS1_16TensorSizeStrideIS8_Lj4EEEiS8_)
        /*0088*/ 	.short	0x0380
        /*008a*/ 	.short	0x0ad0


	//----- nvinfo : EIATTR_SW_WAR
	.align		4
.L_3845:
        /*008c*/ 	.byte	0x04, 0x36
        /*008e*/ 	.short	(.L_3847 - .L_3846)
.L_3846:
        /*0090*/ 	.word	0x00000008
.L_3847:


//--------------------- .nv.info._ZN2at6native40_GLOBAL__N__2351210d_8_Shape_cu_49f7391c26CatArrayBatchedCopy_contigINS1_10OpaqueTypeILj8EEEjLi2ELi128ELi1EEEvPT_NS1_25CatArrInputTensorMetadataIS5_T0_XT2_EXT3_EEENS1_16TensorSizeStrideIS8_Lj4EEEiS8_ --------------------------
	.section	.nv.info._ZN2at6native40_GLOBAL__N__2351210d_8_Shape_cu_49f7391c26CatArrayBatchedCopy_contigINS1_10OpaqueTypeILj8EEEjLi2ELi128ELi1EEEvPT_NS1_25CatArrInputTensorMetadataIS5_T0_XT2_EXT3_EEENS1_16TensorSizeStrideIS8_Lj4EEEiS8_,"",@"SHT_CUDA_INFO"
	.sectionflags	@""
	.align	4


	//----- nvinfo : EIATTR_CUDA_API_VERSION
	.align		4
        /*0000*/ 	.byte	0x04, 0x37
        /*0002*/ 	.short	(.L_3849 - .L_3848)
.L_3848:
        /*0004*/ 	.word	0x00000082


	//----- nvinfo : EIATTR_KPARAM_INFO
	.align		4
.L_3849:
        /*0008*/ 	.byte	0x04, 0x17
        /*000a*/ 	.short	(.L_3851 - .L_3850)
.L_3850:
        /*000c*/ 	.word	0x00000000
        /*0010*/ 	.short	0x0004
        /*0012*/ 	.short	0x0acc
        /*0014*/ 	.byte	0x00, 0xf0, 0x11, 0x00


	//----- nvinfo : EIATTR_KPARAM_INFO
	.align		4
.L_3851:
        /*0018*/ 	.byte	0x04, 0x17
        /*001a*/ 	.short	(.L_3853 - .L_3852)
.L_3852:
        /*001c*/ 	.word	0x00000000
        /*0020*/ 	.short	0x0003
        /*0022*/ 	.short	0x0ac8
        /*0024*/ 	.byte	0x00, 0xf0, 0x11, 0x00


	//----- nvinfo : EIATTR_KPARAM_INFO
	.align		4
.L_3853:
        /*0028*/ 	.byte	0x04, 0x17
        /*002a*/ 	.short	(.L_3855 - .L_3854)
.L_3854:
        /*002c*/ 	.word	0x00000000
        /*0030*/ 	.short	0x0002
        /*0032*/ 	.short	0x0aa8
        /*0034*/ 	.byte	0x00, 0xf0, 0x81, 0x00


	//----- nvinfo : EIATTR_KPARAM_INFO
	.align		4
.L_3855:
        /*0038*/ 	.byte	0x04, 0x17
        /*003a*/ 	.short	(.L_3857 - .L_3856)
.L_3856:
        /*003c*/ 	.word	0x00000000
        /*0040*/ 	.short	0x0001
        /*0042*/ 	.short	0x0008
        /*0044*/ 	.byte	0x00, 0xf0, 0x81, 0x2a


	//----- nvinfo : EIATTR_KPARAM_INFO
	.align		4
.L_3857:
        /*0048*/ 	.byte	0x04, 0x17
        /*004a*/ 	.short	(.L_3859 - .L_3858)
.L_3858:
        /*004c*/ 	.word	0x00000000
        /*0050*/ 	.short	0x0000
        /*0052*/ 	.short	0x0000
        /*0054*/ 	.byte	0x00, 0xf5, 0x21, 0x00


	//----- nvinfo : EIATTR_SPARSE_MMA_MASK
	.align		4
.L_3859:
        /*0058*/ 	.byte	0x03, 0x50
        /*005a*/ 	.short	0x0000


	//----- nvinfo : EIATTR_MAXREG_COUNT
	.align		4
        /*005c*/ 	.byte	0x03, 0x1b
        /*005e*/ 	.short	0x00ff


	//----- nvinfo : EIATTR_MERCURY_ISA_VERSION
	.align		4
        /*0060*/ 	.byte	0x03, 0x5f
        /*0062*/ 	.short	0x0101


	//----- nvinfo : EIATTR_VRC_CTA_INIT_COUNT
	.align		4
        /*0064*/ 	.byte	0x02, 0x4a
	.zero		1
	.zero		1


	//----- nvinfo : EIATTR_EXIT_INSTR_OFFSETS
	.align		4
        /*0068*/ 	.byte	0x04, 0x1c
        /*006a*/ 	.short	(.L_3861 - .L_3860)


	//   ....[0]....
.L_3860:
        /*006c*/ 	.word	0x00000090


	//   ....[1]....
        /*0070*/ 	.word	0x00000380


	//----- nvinfo : EIATTR_CRS_STACK_SIZE
	.align		4
.L_3861:
        /*0074*/ 	.byte	0x04, 0x1e
        /*0076*/ 	.short	(.L_3863 - .L_3862)
.L_3862:
        /*0078*/ 	.word	0x00000000


	//----- nvinfo : EIATTR_CBANK_PARAM_SIZE
	.align		4
.L_3863:
        /*007c*/ 	.byte	0x03, 0x19
        /*007e*/ 	.short	0x0ad0


	//----- nvinfo : EIATTR_PARAM_CBANK
	.align		4
        /*0080*/ 	.byte	0x04, 0x0a
        /*0082*/ 	.short	(.L_3865 - .L_3864)
	.align		4
.L_3864:
        /*0084*/ 	.word	index@(.nv.constant0._ZN2at6native40_GLOBAL__N__2351210d_8_Shape_cu_49f7391c26CatArrayBatchedCopy_contigINS1_10OpaqueTypeILj8EEEjLi2ELi128ELi1EEEvPT_NS1_25CatArrInputTensorMetadataIS5_T0_XT2_EXT3_EEENS1_16TensorSizeStrideIS8_Lj4EEEiS8_)
        /*0088*/ 	.short	0x0380
        /*008a*/ 	.short	0x0ad0


	//----- nvinfo : EIATTR_SW_WAR
	.align		4
.L_3865:
        /*008c*/ 	.byte	0x04, 0x36
        /*008e*/ 	.short	(.L_3867 - .L_3866)
.L_3866:
        /*0090*/ 	.word	0x00000008
.L_3867:


//--------------------- .nv.info._ZN2at6native40_GLOBAL__N__2351210d_8_Shape_cu_49f7391c35CatArrayBatchedCopy_alignedK_contigINS1_10OpaqueTypeILj8EEEjLi2ELi128ELi1ELi8EEEvPT_NS1_25CatArrInputTensorMetadataIS5_T0_XT2_EXT3_EEENS1_16TensorSizeStrideIS8_Lj4EEEiS8_ --------------------------
	.section	.nv.info._ZN2at6native40_GLOBAL__N__2351210d_8_Shape_cu_49f7391c35CatArrayBatchedCopy_alignedK_contigINS1_10OpaqueTypeILj8EEEjLi2ELi128ELi1ELi8EEEvPT_NS1_25CatArrInputTensorMetadataIS5_T0_XT2_EXT3_EEENS1_16TensorSizeStrideIS8_Lj4EEEiS8_,"",@"SHT_CUDA_INFO"
	.sectionflags	@""
	.align	4


	//----- nvinfo : EIATTR_CUDA_API_VERSION
	.align		4
        /*0000*/ 	.byte	0x04, 0x37
        /*0002*/ 	.short	(.L_3869 - .L_3868)
.L_3868:
        /*0004*/ 	.word	0x00000082


	//----- nvinfo : EIATTR_KPARAM_INFO
	.align		4
.L_3869:
        /*0008*/ 	.byte	0x04, 0x17
        /*000a*/ 	.short	(.L_3871 - .L_3870)
.L_3870:
        /*000c*/ 	.word	0x00000000
        /*0010*/ 	.short	0x0004
        /*0012*/ 	.short	0x0acc
        /*0014*/ 	.byte	0x00, 0xf0, 0x11, 0x00


	//----- nvinfo : EIATTR_KPARAM_INFO
	.align		4
.L_3871:
        /*0018*/ 	.byte	0x04, 0x17
        /*001a*/ 	.short	(.L_3873 - .L_3872)
.L_3872:
        /*001c*/ 	.word	0x00000000
        /*0020*/ 	.short	0x0003
        /*0022*/ 	.short	0x0ac8
        /*0024*/ 	.byte	0x00, 0xf0, 0x11, 0x00


	//----- nvinfo : EIATTR_KPARAM_INFO
	.align		4
.L_3873:
        /*0028*/ 	.byte	0x04, 0x17
        /*002a*/ 	.short	(.L_3875 - .L_3874)
.L_3874:
        /*002c*/ 	.word	0x00000000
        /*0030*/ 	.short	0x0002
        /*0032*/ 	.short	0x0aa8
        /*0034*/ 	.byte	0x00, 0xf0, 0x81, 0x00


	//----- nvinfo : EIATTR_KPARAM_INFO
	.align		4
.L_3875:
        /*0038*/ 	.byte	0x04, 0x17
        /*003a*/ 	.short	(.L_3877 - .L_3876)
.L_3876:
        /*003c*/ 	.word	0x00000000
        /*0040*/ 	.short	0x0001
        /*0042*/ 	.short	0x0008
        /*0044*/ 	.byte	0x00, 0xf0, 0x81, 0x2a


	//----- nvinfo : EIATTR_KPARAM_INFO
	.align		4
.L_3877:
        /*0048*/ 	.byte	0x04, 0x17
        /*004a*/ 	.short	(.L_3879 - .L_3878)
.L_3878:
        /*004c*/ 	.word	0x00000000
        /*0050*/ 	.short	0x0000
        /*0052*/ 	.short	0x0000
        /*0054*/ 	.byte	0x00, 0xf5, 0x21, 0x00


	//----- nvinfo : EIATTR_SPARSE_MMA_MASK
	.align		4
.L_3879:
        /*0058*/ 	.byte	0x03, 0x50
        /*005a*/ 	.short	0x0000


	//----- nvinfo : EIATTR_MAXREG_COUNT
	.align		4
        /*005c*/ 	.byte	0x03, 0x1b
        /*005e*/ 	.short	0x00ff


	//----- nvinfo : EIATTR_MERCURY_ISA_VERSION
	.align		4
        /*0060*/ 	.byte	0x03, 0x5f
        /*0062*/ 	.short	0x0101


	//----- nvinfo : EIATTR_VRC_CTA_INIT_COUNT
	.align		4
        /*0064*/ 	.byte	0x02, 0x4a
	.zero		1
	.zero		1


	//----- nvinfo : EIATTR_EXIT_INSTR_OFFSETS
	.align		4
        /*0068*/ 	.byte	0x04, 0x1c
        /*006a*/ 	.short	(.L_3881 - .L_3880)


	//   ....[0]....
.L_3880:
        /*006c*/ 	.word	0x000000a0


	//   ....[1]....
        /*0070*/ 	.word	0x00000480


	//   ....[2]....
        /*0074*/ 	.word	0x000006d0


	//   ....[3]....
        /*0078*/ 	.word	0x00000bc0


	//----- nvinfo : EIATTR_CRS_STACK_SIZE
	.align		4
.L_3881:
        /*007c*/ 	.byte	0x04, 0x1e
        /*007e*/ 	.short	(.L_3883 - .L_3882)
.L_3882:
        /*0080*/ 	.word	0x00000000


	//----- nvinfo : EIATTR_CBANK_PARAM_SIZE
	.align		4
.L_3883:
        /*0084*/ 	.byte	0x03, 0x19
        /*0086*/ 	.short	0x0ad0


	//----- nvinfo : EIATTR_PARAM_CBANK
	.align		4
        /*0088*/ 	.byte	0x04, 0x0a
        /*008a*/ 	.short	(.L_3885 - .L_3884)
	.align		4
.L_3884:
        /*008c*/ 	.word	index@(.nv.constant0._ZN2at6native40_GLOBAL__N__2351210d_8_Shape_cu_49f7391c35CatArrayBatchedCopy_alignedK_contigINS1_10OpaqueTypeILj8EEEjLi2ELi128ELi1ELi8EEEvPT_NS1_25CatArrInputTensorMetadataIS5_T0_XT2_EXT3_EEENS1_16TensorSizeStrideIS8_Lj4EEEiS8_)
        /*0090*/ 	.short	0x0380
        /*0092*/ 	.short	0x0ad0


	//----- nvinfo : EIATTR_SW_WAR
	.align		4
.L_3885:
        /*0094*/ 	.byte	0x04, 0x36
        /*0096*/ 	.short	(.L_3887 - .L_3886)
.L_3886:
        /*0098*/ 	.word	0x00000008
.L_3887:


//--------------------- .nv.info._ZN2at6native40_GLOBAL__N__2351210d_8_Shape_cu_49f7391c35CatArrayBatchedCopy_alignedK_contigINS1_10OpaqueTypeILj8EEEjLi2ELi128ELi1ELi16EEEvPT_NS1_25CatArrInputTensorMetadataIS5_T0_XT2_EXT3_EEENS1_16TensorSizeStrideIS8_Lj4EEEiS8_ --------------------------
	.section	.nv.info._ZN2at6native40_GLOBAL__N__2351210d_8_Shape_cu_49f7391c35CatArrayBatchedCopy_alignedK_contigINS1_10OpaqueTypeILj8EEEjLi2ELi128ELi1ELi16EEEvPT_NS1_25CatArrInputTensorMetadataIS5_T0_XT2_EXT3_EEENS1_16TensorSizeStrideIS8_Lj4EEEiS8_,"",@"SHT_CUDA_INFO"
	.sectionflags	@""
	.align	4


	//----- nvinfo : EIATTR_CUDA_API_VERSION
	.align		4
        /*0000*/ 	.byte	0x04, 0x37
        /*0002*/ 	.short	(.L_3889 - .L_3888)
.L_3888:
        /*0004*/ 	.word	0x00000082


	//----- nvinfo : EIATTR_KPARAM_INFO
	.align		4
.L_3889:
        /*0008*/ 	.byte	0x04, 0x17
        /*000a*/ 	.short	(.L_3891 - .L_3890)
.L_3890:
        /*000c*/ 	.word	0x00000000
        /*0010*/ 	.short	0x0004
        /*0012*/ 	.short	0x0acc
        /*0014*/ 	.byte	0x00, 0xf0, 0x11, 0x00


	//----- nvinfo : EIATTR_KPARAM_INFO
	.align		4
.L_3891:
        /*0018*/ 	.byte	0x04, 0x17
        /*001a*/ 	.short	(.L_3893 - .L_3892)
.L_3892:
        /*001c*/ 	.word	0x00000000
        /*0020*/ 	.short	0x0003
        /*0022*/ 	.short	0x0ac8
        /*0024*/ 	.byte	0x00, 0xf0, 0x11, 0x00


	//----- nvinfo : EIATTR_KPARAM_INFO
	.align		4
.L_3893:
        /*0028*/ 	.byte	0x04, 0x17
        /*002a*/ 	.short	(.L_3895 - .L_3894)
.L_3894:
        /*002c*/ 	.word	0x00000000
        /*0030*/ 	.short	0x0002
        /*0032*/ 	.short	0x0aa8
        /*0034*/ 	.byte	0x00, 0xf0, 0x81, 0x00


	//----- nvinfo : EIATTR_KPARAM_INFO
	.align		4
.L_3895:
        /*0038*/ 	.byte	0x04, 0x17
        /*003a*/ 	.short	(.L_3897 - .L_3896)
.L_3896:
        /*003c*/ 	.word	0x00000000
        /*0040*/ 	.short	0x0001
        /*0042*/ 	.short	0x0008
        /*0044*/ 	.byte	0x00, 0xf0, 0x81, 0x2a


	//----- nvinfo : EIATTR_KPARAM_INFO
	.align		4
.L_3897:
        /*0048*/ 	.byte	0x04, 0x17
        /*004a*/ 	.short	(.L_3899 - .L_3898)
.L_3898:
        /*004c*/ 	.word	0x00000000
        /*0050*/ 	.short	0x0000
        /*0052*/ 	.short	0x0000
        /*0054*/ 	.byte	0x00, 0xf5, 0x21, 0x00


	//----- nvinfo : EIATTR_SPARSE_MMA_MASK
	.align		4
.L_3899:
        /*0058*/ 	.byte	0x03, 0x50
        /*005a*/ 	.short	0x0000


	//----- nvinfo : EIATTR_MAXREG_COUNT
	.align		4
        /*005c*/ 	.byte	0x03, 0x1b
        /*005e*/ 	.short	0x00ff


	//----- nvinfo : EIATTR_MERCURY_ISA_VERSION
	.align		4
        /*0060*/ 	.byte	0x03, 0x5f
        /*0062*/ 	.short	0x0101


	//----- nvinfo : EIATTR_VRC_CTA_INIT_COUNT
	.align		4
        /*0064*/ 	.byte	0x02, 0x4a
	.zero		1
	.zero		1


	//----- nvinfo : EIATTR_EXIT_INSTR_OFFSETS
	.align		4
        /*0068*/ 	.byte	0x04, 0x1c
        /*006a*/ 	.short	(.L_3901 - .L_3900)


	//   ....[0]....
.L_3900:
        /*006c*/ 	.word	0x000000a0


	//   ....[1]....
        /*0070*/ 	.word	0x00000520


	//   ....[2]....
        /*0074*/ 	.word	0x00000850


	//   ....[3]....
        /*0078*/ 	.word	0x00000e40


	//----- nvinfo : EIATTR_CRS_STACK_SIZE
	.align		4
.L_3901:
        /*007c*/ 	.byte	0x04, 0x1e
        /*007e*/ 	.short	(.L_3903 - .L_3902)
.L_3902:
        /*0080*/ 	.word	0x00000000


	//----- nvinfo : EIATTR_CBANK_PARAM_SIZE
	.align		4
.L_3903:
        /*0084*/ 	.byte	0x03, 0x19
        /*0086*/ 	.short	0x0ad0


	//----- nvinfo : EIATTR_PARAM_CBANK
	.align		4
        /*0088*/ 	.byte	0x04, 0x0a
        /*008a*/ 	.short	(.L_3905 - .L_3904)
	.align		4
.L_3904:
        /*008c*/ 	.word	index@(.nv.constant0._ZN2at6native40_GLOBAL__N__2351210d_8_Shape_cu_49f7391c35CatArrayBatchedCopy_alignedK_contigINS1_10OpaqueTypeILj8EEEjLi2ELi128ELi1ELi16EEEvPT_NS1_25CatArrInputTensorMetadataIS5_T0_XT2_EXT3_EEENS1_16TensorSizeStrideIS8_Lj4EEEiS8_)
        /*0090*/ 	.short	0x0380
        /*0092*/ 	.short	0x0ad0


	//----- nvinfo : EIATTR_SW_WAR
	.align		4
.L_3905:
        /*0094*/ 	.byte	0x04, 0x36
        /*0096*/ 	.short	(.L_3907 - .L_3906)
.L_3906:
        /*0098*/ 	.word	0x00000008
.L_3907:


//--------------------- .nv.info._ZN2at6native40_GLOBAL__N__2351210d_8_Shape_cu_49f7391c30CatArrayBatchedCopy_vectorizedINS1_10OpaqueTypeILj8EEEjLi2ELi128ELi1ELi16ELi2EEEvPcNS1_25CatArrInputTensorMetadataIT_T0_XT2_EXT3_EEENS1_16TensorSizeStrideIS8_Lj4EEEiS8_ --------------------------
	.section	.nv.info._ZN2at6native40_GLOBAL__N__2351210d_8_Shape_cu_49f7391c30CatArrayBatchedCopy_vectorizedINS1_10OpaqueTypeILj8EEEjLi2ELi128ELi1ELi16ELi2EEEvPcNS1_25CatArrInputTensorMetadataIT_T0_XT2_EXT3_EEENS1_16TensorSizeStrideIS8_Lj4EEEiS8_,"",@"SHT_CUDA_INFO"
	.sectionflags	@""
	.align	4


	//----- nvinfo : EIATTR_CUDA_API_VERSION
	.align		4
        /*0000*/ 	.byte	0x04, 0x37
        /*0002*/ 	.short	(.L_3909 - .L_3908)
.L_3908:
        /*0004*/ 	.word	0x00000082


	//----- nvinfo : EIATTR_KPARAM_INFO
	.align		4
.L_3909:
        /*0008*/ 	.byte	0x04, 0x17
        /*000a*/ 	.short	(.L_3911 - .L_3910)
.L_3910:
        /*000c*/ 	.word	0x00000000
        /*0010*/ 	.short	0x0004
        /*0012*/ 	.short	0x0acc
        /*0014*/ 	.byte	0x00, 0xf0, 0x11, 0x00


	//----- nvinfo : EIATTR_KPARAM_INFO
	.align		4
.L_3911:
        /*0018*/ 	.byte	0x04, 0x17
        /*001a*/ 	.short	(.L_3913 - .L_3912)
.L_3912:
        /*001c*/ 	.word	0x00000000
        /*0020*/ 	.short	0x0003
        /*0022*/ 	.short	0x0ac8
        /*0024*/ 	.byte	0x00, 0xf0, 0x11, 0x00


	//----- nvinfo : EIATTR_KPARAM_INFO
	.align		4
.L_3913:
        /*0028*/ 	.byte	0x04, 0x17
        /*002a*/ 	.short	(.L_3915 - .L_3914)
.L_3914:
        /*002c*/ 	.word	0x00000000
        /*0030*/ 	.short	0x0002
        /*0032*/ 	.short	0x0aa8
        /*0034*/ 	.byte	0x00, 0xf0, 0x81, 0x00


	//----- nvinfo : EIATTR_KPARAM_INFO
	.align		4
.L_3915:
        /*0038*/ 	.byte	0x04, 0x17
        /*003a*/ 	.short	(.L_3917 - .L_3916)
.L_3916:
        /*003c*/ 	.word	0x00000000
        /*0040*/ 	.short	0x0001
        /*0042*/ 	.short	0x0008
        /*0044*/ 	.byte	0x00, 0xf0, 0x81, 0x2a


	//----- nvinfo : EIATTR_KPARAM_INFO
	.align		4
.L_3917:
        /*0048*/ 	.byte	0x04, 0x17
        /*004a*/ 	.short	(.L_3919 - .L_3918)
.L_3918:
        /*004c*/ 	.word	0x00000000
        /*0050*/ 	.short	0x0000
        /*0052*/ 	.short	0x0000
        /*0054*/ 	.byte	0x00, 0xf5, 0x21, 0x00


	//----- nvinfo : EIATTR_SPARSE_MMA_MASK
	.align		4
.L_3919:
        /*0058*/ 	.byte	0x03, 0x50
        /*005a*/ 	.short	0x0000


	//----- nvinfo : EIATTR_MAXREG_COUNT
	.align		4
        /*005c*/ 	.byte	0x03, 0x1b
        /*005e*/ 	.short	0x00ff


	//----- nvinfo : EIATTR_MERCURY_ISA_VERSION
	.align		4
        /*0060*/ 	.byte	0x03, 0x5f
        /*0062*/ 	.short	0x0101


	//----- nvinfo : EIATTR_VRC_CTA_INIT_COUNT
	.align		4
        /*0064*/ 	.byte	0x02, 0x4a
	.zero		1
	.zero		1


	//----- nvinfo : EIATTR_EXIT_INSTR_OFFSETS
	.align		4
        /*0068*/ 	.byte	0x04, 0x1c
        /*006a*/ 	.short	(.L_3921 - .L_3920)


	//   ....[0]....
.L_3920:
        /*006c*/ 	.word	0x000000a0


	//   ....[1]....
        /*0070*/ 	.word	0x000003e0


	//----- nvinfo : EIATTR_CRS_STACK_SIZE
	.align		4
.L_3921:
        /*0074*/ 	.byte	0x04, 0x1e
        /*0076*/ 	.short	(.L_3923 - .L_3922)
.L_3922:
        /*0078*/ 	.word	0x00000000


	//----- nvinfo : EIATTR_CBANK_PARAM_SIZE
	.align		4
.L_3923:
        /*007c*/ 	.byte	0x03, 0x19
        /*007e*/ 	.short	0x0ad0


	//----- nvinfo : EIATTR_PARAM_CBANK
	.align		4
        /*0080*/ 	.byte	0x04, 0x0a
        /*0082*/ 	.short	(.L_3925 - .L_3924)
	.align		4
.L_3924:
        /*0084*/ 	.word	index@(.nv.constant0._ZN2at6native40_GLOBAL__N__2351210d_8_Shape_cu_49f7391c30CatArrayBatchedCopy_vectorizedINS1_10OpaqueTypeILj8EEEjLi2ELi128ELi1ELi16ELi2EEEvPcNS1_25CatArrInputTensorMetadataIT_T0_XT2_EXT3_EEENS1_16TensorSizeStrideIS8_Lj4EEEiS8_)
        /*0088*/ 	.short	0x0380
        /*008a*/ 	.short	0x0ad0


	//----- nvinfo : EIATTR_SW_WAR
	.align		4
.L_3925:
        /*008c*/ 	.byte	0x04, 0x36
        /*008e*/ 	.short	(.L_3927 - .L_3926)
.L_3926:
        /*0090*/ 	.word	0x00000008
.L_3927:


//--------------------- .nv.info._ZN2at6native40_GLOBAL__N__2351210d_8_Shape_cu_49f7391c19CatArrayBatchedCopyINS1_10OpaqueTypeILj8EEEjLi1ELi128ELi1EEEvPT_NS1_25CatArrInputTensorMetadataIS5_T0_XT2_EXT3_EEENS1_16TensorSizeStrideIS8_Lj4EEEiS8_ --------------------------
	.section	.nv.info._ZN2at6native40_GLOBAL__N__2351210d_8_Shape_cu_49f7391c19CatArrayBatchedCopyINS1_10OpaqueTypeILj8EEEjLi1ELi128ELi1EEEvPT_NS1_25CatArrInputTensorMetadataIS5_T0_XT2_EXT3_EEENS1_16TensorSizeStrideIS8_Lj4EEEiS8_,"",@"SHT_CUDA_INFO"
	.sectionflags	@""
	.align	4


	//----- nvinfo : EIATTR_CUDA_API_VERSION
	.align		4
        /*0000*/ 	.byte	0x04, 0x37
        /*0002*/ 	.short	(.L_3929 - .L_3928)
.L_3928:
        /*0004*/ 	.word	0x00000082


	//----- nvinfo : EIATTR_KPARAM_INFO
	.align		4
.L_3929:
        /*0008*/ 	.byte	0x04, 0x17
        /*000a*/ 	.short	(.L_3931 - .L_3930)
.L_3930:
        /*000c*/ 	.word	0x00000000
        /*0010*/ 	.short	0x0004
        /*0012*/ 	.short	0x0acc
        /*0014*/ 	.byte	0x00, 0xf0, 0x11, 0x00


	//----- nvinfo : EIATTR_KPARAM_INFO
	.align		4
.L_3931:
        /*0018*/ 	.byte	0x04, 0x17
        /*001a*/ 	.short	(.L_3933 - .L_3932)
.L_3932:
        /*001c*/ 	.word	0x00000000
        /*0020*/ 	.short	0x0003
        /*0022*/ 	.short	0x0ac8
        /*0024*/ 	.byte	0x00, 0xf0, 0x11, 0x00


	//----- nvinfo : EIATTR_KPARAM_INFO
	.align		4
.L_3933:
        /*0028*/ 	.byte	0x04, 0x17
        /*002a*/ 	.short	(.L_3935 - .L_3934)
.L_3934:
        /*002c*/ 	.word	0x00000000
        /*0030*/ 	.short	0x0002
        /*0032*/ 	.short	0x0aa8
        /*0034*/ 	.byte	0x00, 0xf0, 0x81, 0x00


	//----- nvinfo : EIATTR_KPARAM_INFO
	.align		4
.L_3935:
        /*0038*/ 	.byte	0x04, 0x17
        /*003a*/ 	.short	(.L_3937 - .L_3936)
.L_3936:
        /*003c*/ 	.word	0x00000000
        /*0040*/ 	.short	0x0001
        /*0042*/ 	.short	0x0008
        /*0044*/ 	.byte	0x00, 0xf0, 0x81, 0x2a


	//----- nvinfo : EIATTR_KPARAM_INFO
	.align		4
.L_3937:
        /*0048*/ 	.byte	0x04, 0x17
        /*004a*/ 	.short	(.L_3939 - .L_3938)
.L_3938:
        /*004c*/ 	.word	0x00000000
        /*0050*/ 	.short	0x0000
        /*0052*/ 	.short	0x0000
        /*0054*/ 	.byte	0x00, 0xf5, 0x21, 0x00


	//----- nvinfo : EIATTR_SPARSE_MMA_MASK
	.align		4
.L_3939:
        /*0058*/ 	.byte	0x03, 0x50
        /*005a*/ 	.short	0x0000


	//----- nvinfo : EIATTR_MAXREG_COUNT
	.align		4
        /*005c*/ 	.byte	0x03, 0x1b
        /*005e*/ 	.short	0x00ff


	//----- nvinfo : EIATTR_MERCURY_ISA_VERSION
	.align		4
        /*0060*/ 	.byte	0x03, 0x5f
        /*0062*/ 	.short	0x0101


	//----- nvinfo : EIATTR_VRC_CTA_INIT_COUNT
	.align		4
        /*0064*/ 	.byte	0x02, 0x4a
	.zero		1
	.zero		1


	//----- nvinfo : EIATTR_EXIT_INSTR_OFFSETS
	.align		4
        /*0068*/ 	.byte	0x04, 0x1c
        /*006a*/ 	.short	(.L_3941 - .L_3940)


	//   ....[0]....
.L_3940:
        /*006c*/ 	.word	0x000000a0


	//   ....[1]....
        /*0070*/ 	.word	0x00000270


	//----- nvinfo : EIATTR_CRS_STACK_SIZE
	.align		4
.L_3941:
        /*0074*/ 	.byte	0x04, 0x1e
        /*0076*/ 	.short	(.L_3943 - .L_3942)
.L_3942:
        /*0078*/ 	.word	0x00000000


	//----- nvinfo : EIATTR_CBANK_PARAM_SIZE
	.align		4
.L_3943:
        /*007c*/ 	.byte	0x03, 0x19
        /*007e*/ 	.short	0x0ad0


	//----- nvinfo : EIATTR_PARAM_CBANK
	.align		4
        /*0080*/ 	.byte	0x04, 0x0a
        /*0082*/ 	.short	(.L_3945 - .L_3944)
	.align		4
.L_3944:
        /*0084*/ 	.word	index@(.nv.constant0._ZN2at6native40_GLOBAL__N__2351210d_8_Shape_cu_49f7391c19CatArrayBatchedCopyINS1_10OpaqueTypeILj8EEEjLi1ELi128ELi1EEEvPT_NS1_25CatArrInputTensorMetadataIS5_T0_XT2_EXT3_EEENS1_16TensorSizeStrideIS8_Lj4EEEiS8_)
        /*0088*/ 	.short	0x0380
        /*008a*/ 	.short	0x0ad0


	//----- nvinfo : EIATTR_SW_WAR
	.align		4
.L_3945:
        /*008c*/ 	.byte	0x04, 0x36
        /*008e*/ 	.short	(.L_3947 - .L_3946)
.L_3946:
        /*0090*/ 	.word	0x00000008
.L_3947:


//--------------------- .nv.info._ZN2at6native40_GLOBAL__N__2351210d_8_Shape_cu_49f7391c26CatArrayBatchedCopy_contigINS1_10OpaqueTypeILj8EEEjLi1ELi128ELi1EEEvPT_NS1_25CatArrInputTensorMetadataIS5_T0_XT2_EXT3_EEENS1_16TensorSizeStrideIS8_Lj4EEEiS8_ --------------------------
	.section	.nv.info._ZN2at6native40_GLOBAL__N__2351210d_8_Shape_cu_49f7391c26CatArrayBatchedCopy_contigINS1_10OpaqueTypeILj8EEEjLi1ELi128ELi1EEEvPT_NS1_25CatArrInputTensorMetadataIS5_T0_XT2_EXT3_EEENS1_16TensorSizeStrideIS8_Lj4EEEiS8_,"",@"SHT_CUDA_INFO"
	.sectionflags	@""
	.align	4


	//----- nvinfo : EIATTR_CUDA_API_VERSION
	.align		4
        /*0000*/ 	.byte	0x04, 0x37
        /*0002*/ 	.short	(.L_3949 - .L_3948)
.L_3948:
        /*0004*/ 	.word	0x00000082


	//----- nvinfo : EIATTR_KPARAM_INFO
	.align		4
.L_3949:
        /*0008*/ 	.byte	0x04, 0x17
        /*000a*/ 	.short	(.L_3951 - .L_3950)
.L_3950:
        /*000c*/ 	.word	0x00000000
        /*0010*/ 	.short	0x0004
        /*0012*/ 	.short	0x0acc
        /*0014*/ 	.byte	0x00, 0xf0, 0x11, 0x00


	//----- nvinfo : EIATTR_KPARAM_INFO
	.align		4
.L_3951:
        /*0018*/ 	.byte	0x04, 0x17
        /*001a*/ 	.short	(.L_3953 - .L_3952)
.L_3952:
        /*001c*/ 	.word	0x00000000
        /*0020*/ 	.short	0x0003
        /*0022*/ 	.short	0x0ac8
        /*0024*/ 	.byte	0x00, 0xf0, 0x11, 0x00


	//----- nvinfo : EIATTR_KPARAM_INFO
	.align		4
.L_3953:
        /*0028*/ 	.byte	0x04, 0x17
        /*002a*/ 	.short	(.L_3955 - .L_3954)
.L_3954:
        /*002c*/ 	.word	0x00000000
        /*0030*/ 	.short	0x0002
        /*0032*/ 	.short	0x0aa8
        /*0034*/ 	.byte	0x00, 0xf0, 0x81, 0x00


	//----- nvinfo : EIATTR_KPARAM_INFO
	.align		4
.L_3955:
        /*0038*/ 	.byte	0x04, 0x17
        /*003a*/ 	.short	(.L_3957 - .L_3956)
.L_3956:
        /*003c*/ 	.word	0x00000000
        /*0040*/ 	.short	0x0001
        /*0042*/ 	.short	0x0008
        /*0044*/ 	.byte	0x00, 0xf0, 0x81, 0x2a


	//----- nvinfo : EIATTR_KPARAM_INFO
	.align		4
.L_3957:
        /*0048*/ 	.byte	0x04, 0x17
        /*004a*/ 	.short	(.L_3959 - .L_3958)
.L_3958:
        /*004c*/ 	.word	0x00000000
        /*0050*/ 	.short	0x0000
        /*0052*/ 	.short	0x0000
        /*0054*/ 	.byte	0x00, 0xf5, 0x21, 0x00


	//----- nvinfo : EIATTR_SPARSE_MMA_MASK
	.align		4
.L_3959:
        /*0058*/ 	.byte	0x03, 0x50
        /*005a*/ 	.short	0x0000


	//----- nvinfo : EIATTR_MAXREG_COUNT
	.align		4
        /*005c*/ 	.byte	0x03, 0x1b
        /*005e*/ 	.short	0x00ff


	//----- nvinfo : EIATTR_MERCURY_ISA_VERSION
	.align		4
        /*0060*/ 	.byte	0x03, 0x5f
        /*0062*/ 	.short	0x0101


	//----- nvinfo : EIATTR_VRC_CTA_INIT_COUNT
	.align		4
        /*0064*/ 	.byte	0x02, 0x4a
	.zero		1
	.zero		1


	//----- nvinfo : EIATTR_EXIT_INSTR_OFFSETS
	.align		4
        /*0068*/ 	.byte	0x04, 0x1c
        /*006a*/ 	.short	(.L_3961 - .L_3960)


	//   ....[0]....
.L_3960:
        /*006c*/ 	.word	0x00000090


	//   ....[1]....
        /*0070*/ 	.word	0x000001e0


	//----- nvinfo : EIATTR_CRS_STACK_SIZE
	.align		4
.L_3961:
        /*0074*/ 	.byte	0x04, 0x1e
        /*0076*/ 	.short	(.L_3963 - .L_3962)
.L_3962:
        /*0078*/ 	.word	0x00000000


	//----- nvinfo : EIATTR_CBANK_PARAM_SIZE
	.align		4
.L_3963:
        /*007c*/ 	.byte	0x03, 0x19
        /*007e*/ 	.short	0x0ad0


	//----- nvinfo : EIATTR_PARAM_CBANK
	.align		4
        /*0080*/ 	.byte	0x04, 0x0a
        /*0082*/ 	.short	(.L_3965 - .L_3964)
	.align		4
.L_3964:
        /*0084*/ 	.word	index@(.nv.constant0._ZN2at6native40_GLOBAL__N__2351210d_8_Shape_cu_49f7391c26CatArrayBatchedCopy_contigINS1_10OpaqueTypeILj8EEEjLi1ELi128ELi1EEEvPT_NS1_25CatArrInputTensorMetadataIS5_T0_XT2_EXT3_EEENS1_16TensorSizeStrideIS8_Lj4EEEiS8_)
        /*0088*/ 	.short	0x0380
        /*008a*/ 	.short	0x0ad0


	//----- nvinfo : EIATTR_SW_WAR
	.align		4
.L_3965:
        /*008c*/ 	.byte	0x04, 0x36
        /*008e*/ 	.short	(.L_3967 - .L_3966)
.L_3966:
        /*0090*/ 	.word	0x00000008
.L_3967:


//--------------------- .nv.info._ZN2at6native40_GLOBAL__N__2351210d_8_Shape_cu_49f7391c35CatArrayBatchedCopy_alignedK_contigINS1_10OpaqueTypeILj8EEEjLi1ELi128ELi1ELi8EEEvPT_NS1_25CatArrInputTensorMetadataIS5_T0_XT2_EXT3_EEENS1_16TensorSizeStrideIS8_Lj4EEEiS8_ --------------------------
	.section	.nv.info._ZN2at6native40_GLOBAL__N__2351210d_8_Shape_cu_49f7391c35CatArrayBatchedCopy_alignedK_contigINS1_10OpaqueTypeILj8EEEjLi1ELi128ELi1ELi8EEEvPT_NS1_25CatArrInputTensorMetadataIS5_T0_XT2_EXT3_EEENS1_16TensorSizeStrideIS8_Lj4EEEiS8_,"",@"SHT_CUDA_INFO"
	.sectionflags	@""
	.align	4


	//----- nvinfo : EIATTR_CUDA_API_VERSION
	.align		4
        /*0000*/ 	.byte	0x04, 0x37
        /*0002*/ 	.short	(.L_3969 - .L_3968)
.L_3968:
        /*0004*/ 	.word	0x00000082


	//----- nvinfo : EIATTR_KPARAM_INFO
	.align		4
.L_3969:
        /*0008*/ 	.byte	0x04, 0x17
        /*000a*/ 	.short	(.L_3971 - .L_3970)
.L_3970:
        /*000c*/ 	.word	0x00000000
        /*0010*/ 	.short	0x0004
        /*0012*/ 	.short	0x0acc
        /*0014*/ 	.byte	0x00, 0xf0, 0x11, 0x00


	//----- nvinfo : EIATTR_KPARAM_INFO
	.align		4
.L_3971:
        /*0018*/ 	.byte	0x04, 0x17
        /*001a*/ 	.short	(.L_3973 - .L_3972)
.L_3972:
        /*001c*/ 	.word	0x00000000
        /*0020*/ 	.short	0x0003
        /*0022*/ 	.short	0x0ac8
        /*0024*/ 	.byte	0x00, 0xf0, 0x11, 0x00


	//----- nvinfo : EIATTR_KPARAM_INFO
	.align		4
.L_3973:
        /*0028*/ 	.byte	0x04, 0x17
        /*002a*/ 	.short	(.L_3975 - .L_3974)
.L_3974:
        /*002c*/ 	.word	0x00000000
        /*0030*/ 	.short	0x0002
        /*0032*/ 	.short	0x0aa8
        /*0034*/ 	.byte	0x00, 0xf0, 0x81, 0x00


	//----- nvinfo : EIATTR_KPARAM_INFO
	.align		4
.L_3975:
        /*0038*/ 	.byte	0x04, 0x17
        /*003a*/ 	.short	(.L_3977 - .L_3976)
.L_3976:
        /*003c*/ 	.word	0x00000000
        /*0040*/ 	.short	0x0001
        /*0042*/ 	.short	0x0008
        /*0044*/ 	.byte	0x00, 0xf0, 0x81, 0x2a


	//----- nvinfo : EIATTR_KPARAM_INFO
	.align		4
.L_3977:
        /*0048*/ 	.byte	0x04, 0x17
        /*004a*/ 	.short	(.L_3979 - .L_3978)
.L_3978:
        /*004c*/ 	.word	0x00000000
        /*0050*/ 	.short	0x0000
        /*0052*/ 	.short	0x0000
        /*0054*/ 	.byte	0x00, 0xf5, 0x21, 0x00


	//----- nvinfo : EIATTR_SPARSE_MMA_MASK
	.align		4
.L_3979:
        /*0058*/ 	.byte	0x03, 0x50
        /*005a*/ 	.short	0x0000


	//----- nvinfo : EIATTR_MAXREG_COUNT
	.align		4
        /*005c*/ 	.byte	0x03, 0x1b
        /*005e*/ 	.short	0x00ff


	//----- nvinfo : EIATTR_MERCURY_ISA_VERSION
	.align		4
        /*0060*/ 	.byte	0x03, 0x5f
        /*0062*/ 	.short	0x0101


	//----- nvinfo : EIATTR_VRC_CTA_INIT_COUNT
	.align		4
        /*0064*/ 	.byte	0x02, 0x4a
	.zero		1
	.zero		1


	//----- nvinfo : EIATTR_EXIT_INSTR_OFFSETS
	.align		4
        /*0068*/ 	.byte	0x04, 0x1c
        /*006a*/ 	.short	(.L_3981 - .L_3980)


	//   ....[0]....
.L_3980:
        /*006c*/ 	.word	0x000000a0


	//   ....[1]....
        /*0070*/ 	.word	0x00000380


	//   ....[2]....
        /*0074*/ 	.word	0x00000530


	//   ....[3]....
        /*0078*/ 	.word	0x00000700


	//----- nvinfo : EIATTR_CRS_STACK_SIZE
	.align		4
.L_3981:
        /*007c*/ 	.byte	0x04, 0x1e
        /*007e*/ 	.short	(.L_3983 - .L_3982)
.L_3982:
        /*0080*/ 	.word	0x00000000


	//----- nvinfo : EIATTR_CBANK_PARAM_SIZE
	.align		4
.L_3983:
        /*0084*/ 	.byte	0x03, 0x19
        /*0086*/ 	.short	0x0ad0


	//----- nvinfo : EIATTR_PARAM_CBANK
	.align		4
        /*0088*/ 	.byte	0x04, 0x0a
        /*008a*/ 	.short	(.L_3985 - .L_3984)
	.align		4
.L_3984:
        /*008c*/ 	.word	index@(.nv.constant0._ZN2at6native40_GLOBAL__N__2351210d_8_Shape_cu_49f7391c35CatArrayBatchedCopy_alignedK_contigINS1_10OpaqueTypeILj8EEEjLi1ELi128ELi1ELi8EEEvPT_NS1_25CatArrInputTensorMetadataIS5_T0_XT2_EXT3_EEENS1_16TensorSizeStrideIS8_Lj4EEEiS8_)
        /*0090*/ 	.short	0x0380
        /*0092*/ 	.short	0x0ad0


	//----- nvinfo : EIATTR_SW_WAR
	.align		4
.L_3985:
        /*0094*/ 	.byte	0x04, 0x36
        /*0096*/ 	.short	(.L_3987 - .L_3986)
.L_3986:
        /*0098*/ 	.word	0x00000008
.L_3987:


//--------------------- .nv.info._ZN2at6native40_GLOBAL__N__2351210d_8_Shape_cu_49f7391c35CatArrayBatchedCopy_alignedK_contigINS1_10OpaqueTypeILj8EEEjLi1ELi128ELi1ELi16EEEvPT_NS1_25CatArrInputTensorMetadataIS5_T0_XT2_EXT3_EEENS1_16TensorSizeStrideIS8_Lj4EEEiS8_ --------------------------
	.section	.nv.info._ZN2at6native40_GLOBAL__N__2351210d_8_Shape_cu_49f7391c35CatArrayBatchedCopy_alignedK_contigINS1_10OpaqueTypeILj8EEEjLi1ELi128ELi1ELi16EEEvPT_NS1_25CatArrInputTensorMetadataIS5_T0_XT2_EXT3_EEENS1_16TensorSizeStrideIS8_Lj4EEEiS8_,"",@"SHT_CUDA_INFO"
	.sectionflags	@""
	.align	4


	//----- nvinfo : EIATTR_CUDA_API_VERSION
	.align		4
        /*0000*/ 	.byte	0x04, 0x37
        /*0002*/ 	.short	(.L_3989 - .L_3988)
.L_3988:
        /*0004*/ 	.word	0x00000082


	//----- nvinfo : EIATTR_KPARAM_INFO
	.align		4
.L_3989:
        /*0008*/ 	.byte	0x04, 0x17
        /*000a*/ 	.short	(.L_3991 - .L_3990)
.L_3990:
        /*000c*/ 	.word	0x00000000
        /*0010*/ 	.short	0x0004
        /*0012*/ 	.short	0x0acc
        /*0014*/ 	.byte	0x00, 0xf0, 0x11, 0x00


	//----- nvinfo : EIATTR_KPARAM_INFO
	.align		4
.L_3991:
        /*0018*/ 	.byte	0x04, 0x17
        /*001a*/ 	.short	(.L_3993 - .L_3992)
.L_3992:
        /*001c*/ 	.word	0x00000000
        /*0020*/ 	.short	0x0003
        /*0022*/ 	.short	0x0ac8
        /*0024*/ 	.byte	0x00, 0xf0, 0x11, 0x00


	//----- nvinfo : EIATTR_KPARAM_INFO
	.align		4
.L_3993:
        /*0028*/ 	.byte	0x04, 0x17
        /*002a*/ 	.short	(.L_3995 - .L_3994)
.L_3994:
        /*002c*/ 	.word	0x00000000
        /*0030*/ 	.short	0x0002
        /*0032*/ 	.short	0x0aa8
        /*0034*/ 	.byte	0x00, 0xf0, 0x81, 0x00


	//----- nvinfo : EIATTR_KPARAM_INFO
	.align		4
.L_3995:
        /*0038*/ 	.byte	0x04, 0x17
        /*003a*/ 	.short	(.L_3997 - .L_3996)
.L_3996:
        /*003c*/ 	.word	0x00000000
        /*0040*/ 	.short	0x0001
        /*0042*/ 	.short	0x0008
        /*0044*/ 	.byte	0x00, 0xf0, 0x81, 0x2a


	//----- nvinfo : EIATTR_KPARAM_INFO
	.align		4
.L_3997:
        /*0048*/ 	.byte	0x04, 0x17
        /*004a*/ 	.short	(.L_3999 - .L_3998)
.L_3998:
        /*004c*/ 	.word	0x00000000
        /*0050*/ 	.short	0x0000
        /*0052*/ 	.short	0x0000
        /*0054*/ 	.byte	0x00, 0xf5, 0x21, 0x00


	//----- nvinfo : EIATTR_SPARSE_MMA_MASK
	.align		4
.L_3999:
        /*0058*/ 	.byte	0x03, 0x50
        /*005a*/ 	.short	0x0000


	//----- nvinfo : EIATTR_MAXREG_COUNT
	.align		4
        /*005c*/ 	.byte	0x03, 0x1b
        /*005e*/ 	.short	0x00ff


	//----- nvinfo : EIATTR_MERCURY_ISA_VERSION
	.align		4
        /*0060*/ 	.byte	0x03, 0x5f
        /*0062*/ 	.short	0x0101


	//----- nvinfo : EIATTR_VRC_CTA_INIT_COUNT
	.align		4
        /*0064*/ 	.byte	0x02, 0x4a
	.zero		1
	.zero		1


	//----- nvinfo : EIATTR_EXIT_INSTR_OFFSETS
	.align		4
        /*0068*/ 	.byte	0x04, 0x1c
        /*006a*/ 	.short	(.L_4001 - .L_4000)


	//   ....[0]....
.L_4000:
        /*006c*/ 	.word	0x000000a0


	//   ....[1]....
        /*0070*/ 	.word	0x00000290


	//   ....[2]....
        /*0074*/ 	.word	0x00000450


	//   ....[3]....
        /*0078*/ 	.word	0x00000640


	//----- nvinfo : EIATTR_CRS_STACK_SIZE
	.align		4
.L_4001:
        /*007c*/ 	.byte	0x04, 0x1e
        /*007e*/ 	.short	(.L_4003 - .L_4002)
.L_4002:
        /*0080*/ 	.word	0x00000000


	//----- nvinfo : EIATTR_CBANK_PARAM_SIZE
	.align		4
.L_4003:
        /*0084*/ 	.byte	0x03, 0x19
        /*0086*/ 	.short	0x0ad0


	//----- nvinfo : EIATTR_PARAM_CBANK
	.align		4
        /*0088*/ 	.byte	0x04, 0x0a
        /*008a*/ 	.short	(.L_4005 - .L_4004)
	.align		4
.L_4004:
        /*008c*/ 	.word	index@(.nv.constant0._ZN2at6native40_GLOBAL__N__2351210d_8_Shape_cu_49f7391c35CatArrayBatchedCopy_alignedK_contigINS1_10OpaqueTypeILj8EEEjLi1ELi128ELi1ELi16EEEvPT_NS1_25CatArrInputTensorMetadataIS5_T0_XT2_EXT3_EEENS1_16TensorSizeStrideIS8_Lj4EEEiS8_)
        /*0090*/ 	.short	0x0380
        /*0092*/ 	.short	0x0ad0


	//----- nvinfo : EIATTR_SW_WAR
	.align		4
.L_4005:
        /*0094*/ 	.byte	0x04, 0x36
        /*0096*/ 	.short	(.L_4007 - .L_4006)
.L_4006:
        /*0098*/ 	.word	0x00000008
.L_4007:


//--------------------- .nv.info._ZN2at6native40_GLOBAL__N__2351210d_8_Shape_cu_49f7391c30CatArrayBatchedCopy_vectorizedINS1_10OpaqueTypeILj8EEEjLi1ELi128ELi1ELi16ELi2EEEvPcNS1_25CatArrInputTensorMetadataIT_T0_XT2_EXT3_EEENS1_16TensorSizeStrideIS8_Lj4EEEiS8_ --------------------------
	.section	.nv.info._ZN2at6native40_GLOBAL__N__2351210d_8_Shape_cu_49f7391c30CatArrayBatchedCopy_vectorizedINS1_10OpaqueTypeILj8EEEjLi1ELi128ELi1ELi16ELi2EEEvPcNS1_25CatArrInputTensorMetadataIT_T0_XT2_EXT3_EEENS1_16TensorSizeStrideIS8_Lj4EEEiS8_,"",@"SHT_CUDA_INFO"
	.sectionflags	@""
	.align	4


	//----- nvinfo : EIATTR_CUDA_API_VERSION
	.align		4
        /*0000*/ 	.byte	0x04, 0x37
        /*0002*/ 	.short	(.L_4009 - .L_4008)
.L_4008:
        /*0004*/ 	.word	0x00000082


	//----- nvinfo : EIATTR_KPARAM_INFO
	.align		4
.L_4009:
        /*0008*/ 	.byte	0x04, 0x17
        /*000a*/ 	.short	(.L_4011 - .L_4010)
.L_4010:
        /*000c*/ 	.word	0x00000000
        /*0010*/ 	.short	0x0004
        /*0012*/ 	.short	0x0acc
        /*0014*/ 	.byte	0x00, 0xf0, 0x11, 0x00


	//----- nvinfo : EIATTR_KPARAM_INFO
	.align		4
.L_4011:
        /*0018*/ 	.byte	0x04, 0x17
        /*001a*/ 	.short	(.L_4013 - .L_4012)
.L_4012:
        /*001c*/ 	.word	0x00000000
        /*0020*/ 	.short	0x0003
        /*0022*/ 	.short	0x0ac8
        /*0024*/ 	.byte	0x00, 0xf0, 0x11, 0x00


	//----- nvinfo : EIATTR_KPARAM_INFO
	.align		4
.L_4013:
        /*0028*/ 	.byte	0x04, 0x17
        /*002a*/ 	.short	(.L_4015 - .L_4014)
.L_4014:
        /*002c*/ 	.word	0x00000000
        /*0030*/ 	.short	0x0002
        /*0032*/ 	.short	0x0aa8
        /*0034*/ 	.byte	0x00, 0xf0, 0x81, 0x00


	//----- nvinfo : EIATTR_KPARAM_INFO
	.align		4
.L_4015:
        /*0038*/ 	.byte	0x04, 0x17
        /*003a*/ 	.short	(.L_4017 - .L_4016)
.L_4016:
        /*003c*/ 	.word	0x00000000
        /*0040*/ 	.short	0x0001
        /*0042*/ 	.short	0x0008
        /*0044*/ 	.byte	0x00, 0xf0, 0x81, 0x2a


	//----- nvinfo : EIATTR_KPARAM_INFO
	.align		4
.L_4017:
        /*0048*/ 	.byte	0x04, 0x17
        /*004a*/ 	.short	(.L_4019 - .L_4018)
.L_4018:
        /*004c*/ 	.word	0x00000000
        /*0050*/ 	.short	0x0000
        /*0052*/ 	.short	0x0000
        /*0054*/ 	.byte	0x00, 0xf5, 0x21, 0x00


	//----- nvinfo : EIATTR_SPARSE_MMA_MASK
	.align		4
.L_4019:
        /*0058*/ 	.byte	0x03, 0x50
        /*005a*/ 	.short	0x0000


	//----- nvinfo : EIATTR_MAXREG_COUNT
	.align		4
        /*005c*/ 	.byte	0x03, 0x1b
        /*005e*/ 	.short	0x00ff


	//----- nvinfo : EIATTR_MERCURY_ISA_VERSION
	.align		4
        /*0060*/ 	.byte	0x03, 0x5f
        /*0062*/ 	.short	0x0101


	//----- nvinfo : EIATTR_VRC_CTA_INIT_COUNT
	.align		4
        /*0064*/ 	.byte	0x02, 0x4a
	.zero		1
	.zero		1


	//----- nvinfo : EIATTR_EXIT_INSTR_OFFSETS
	.align		4
        /*0068*/ 	.byte	0x04, 0x1c
        /*006a*/ 	.short	(.L_4021 - .L_4020)


	//   ....[0]....
.L_4020:
        /*006c*/ 	.word	0x000000a0


	//   ....[1]....
        /*0070*/ 	.word	0x00000230


	//----- nvinfo : EIATTR_CRS_STACK_SIZE
	.align		4
.L_4021:
        /*0074*/ 	.byte	0x04, 0x1e
        /*0076*/ 	.short	(.L_4023 - .L_4022)
.L_4022:
        /*0078*/ 	.word	0x00000000


	//----- nvinfo : EIATTR_CBANK_PARAM_SIZE
	.align		4
.L_4023:
        /*007c*/ 	.byte	0x03, 0x19
        /*007e*/ 	.short	0x0ad0


	//----- nvinfo : EIATTR_PARAM_CBANK
	.align		4
        /*0080*/ 	.byte	0x04, 0x0a
        /*0082*/ 	.short	(.L_4025 - .L_4024)
	.align		4
.L_4024:
        /*0084*/ 	.word	index@(.nv.constant0._ZN2at6native40_GLOBAL__N__2351210d_8_Shape_cu_49f7391c30CatArrayBatchedCopy_vectorizedINS1_10OpaqueTypeILj8EEEjLi1ELi128ELi1ELi16ELi2EEEvPcNS1_25CatArrInputTensorMetadataIT_T0_XT2_EXT3_EEENS1_16TensorSizeStrideIS8_Lj4EEEiS8_)
        /*0088*/ 	.short	0x0380
        /*008a*/ 	.short	0x0ad0


	//----- nvinfo : EIATTR_SW_WAR
	.align		4
.L_4025:
        /*008c*/ 	.byte	0x04, 0x36
        /*008e*/ 	.short	(.L_4027 - .L_4026)
.L_4026:
        /*0090*/ 	.word	0x00000008
.L_4027:


//--------------------- .nv.info._ZN2at6native40_GLOBAL__N__2351210d_8_Shape_cu_49f7391c19CatArrayBatchedCopyINS1_10OpaqueTypeILj4EEEjLi4ELi128ELi1EEEvPT_NS1_25CatArrInputTensorMetadataIS5_T0_XT2_EXT3_EEENS1_16TensorSizeStrideIS8_Lj4EEEiS8_ --------------------------
	.section	.nv.info._ZN2at6native40_GLOBAL__N__2351210d_8_Shape_cu_49f7391c19CatArrayBatchedCopyINS1_10OpaqueTypeILj4EEEjLi4ELi128ELi1EEEvPT_NS1_25CatArrInputTensorMetadataIS5_T0_XT2_EXT3_EEENS1_16TensorSizeStrideIS8_Lj4EEEiS8_,"",@"SHT_CUDA_INFO"
	.sectionflags	@""
	.align	4


	//----- nvinfo : EIATTR_CUDA_API_VERSION
	.align		4
        /*0000*/ 	.byte	0x04, 0x37
        /*0002*/ 	.short	(.L_4029 - .L_4028)
.L_4028:
        /*0004*/ 	.word	0x00000082


	//----- nvinfo : EIATTR_KPARAM_INFO
	.align		4
.L_4029:
        /*0008*/ 	.byte	0x04, 0x17
        /*000a*/ 	.short	(.L_4031 - .L_4030)
.L_4030:
        /*000c*/ 	.word	0x00000000
        /*0010*/ 	.short	0x0004
        /*0012*/ 	.short	0x0acc
        /*0014*/ 	.byte	0x00, 0xf0, 0x11, 0x00


	//----- nvinfo : EIATTR_KPARAM_INFO
	.align		4
.L_4031:
        /*0018*/ 	.byte	0x04, 0x17
        /*001a*/ 	.short	(.L_4033 - .L_4032)
.L_4032:
        /*001c*/ 	.word	0x00000000
        /*0020*/ 	.short	0x0003
        /*0022*/ 	.short	0x0ac8
        /*0024*/ 	.byte	0x00, 0xf0, 0x11, 0x00


	//----- nvinfo : EIATTR_KPARAM_INFO
	.align		4
.L_4033:
        /*0028*/ 	.byte	0x04, 0x17
        /*002a*/ 	.short	(.L_4035 - .L_4034)
.L_4034:
        /*002c*/ 	.word	0x00000000
        /*0030*/ 	.short	0x0002
        /*0032*/ 	.short	0x0aa8
        /*0034*/ 	.byte	0x00, 0xf0, 0x81, 0x00


	//----- nvinfo : EIATTR_KPARAM_INFO
	.align		4
.L_4035:
        /*0038*/ 	.byte	0x04, 0x17
        /*003a*/ 	.short	(.L_4037 - .L_4036)
.L_4036:
        /*003c*/ 	.word	0x00000000
        /*0040*/ 	.short	0x0001
        /*0042*/ 	.short	0x0008
        /*0044*/ 	.byte	0x00, 0xf0, 0x81, 0x2a


	//----- nvinfo : EIATTR_KPARAM_INFO
	.align		4
.L_4037:
        /*0048*/ 	.byte	0x04, 0x17
        /*004a*/ 	.short	(.L_4039 - .L_4038)
.L_4038:
        /*004c*/ 	.word	0x00000000
        /*0050*/ 	.short	0x0000
        /*0052*/ 	.short	0x0000
        /*0054*/ 	.byte	0x00, 0xf5, 0x21, 0x00


	//----- nvinfo : EIATTR_SPARSE_MMA_MASK
	.align		4
.L_4039:
        /*0058*/ 	.byte	0x03, 0x50
        /*005a*/ 	.short	0x0000


	//----- nvinfo : EIATTR_MAXREG_COUNT
	.align		4
        /*005c*/ 	.byte	0x03, 0x1b
        /*005e*/ 	.short	0x00ff


	//----- nvinfo : EIATTR_MERCURY_ISA_VERSION
	.align		4
        /*0060*/ 	.byte	0x03, 0x5f
        /*0062*/ 	.short	0x0101


	//----- nvinfo : EIATTR_VRC_CTA_INIT_COUNT
	.align		4
        /*0064*/ 	.byte	0x02, 0x4a
	.zero		1
	.zero		1


	//----- nvinfo : EIATTR_EXIT_INSTR_OFFSETS
	.align		4
        /*0068*/ 	.byte	0x04, 0x1c
        /*006a*/ 	.short	(.L_4041 - .L_4040)


	//   ....[0]....
.L_4040:
        /*006c*/ 	.word	0x000000a0


	//   ....[1]....
        /*0070*/ 	.word	0x00000bd0


	//----- nvinfo : EIATTR_CRS_STACK_SIZE
	.align		4
.L_4041:
        /*0074*/ 	.byte	0x04, 0x1e
        /*0076*/ 	.short	(.L_4043 - .L_4042)
.L_4042:
        /*0078*/ 	.word	0x00000000


	//----- nvinfo : EIATTR_CBANK_PARAM_SIZE
	.align		4
.L_4043:
        /*007c*/ 	.byte	0x03, 0x19
        /*007e*/ 	.short	0x0ad0


	//----- nvinfo : EIATTR_PARAM_CBANK
	.align		4
        /*0080*/ 	.byte	0x04, 0x0a
        /*0082*/ 	.short	(.L_4045 - .L_4044)
	.align		4
.L_4044:
        /*0084*/ 	.word	index@(.nv.constant0._ZN2at6native40_GLOBAL__N__2351210d_8_Shape_cu_49f7391c19CatArrayBatchedCopyINS1_10OpaqueTypeILj4EEEjLi4ELi128ELi1EEEvPT_NS1_25CatArrInputTensorMetadataIS5_T0_XT2_EXT3_EEENS1_16TensorSizeStrideIS8_Lj4EEEiS8_)
        /*0088*/ 	.short	0x0380
        /*008a*/ 	.short	0x0ad0


	//----- nvinfo : EIATTR_SW_WAR
	.align		4
.L_4045:
        /*008c*/ 	.byte	0x04, 0x36
        /*008e*/ 	.short	(.L_4047 - .L_4046)
.L_4046:
        /*0090*/ 	.word	0x00000008
.L_4047:


//--------------------- .nv.info._ZN2at6native40_GLOBAL__N__2351210d_8_Shape_cu_49f7391c26CatArrayBatchedCopy_contigINS1_10OpaqueTypeILj4EEEjLi4ELi128ELi1EEEvPT_NS1_25CatArrInputTensorMetadataIS5_T0_XT2_EXT3_EEENS1_16TensorSizeStrideIS8_Lj4EEEiS8_ --------------------------
	.section	.nv.info._ZN2at6native40_GLOBAL__N__2351210d_8_Shape_cu_49f7391c26CatArrayBatchedCopy_contigINS1_10OpaqueTypeILj4EEEjLi4ELi128ELi1EEEvPT_NS1_25CatArrInputTensorMetadataIS5_T0_XT2_EXT3_EEENS1_16TensorSizeStrideIS8_Lj4EEEiS8_,"",@"SHT_CUDA_INFO"
	.sectionflags	@""
	.align	4


	//----- nvinfo : EIATTR_CUDA_API_VERSION
	.align		4
        /*0000*/ 	.byte	0x04, 0x37
        /*0002*/ 	.short	(.L_4049 - .L_4048)
.L_4048:
        /*0004*/ 	.word	0x00000082


	//----- nvinfo : EIATTR_KPARAM_INFO
	.align		4
.L_4049:
        /*0008*/ 	.byte	0x04, 0x17
        /*000a*/ 	.short	(.L_4051 - .L_4050)
.L_4050:
        /*000c*/ 	.word	0x00000000
        /*0010*/ 	.short	0x0004
        /*0012*/ 	.short	0x0acc
        /*0014*/ 	.byte	0x00, 0xf0, 0x11, 0x00


	//----- nvinfo : EIATTR_KPARAM_INFO
	.align		4
.L_4051:
        /*0018*/ 	.byte	0x04, 0x17
        /*001a*/ 	.short	(.L_4053 - .L_4052)
.L_4052:
        /*001c*/ 	.word	0x00000000
        /*0020*/ 	.short	0x0003
        /*0022*/ 	.short	0x0ac8
        /*0024*/ 	.byte	0x00, 0xf0, 0x11, 0x00


	//----- nvinfo : EIATTR_KPARAM_INFO
	.align		4
.L_4053:
        /*0028*/ 	.byte	0x04, 0x17
        /*002a*/ 	.short	(.L_4055 - .L_4054)
.L_4054:
        /*002c*/ 	.word	0x00000000
        /*0030*/ 	.short	0x0002
        /*0032*/ 	.short	0x0aa8
        /*0034*/ 	.byte	0x00, 0xf0, 0x81, 0x00


	//----- nvinfo : EIATTR_KPARAM_INFO
	.align		4
.L_4055:
        /*0038*/ 	.byte	0x04, 0x17
        /*003a*/ 	.short	(.L_4057 - .L_4056)
.L_4056:
        /*003c*/ 	.word	0x00000000
        /*0040*/ 	.short	0x0001
        /*0042*/ 	.short	0x0008
        /*0044*/ 	.byte	0x00, 0xf0, 0x81, 0x2a


	//----- nvinfo : EIATTR_KPARAM_INFO
	.align		4
.L_4057:
        /*0048*/ 	.byte	0x04, 0x17
        /*004a*/ 	.short	(.L_4059 - .L_4058)
.L_4058:
        /*004c*/ 	.word	0x00000000
        /*0050*/ 	.short	0x0000
        /*0052*/ 	.short	0x0000
        /*0054*/ 	.byte	0x00, 0xf5, 0x21, 0x00


	//----- nvinfo : EIATTR_SPARSE_MMA_MASK
	.align		4
.L_4059:
        /*0058*/ 	.byte	0x03, 0x50
        /*005a*/ 	.short	0x0000


	//----- nvinfo : EIATTR_MAXREG_COUNT
	.align		4
        /*005c*/ 	.byte	0x03, 0x1b
        /*005e*/ 	.short	0x00ff


	//----- nvinfo : EIATTR_MERCURY_ISA_VERSION
	.align		4
        /*0060*/ 	.byte	0x03, 0x5f
        /*0062*/ 	.short	0x0101


	//----- nvinfo : EIATTR_VRC_CTA_INIT_COUNT
	.align		4
        /*0064*/ 	.byte	0x02, 0x4a
	.zero		1
	.zero		1


	//----- nvinfo : EIATTR_EXIT_INSTR_OFFSETS
	.align		4
        /*0068*/ 	.byte	0x04, 0x1c
        /*006a*/ 	.short	(.L_4061 - .L_4060)


	//   ....[0]....
.L_4060:
        /*006c*/ 	.word	0x00000090


	//   ....[1]....
        /*0070*/ 	.word	0x000006b0


	//----- nvinfo : EIATTR_CRS_STACK_SIZE
	.align		4
.L_4061:
        /*0074*/ 	.byte	0x04, 0x1e
        /*0076*/ 	.short	(.L_4063 - .L_4062)
.L_4062:
        /*0078*/ 	.word	0x00000000


	//----- nvinfo : EIATTR_CBANK_PARAM_SIZE
	.align		4
.L_4063:
        /*007c*/ 	.byte	0x03, 0x19
        /*007e*/ 	.short	0x0ad0


	//----- nvinfo : EIATTR_PARAM_CBANK
	.align		4
        /*0080*/ 	.byte	0x04, 0x0a
        /*0082*/ 	.short	(.L_4065 - .L_4064)
	.align		4
.L_4064:
        /*0084*/ 	.word	index@(.nv.constant0._ZN2at6native40_GLOBAL__N__2351210d_8_Shape_cu_49f7391c26CatArrayBatchedCopy_contigINS1_10OpaqueTypeILj4EEEjLi4ELi128ELi1EEEvPT_NS1_25CatArrInputTensorMetadataIS5_T0_XT2_EXT3_EEENS1_16TensorSizeStrideIS8_Lj4EEEiS8_)
        /*0088*/ 	.short	0x0380
        /*008a*/ 	.short	0x0ad0


	//----- nvinfo : EIATTR_SW_WAR
	.align		4
.L_4065:
        /*008c*/ 	.byte	0x04, 0x36
        /*008e*/ 	.short	(.L_4067 - .L_4066)
.L_4066:
        /*0090*/ 	.word	0x00000008
.L_4067:


//--------------------- .nv.info._ZN2at6native40_GLOBAL__N__2351210d_8_Shape_cu_49f7391c35CatArrayBatchedCopy_alignedK_contigINS1_10OpaqueTypeILj4EEEjLi4ELi128ELi1ELi8EEEvPT_NS1_25CatArrInputTensorMetadataIS5_T0_XT2_EXT3_EEENS1_16TensorSizeStrideIS8_Lj4EEEiS8_ --------------------------
	.section	.nv.info._ZN2at6native40_GLOBAL__N__2351210d_8_Shape_cu_49f7391c35CatArrayBatchedCopy_alignedK_contigINS1_10OpaqueTypeILj4EEEjLi4ELi128ELi1ELi8EEEvPT_NS1_25CatArrInputTensorMetadataIS5_T0_XT2_EXT3_EEENS1_16TensorSizeStrideIS8_Lj4EEEiS8_,"",@"SHT_CUDA_INFO"
	.sectionflags	@""
	.align	4


	//----- nvinfo : EIATTR_CUDA_API_VERSION
	.align		4
        /*0000*/ 	.byte	0x04, 0x37
        /*0002*/ 	.short	(.L_4069 - .L_4068)
.L_4068:
        /*0004*/ 	.word	0x00000082


	//----- nvinfo : EIATTR_KPARAM_INFO
	.align		4
.L_4069:
        /*0008*/ 	.byte	0x04, 0x17
        /*000a*/ 	.short	(.L_4071 - .L_4070)
.L_4070:
        /*000c*/ 	.word	0x00000000
        /*0010*/ 	.short	0x0004
        /*0012*/ 	.short	0x0acc
        /*0014*/ 	.byte	0x00, 0xf0, 0x11, 0x00


	//----- nvinfo : EIATTR_KPARAM_INFO
	.align		4
.L_4071:
        /*0018*/ 	.byte	0x04, 0x17
        /*001a*/ 	.short	(.L_4073 - .L_4072)
.L_4072:
        /*001c*/ 	.word	0x00000000
        /*0020*/ 	.short	0x0003
        /*0022*/ 	.short	0x0ac8
        /*0024*/ 	.byte	0x00, 0xf0, 0x11, 0x00


	//----- nvinfo : EIATTR_KPARAM_INFO
	.align		4
.L_4073:
        /*0028*/ 	.byte	0x04, 0x17
        /*002a*/ 	.short	(.L_4075 - .L_4074)
.L_4074:
        /*002c*/ 	.word	0x00000000
        /*0030*/ 	.short	0x0002
        /*0032*/ 	.short	0x0aa8
        /*0034*/ 	.byte	0x00, 0xf0, 0x81, 0x00


	//----- nvinfo : EIATTR_KPARAM_INFO
	.align		4
.L_4075:
        /*0038*/ 	.byte	0x04, 0x17
        /*003a*/ 	.short	(.L_4077 - .L_4076)
.L_4076:
        /*003c*/ 	.word	0x00000000
        /*0040*/ 	.short	0x0001
        /*0042*/ 	.short	0x0008
        /*0044*/ 	.byte	0x00, 0xf0, 0x81, 0x2a


	//----- nvinfo : EIATTR_KPARAM_INFO
	.align		4
.L_4077:
        /*0048*/ 	.byte	0x04, 0x17
        /*004a*/ 	.short	(.L_4079 - .L_4078)
.L_4078:
        /*004c*/ 	.word	0x00000000
        /*0050*/ 	.short	0x0000
        /*0052*/ 	.short	0x0000
        /*0054*/ 	.byte	0x00, 0xf5, 0x21, 0x00


	//----- nvinfo : EIATTR_SPARSE_MMA_MASK
	.align		4
.L_4079:
        /*0058*/ 	.byte	0x03, 0x50
        /*005a*/ 	.short	0x0000


	//----- nvinfo : EIATTR_MAXREG_COUNT
	.align		4
        /*005c*/ 	.byte	0x03, 0x1b
        /*005e*/ 	.short	0x00ff


	//----- nvinfo : EIATTR_MERCURY_ISA_VERSION
	.align		4
        /*0060*/ 	.byte	0x03, 0x5f
        /*0062*/ 	.short	0x0101


	//----- nvinfo : EIATTR_VRC_CTA_INIT_COUNT
	.align		4
        /*0064*/ 	.byte	0x02, 0x4a
	.zero		1
	.zero		1


	//----- nvinfo : EIATTR_EXIT_INSTR_OFFSETS
	.align		4
        /*0068*/ 	.byte	0x04, 0x1c
        /*006a*/ 	.short	(.L_4081 - .L_4080)


	//   ....[0]....
.L_4080:
        /*006c*/ 	.word	0x000000a0


	//   ....[1]....
        /*0070*/ 	.word	0x000009c0


	//   ....[2]....
        /*0074*/ 	.word	0x00001040


	//   ....[3]....
        /*0078*/ 	.word	0x00001e00


	//----- nvinfo : EIATTR_CRS_STACK_SIZE
	.align		4
.L_4081:
        /*007c*/ 	.byte	0x04, 0x1e
        /*007e*/ 	.short	(.L_4083 - .L_4082)
.L_4082:
        /*0080*/ 	.word	0x00000000


	//----- nvinfo : EIATTR_CBANK_PARAM_SIZE
	.align		4
.L_4083:
        /*0084*/ 	.byte	0x03, 0x19
        /*0086*/ 	.short	0x0ad0


	//----- nvinfo : EIATTR_PARAM_CBANK
	.align		4
        /*0088*/ 	.byte	0x04, 0x0a
        /*008a*/ 	.short	(.L_4085 - .L_4084)
	.align		4
.L_4084:
        /*008c*/ 	.word	index@(.nv.constant0._ZN2at6native40_GLOBAL__N__2351210d_8_Shape_cu_49f7391c35CatArrayBatchedCopy_alignedK_contigINS1_10OpaqueTypeILj4EEEjLi4ELi128ELi1ELi8EEEvPT_NS1_25CatArrInputTensorMetadataIS5_T0_XT2_EXT3_EEENS1_16TensorSizeStrideIS8_Lj4EEEiS8_)
        /*0090*/ 	.short	0x0380
        /*0092*/ 	.short	0x0ad0


	//----- nvinfo : EIATTR_SW_WAR
	.align		4
.L_4085:
        /*0094*/ 	.byte	0x04, 0x36
        /*0096*/ 	.short	(.L_4087 - .L_4086)
.L_4086:
        /*0098*/ 	.word	0x00000008
.L_4087:


//--------------------- .nv.info._ZN2at6native40_GLOBAL__N__2351210d_8_Shape_cu_49f7391c35CatArrayBatchedCopy_alignedK_contigINS1_10OpaqueTypeILj4EEEjLi4ELi128ELi1ELi16EEEvPT_NS1_25CatArrInputTensorMetadataIS5_T0_XT2_EXT3_EEENS1_16TensorSizeStrideIS8_Lj4EEEiS8_ --------------------------
	.section	.nv.info._ZN2at6native40_GLOBAL__N__2351210d_8_Shape_cu_49f7391c35CatArrayBatchedCopy_alignedK_contigINS1_10OpaqueTypeILj4EEEjLi4ELi128ELi1ELi16EEEvPT_NS1_25CatArrInputTensorMetadataIS5_T0_XT2_EXT3_EEENS1_16TensorSizeStrideIS8_Lj4EEEiS8_,"",@"SHT_CUDA_INFO"
	.sectionflags	@""
	.align	4


	//----- nvinfo : EIATTR_CUDA_API_VERSION
	.align		4
        /*0000*/ 	.byte	0x04, 0x37
        /*0002*/ 	.short	(.L_4089 - .L_4088)
.L_4088:
        /*0004*/ 	.word	0x00000082


	//----- nvinfo : EIATTR_KPARAM_INFO
	.align		4
.L_4089:
        /*0008*/ 	.byte	0x04, 0x17
        /*000a*/ 	.short	(.L_4091 - .L_4090)
.L_4090:
        /*000c*/ 	.word	0x00000000
        /*0010*/ 	.short	0x0004
        /*0012*/ 	.short	0x0acc
        /*0014*/ 	.byte	0x00, 0xf0, 0x11, 0x00


	//----- nvinfo : EIATTR_KPARAM_INFO
	.align		4
.L_4091:
        /*0018*/ 	.byte	0x04, 0x17
        /*001a*/ 	.short	(.L_4093 - .L_4092)
.L_4092:
        /*001c*/ 	.word	0x00000000
        /*0020*/ 	.short	0x0003
        /*0022*/ 	.short	0x0ac8
        /*0024*/ 	.byte	0x00, 0xf0, 0x11, 0x00


	//----- nvinfo : EIATTR_KPARAM_INFO
	.align		4
.L_4093:
        /*0028*/ 	.byte	0x04, 0x17
        /*002a*/ 	.short	(.L_4095 - .L_4094)
.L_4094:
        /*002c*/ 	.word	0x00000000
        /*0030*/ 	.short	0x0002
        /*0032*/ 	.short	0x0aa8
        /*0034*/ 	.byte	0x00, 0xf0, 0x81, 0x00


	//----- nvinfo : EIATTR_KPARAM_INFO
	.align		4
.L_4095:
        /*0038*/ 	.byte	0x04, 0x17
        /*003a*/ 	.short	(.L_4097 - .L_4096)
.L_4096:
        /*003c*/ 	.word	0x00000000
        /*0040*/ 	.short	0x0001
        /*0042*/ 	.short	0x0008
        /*0044*/ 	.byte	0x00, 0xf0, 0x81, 0x2a


	//----- nvinfo : EIATTR_KPARAM_INFO
	.align		4
.L_4097:
        /*0048*/ 	.byte	0x04, 0x17
        /*004a*/ 	.short	(.L_4099 - .L_4098)
.L_4098:
        /*004c*/ 	.word	0x00000000
        /*0050*/ 	.short	0x0000
        /*0052*/ 	.short	0x0000
        /*0054*/ 	.byte	0x00, 0xf5, 0x21, 0x00


	//----- nvinfo : EIATTR_SPARSE_MMA_MASK
	.align		4
.L_4099:
        /*0058*/ 	.byte	0x03, 0x50
        /*005a*/ 	.short	0x0000


	//----- nvinfo : EIATTR_MAXREG_COUNT
	.align		4
        /*005c*/ 	.byte	0x03, 0x1b
        /*005e*/ 	.short	0x00ff


	//----- nvinfo : EIATTR_MERCURY_ISA_VERSION
	.align		4
        /*0060*/ 	.byte	0x03, 0x5f
        /*0062*/ 	.short	0x0101


	//----- nvinfo : EIATTR_VRC_CTA_INIT_COUNT
	.align		4
        /*0064*/ 	.byte	0x02, 0x4a
	.zero		1
	.zero		1


	//----- nvinfo : EIATTR_EXIT_INSTR_OFFSETS
	.align		4
        /*0068*/ 	.byte	0x04, 0x1c
        /*006a*/ 	.short	(.L_4101 - .L_4100)


	//   ....[0]....
.L_4100:
        /*006c*/ 	.word	0x000000a0


	//   ....[1]....
        /*0070*/ 	.word	0x00000ee0


	//   ....[2]....
        /*0074*/ 	.word	0x00001560


	//   ....[3]....
        /*0078*/ 	.word	0x00002320


	//----- nvinfo : EIATTR_CRS_STACK_SIZE
	.align		4
.L_4101:
        /*007c*/ 	.byte	0x04, 0x1e
        /*007e*/ 	.short	(.L_4103 - .L_4102)
.L_4102:
        /*0080*/ 	.word	0x00000000


	//----- nvinfo : EIATTR_CBANK_PARAM_SIZE
	.align		4
.L_4103:
        /*0084*/ 	.byte	0x03, 0x19
        /*0086*/ 	.short	0x0ad0


	//----- nvinfo : EIATTR_PARAM_CBANK
	.align		4
        /*0088*/ 	.byte	0x04, 0x0a
        /*008a*/ 	.short	(.L_4105 - .L_4104)
	.align		4
.L_4104:
        /*008c*/ 	.word	index@(.nv.constant0._ZN2at6native40_GLOBAL__N__2351210d_8_Shape_cu_49f7391c35CatArrayBatchedCopy_alignedK_contigINS1_10OpaqueTypeILj4EEEjLi4ELi128ELi1ELi16EEEvPT_NS1_25CatArrInputTensorMetadataIS5_T0_XT2_EXT3_EEENS1_16TensorSizeStrideIS8_Lj4EEEiS8_)
        /*0090*/ 	.short	0x0380
        /*0092*/ 	.short	0x0ad0


	//----- nvinfo : EIATTR_SW_WAR
	.align		4
.L_4105:
        /*0094*/ 	.byte	0x04, 0x36
        /*0096*/ 	.short	(.L_4107 - .L_4106)
.L_4106:
        /*0098*/ 	.word	0x00000008
.L_4107:


//--------------------- .nv.info._ZN2at6native40_GLOBAL__N__2351210d_8_Shape_cu_49f7391c30CatArrayBatchedCopy_vectorizedINS1_10OpaqueTypeILj4EEEjLi4ELi128ELi1ELi16ELi4EEEvPcNS1_25CatArrInputTensorMetadataIT_T0_XT2_EXT3_EEENS1_16TensorSizeStrideIS8_Lj4EEEiS8_ --------------------------
	.section	.nv.info._ZN2at6native40_GLOBAL__N__2351210d_8_Shape_cu_49f7391c30CatArrayBatchedCopy_vectorizedINS1_10OpaqueTypeILj4EEEjLi4ELi128ELi1ELi16ELi4EEEvPcNS1_25CatArrInputTensorMetadataIT_T0_XT2_EXT3_EEENS1_16TensorSizeStrideIS8_Lj4EEEiS8_,"",@"SHT_CUDA_INFO"
	.sectionflags	@""
	.align	4


	//----- nvinfo : EIATTR_CUDA_API_VERSION
	.align		4
        /*0000*/ 	.byte	0x04, 0x37
        /*0002*/ 	.short	(.L_4109 - .L_4108)
.L_4108:
        /*0004*/ 	.word	0x00000082


	//----- nvinfo : EIATTR_KPARAM_INFO
	.align		4
.L_4109:
        /*0008*/ 	.byte	0x04, 0x17
        /*000a*/ 	.short	(.L_4111 - .L_4110)
.L_4110:
        /*000c*/ 	.word	0x00000000
        /*0010*/ 	.short	0x0004
        /*0012*/ 	.short	0x0acc
        /*0014*/ 	.byte	0x00, 0xf0, 0x11, 0x00


	//----- nvinfo : EIATTR_KPARAM_INFO
	.align		4
.L_4111:
        /*0018*/ 	.byte	0x04, 0x17
        /*001a*/ 	.short	(.L_4113 - .L_4112)
.L_4112:
        /*001c*/ 	.word	0x00000000
        /*0020*/ 	.short	0x0003
        /*0022*/ 	.short	0x0ac8
        /*0024*/ 	.byte	0x00, 0xf0, 0x11, 0x00


	//----- nvinfo : EIATTR_KPARAM_INFO
	.align		4
.L_4113:
        /*0028*/ 	.byte	0x04, 0x17
        /*002a*/ 	.short	(.L_4115 - .L_4114)
.L_4114:
        /*002c*/ 	.word	0x00000000
        /*0030*/ 	.short	0x0002
        /*0032*/ 	.short	0x0aa8
        /*0034*/ 	.byte	0x00, 0xf0, 0x81, 0x00


	//----- nvinfo : EIATTR_KPARAM_INFO
	.align		4
.L_4115:
        /*0038*/ 	.byte	0x04, 0x17
        /*003a*/ 	.short	(.L_4117 - .L_4116)
.L_4116:
        /*003c*/ 	.word	0x00000000
        /*0040*/ 	.short	0x0001
        /*0042*/ 	.short	0x0008
        /*0044*/ 	.byte	0x00, 0xf0, 0x81, 0x2a


	//----- nvinfo : EIATTR_KPARAM_INFO
	.align		4
.L_4117:
        /*0048*/ 	.byte	0x04, 0x17
        /*004a*/ 	.short	(.L_4119 - .L_4118)
.L_4118:
        /*004c*/ 	.word	0x00000000
        /*0050*/ 	.short	0x0000
        /*0052*/ 	.short	0x0000
        /*0054*/ 	.byte	0x00, 0xf5, 0x21, 0x00


	//----- nvinfo : EIATTR_SPARSE_MMA_MASK
	.align		4
.L_4119:
        /*0058*/ 	.byte	0x03, 0x50
        /*005a*/ 	.short	0x0000


	//----- nvinfo : EIATTR_MAXREG_COUNT
	.align		4
        /*005c*/ 	.byte	0x03, 0x1b
        /*005e*/ 	.short	0x00ff


	//----- nvinfo : EIATTR_MERCURY_ISA_VERSION
	.align		4
        /*0060*/ 	.byte	0x03, 0x5f
        /*0062*/ 	.short	0x0101


	//----- nvinfo : EIATTR_VRC_CTA_INIT_COUNT
	.align		4
        /*0064*/ 	.byte	0x02, 0x4a
	.zero		1
	.zero		1


	//----- nvinfo : EIATTR_EXIT_INSTR_OFFSETS
	.align		4
        /*0068*/ 	.byte	0x04, 0x1c
        /*006a*/ 	.short	(.L_4121 - .L_4120)


	//   ....[0]....
.L_4120:
        /*006c*/ 	.word	0x000000a0


	//   ....[1]....
        /*0070*/ 	.word	0x00000710


	//----- nvinfo : EIATTR_CRS_STACK_SIZE
	.align		4
.L_4121:
        /*0074*/ 	.byte	0x04, 0x1e
        /*0076*/ 	.short	(.L_4123 - .L_4122)
.L_4122:
        /*0078*/ 	.word	0x00000000


	//----- nvinfo : EIATTR_CBANK_PARAM_SIZE
	.align		4
.L_4123:
        /*007c*/ 	.byte	0x03, 0x19
        /*007e*/ 	.short	0x0ad0


	//----- nvinfo : EIATTR_PARAM_CBANK
	.align		4
        /*0080*/ 	.byte	0x04, 0x0a
        /*0082*/ 	.short	(.L_4125 - .L_4124)
	.align		4
.L_4124:
        /*0084*/ 	.word	index@(.nv.constant0._ZN2at6native40_GLOBAL__N__2351210d_8_Shape_cu_49f7391c30CatArrayBatchedCopy_vectorizedINS1_10OpaqueTypeILj4EEEjLi4ELi128ELi1ELi16ELi4EEEvPcNS1_25CatArrInputTensorMetadataIT_T0_XT2_EXT3_EEENS1_16TensorSizeStrideIS8_Lj4EEEiS8_)
        /*0088*/ 	.short	0x0380
        /*008a*/ 	.short	0x0ad0


	//----- nvinfo : EIATTR_SW_WAR
	.align		4
.L_4125:
        /*008c*/ 	.byte	0x04, 0x36
        /*008e*/ 	.short	(.L_4127 - .L_4126)
.L_4126:
        /*0090*/ 	.word	0x00000008
.L_4127:


//--------------------- .nv.info._ZN2at6native40_GLOBAL__N__2351210d_8_Shape_cu_49f7391c19CatArrayBatchedCopyINS1_10OpaqueTypeILj4EEEjLi3ELi128ELi1EEEvPT_NS1_25CatArrInputTensorMetadataIS5_T0_XT2_EXT3_EEENS1_16TensorSizeStrideIS8_Lj4EEEiS8_ --------------------------
	.section	.nv.info._ZN2at6native40_GLOBAL__N__2351210d_8_Shape_cu_49f7391c19CatArrayBatchedCopyINS1_10OpaqueTypeILj4EEEjLi3ELi128ELi1EEEvPT_NS1_25CatArrInputTensorMetadataIS5_T0_XT2_EXT3_EEENS1_16TensorSizeStrideIS8_Lj4EEEiS8_,"",@"SHT_CUDA_INFO"
	.sectionflags	@""
	.align	4


	//----- nvinfo : EIATTR_CUDA_API_VERSION
	.align		4
        /*0000*/ 	.byte	0x04, 0x37
        /*0002*/ 	.short	(.L_4129 - .L_4128)
.L_4128:
        /*0004*/ 	.word	0x00000082


	//----- nvinfo : EIATTR_KPARAM_INFO
	.align		4
.L_4129:
        /*0008*/ 	.byte	0x04, 0x17
        /*000a*/ 	.short	(.L_4131 - .L_4130)
.L_4130:
        /*000c*/ 	.word	0x00000000
        /*0010*/ 	.short	0x0004
        /*0012*/ 	.short	0x0acc
        /*0014*/ 	.byte	0x00, 0xf0, 0x11, 0x00


	//----- nvinfo : EIATTR_KPARAM_INFO
	.align		4
.L_4131:
        /*0018*/ 	.byte	0x04, 0x17
        /*001a*/ 	.short	(.L_4133 - .L_4132)
.L_4132:
        /*001c*/ 	.word	0x00000000
        /*0020*/ 	.short	0x0003
        /*0022*/ 	.short	0x0ac8
        /*0024*/ 	.byte	0x00, 0xf0, 0x11, 0x00


	//----- nvinfo : EIATTR_KPARAM_INFO
	.align		4
.L_4133:
        /*0028*/ 	.byte	0x04, 0x17
        /*002a*/ 	.short	(.L_4135 - .L_4134)
.L_4134:
        /*002c*/ 	.word	0x00000000
        /*0030*/ 	.short	0x0002
        /*0032*/ 	.short	0x0aa8
        /*0034*/ 	.byte	0x00, 0xf0, 0x81, 0x00


	//----- nvinfo : EIATTR_KPARAM_INFO
	.align		4
.L_4135:
        /*0038*/ 	.byte	0x04, 0x17
        /*003a*/ 	.short	(.L_4137 - .L_4136)
.L_4136:
        /*003c*/ 	.word	0x00000000
        /*0040*/ 	.short	0x0001
        /*0042*/ 	.short	0x0008
        /*0044*/ 	.byte	0x00, 0xf0, 0x81, 0x2a


	//----- nvinfo : EIATTR_KPARAM_INFO
	.align		4
.L_4137:
        /*0048*/ 	.byte	0x04, 0x17
        /*004a*/ 	.short	(.L_4139 - .L_4138)
.L_4138:
        /*004c*/ 	.word	0x00000000
        /*0050*/ 	.short	0x0000
        /*0052*/ 	.short	0x0000
        /*0054*/ 	.byte	0x00, 0xf5, 0x21, 0x00


	//----- nvinfo : EIATTR_SPARSE_MMA_MASK
	.align		4
.L_4139:
        /*0058*/ 	.byte	0x03, 0x50
        /*005a*/ 	.short	0x0000


	//----- nvinfo : EIATTR_MAXREG_COUNT
	.align		4
        /*005c*/ 	.byte	0x03, 0x1b
        /*005e*/ 	.short	0x00ff


	//----- nvinfo : EIATTR_MERCURY_ISA_VERSION
	.align		4
        /*0060*/ 	.byte	0x03, 0x5f
        /*0062*/ 	.short	0x0101


	//----- nvinfo : EIATTR_VRC_CTA_INIT_COUNT
	.align		4
        /*0064*/ 	.byte	0x02, 0x4a
	.zero		1
	.zero		1


	//----- nvinfo : EIATTR_EXIT_INSTR_OFFSETS
	.align		4
        /*0068*/ 	.byte	0x04, 0x1c
        /*006a*/ 	.short	(.L_4141 - .L_4140)


	//   ....[0]....
.L_4140:
        /*006c*/ 	.word	0x000000a0


	//   ....[1]....
        /*0070*/ 	.word	0x00000900


	//----- nvinfo : EIATTR_CRS_STACK_SIZE
	.align		4
.L_4141:
        /*0074*/ 	.byte	0x04, 0x1e
        /*0076*/ 	.short	(.L_4143 - .L_4142)
.L_4142:
        /*0078*/ 	.word	0x00000000


	//----- nvinfo : EIATTR_CBANK_PARAM_SIZE
	.align		4
.L_4143:
        /*007c*/ 	.byte	0x03, 0x19
        /*007e*/ 	.short	0x0ad0


	//----- nvinfo : EIATTR_PARAM_CBANK
	.align		4
        /*0080*/ 	.byte	0x04, 0x0a
        /*0082*/ 	.short	(.L_4145 - .L_4144)
	.align		4
.L_4144:
        /*0084*/ 	.word	index@(.nv.constant0._ZN2at6native40_GLOBAL__N__2351210d_8_Shape_cu_49f7391c19CatArrayBatchedCopyINS1_10OpaqueTypeILj4EEEjLi3ELi128ELi1EEEvPT_NS1_25CatArrInputTensorMetadataIS5_T0_XT2_EXT3_EEENS1_16TensorSizeStrideIS8_Lj4EEEiS8_)
        /*0088*/ 	.short	0x0380
        /*008a*/ 	.short	0x0ad0


	//----- nvinfo : EIATTR_SW_WAR
	.align		4
.L_4145:
        /*008c*/ 	.byte	0x04, 0x36
        /*008e*/ 	.short	(.L_4147 - .L_4146)
.L_4146:
        /*0090*/ 	.word	0x00000008
.L_4147:


//--------------------- .nv.info._ZN2at6native40_GLOBAL__N__2351210d_8_Shape_cu_49f7391c26CatArrayBatchedCopy_contigINS1_10OpaqueTypeILj4EEEjLi3ELi128ELi1EEEvPT_NS1_25CatArrInputTensorMetadataIS5_T0_XT2_EXT3_EEENS1_16TensorSizeStrideIS8_Lj4EEEiS8_ --------------------------
	.section	.nv.info._ZN2at6native40_GLOBAL__N__2351210d_8_Shape_cu_49f7391c26CatArrayBatchedCopy_contigINS1_10OpaqueTypeILj4EEEjLi3ELi128ELi1EEEvPT_NS1_25CatArrInputTensorMetadataIS5_T0_XT2_EXT3_EEENS1_16TensorSizeStrideIS8_Lj4EEEiS8_,"",@"SHT_CUDA_INFO"
	.sectionflags	@""
	.align	4


	//----- nvinfo : EIATTR_CUDA_API_VERSION
	.align		4
        /*0000*/ 	.byte	0x04, 0x37
        /*0002*/ 	.short	(.L_4149 - .L_4148)
.L_4148:
        /*0004*/ 	.word	0x00000082


	//----- nvinfo : EIATTR_KPARAM_INFO
	.align		4
.L_4149:
        /*0008*/ 	.byte	0x04, 0x17
        /*000a*/ 	.short	(.L_4151 - .L_4150)
.L_4150:
        /*000c*/ 	.word	0x00000000
        /*0010*/ 	.short	0x0004
        /*0012*/ 	.short	0x0acc
        /*0014*/ 	.byte	0x00, 0xf0, 0x11, 0x00


	//----- nvinfo : EIATTR_KPARAM_INFO
	.align		4
.L_4151:
        /*0018*/ 	.byte	0x04, 0x17
        /*001a*/ 	.short	(.L_4153 - .L_4152)
.L_4152:
        /*001c*/ 	.word	0x00000000
        /*0020*/ 	.short	0x0003
        /*0022*/ 	.short	0x0ac8
        /*0024*/ 	.byte	0x00, 0xf0, 0x11, 0x00


	//----- nvinfo : EIATTR_KPARAM_INFO
	.align		4
.L_4153:
        /*0028*/ 	.byte	0x04, 0x17
        /*002a*/ 	.short	(.L_4155 - .L_4154)
.L_4154:
        /*002c*/ 	.word	0x00000000
        /*0030*/ 	.short	0x0002
        /*0032*/ 	.short	0x0aa8
        /*0034*/ 	.byte	0x00, 0xf0, 0x81, 0x00


	//----- nvinfo : EIATTR_KPARAM_INFO
	.align		4
.L_4155:
        /*0038*/ 	.byte	0x04, 0x17
        /*003a*/ 	.short	(.L_4157 - .L_4156)
.L_4156:
        /*003c*/ 	.word	0x00000000
        /*0040*/ 	.short	0x0001
        /*0042*/ 	.short	0x0008
        /*0044*/ 	.byte	0x00, 0xf0, 0x81, 0x2a


	//----- nvinfo : EIATTR_KPARAM_INFO
	.align		4
.L_4157:
        /*0048*/ 	.byte	0x04, 0x17
        /*004a*/ 	.short	(.L_4159 - .L_4158)
.L_4158:
        /*004c*/ 	.word	0x00000000
        /*0050*/ 	.short	0x0000
        /*0052*/ 	.short	0x0000
        /*0054*/ 	.byte	0x00, 0xf5, 0x21, 0x00


	//----- nvinfo : EIATTR_SPARSE_MMA_MASK
	.align		4
.L_4159:
        /*0058*/ 	.byte	0x03, 0x50
        /*005a*/ 	.short	0x0000


	//----- nvinfo : EIATTR_MAXREG_COUNT
	.align		4
        /*005c*/ 	.byte	0x03, 0x1b
        /*005e*/ 	.short	0x00ff


	//----- nvinfo : EIATTR_MERCURY_ISA_VERSION
	.align		4
        /*0060*/ 	.byte	0x03, 0x5f
        /*0062*/ 	.short	0x0101


	//----- nvinfo : EIATTR_VRC_CTA_INIT_COUNT
	.align		4
        /*0064*/ 	.byte	0x02, 0x4a
	.zero		1
	.zero		1


	//----- nvinfo : EIATTR_EXIT_INSTR_OFFSETS
	.align		4
        /*0068*/ 	.byte	0x04, 0x1c
        /*006a*/ 	.short	(.L_4161 - .L_4160)


	//   ....[0]....
.L_4160:
        /*006c*/ 	.word	0x00000090


	//   ....[1]....
        /*0070*/ 	.word	0x00000530


	//----- nvinfo : EIATTR_CRS_STACK_SIZE
	.align		4
.L_4161:
        /*0074*/ 	.byte	0x04, 0x1e
        /*0076*/ 	.short	(.L_4163 - .L_4162)
.L_4162:
        /*0078*/ 	.word	0x00000000


	//----- nvinfo : EIATTR_CBANK_PARAM_SIZE
	.align		4
.L_4163:
        /*007c*/ 	.byte	0x03, 0x19
        /*007e*/ 	.short	0x0ad0


	//----- nvinfo : EIATTR_PARAM_CBANK
	.align		4
        /*0080*/ 	.byte	0x04, 0x0a
        /*0082*/ 	.short	(.L_4165 - .L_4164)
	.align		4
.L_4164:
        /*0084*/ 	.word	index@(.nv.constant0._ZN2at6native40_GLOBAL__N__2351210d_8_Shape_cu_49f7391c26CatArrayBatchedCopy_contigINS1_10OpaqueTypeILj4EEEjLi3ELi128ELi1EEEvPT_NS1_25CatArrInputTensorMetadataIS5_T0_XT2_EXT3_EEENS1_16TensorSizeStrideIS8_Lj4EEEiS8_)
        /*0088*/ 	.short	0x0380
        /*008a*/ 	.short	0x0ad0


	//----- nvinfo : EIATTR_SW_WAR
	.align		4
.L_4165:
        /*008c*/ 	.byte	0x04, 0x36
        /*008e*/ 	.short	(.L_4167 - .L_4166)
.L_4166:
        /*0090*/ 	.word	0x00000008
.L_4167:


//--------------------- .nv.info._ZN2at6native40_GLOBAL__N__2351210d_8_Shape_cu_49f7391c35CatArrayBatchedCopy_alignedK_contigINS1_10OpaqueTypeILj4EEEjLi3ELi128ELi1ELi8EEEvPT_NS1_25CatArrInputTensorMetadataIS5_T0_XT2_EXT3_EEENS1_16TensorSizeStrideIS8_Lj4EEEiS8_ --------------------------
	.section	.nv.info._ZN2at6native40_GLOBAL__N__2351210d_8_Shape_cu_49f7391c35CatArrayBatchedCopy_alignedK_contigINS1_10OpaqueTypeILj4EEEjLi3ELi128ELi1ELi8EEEvPT_NS1_25CatArrInputTensorMetadataIS5_T0_XT2_EXT3_EEENS1_16TensorSizeStrideIS8_Lj4EEEiS8_,"",@"SHT_CUDA_INFO"
	.sectionflags	@""
	.align	4


	//----- nvinfo : EIATTR_CUDA_API_VERSION
	.align		4
        /*0000*/ 	.byte	0x04, 0x37
        /*0002*/ 	.short	(.L_4169 - .L_4168)
.L_4168:
        /*0004*/ 	.word	0x00000082


	//----- nvinfo : EIATTR_KPARAM_INFO
	.align		4
.L_4169:
        /*0008*/ 	.byte	0x04, 0x17
        /*000a*/ 	.short	(.L_4171 - .L_4170)
.L_4170:
        /*000c*/ 	.word	0x00000000
        /*0010*/ 	.short	0x0004
        /*0012*/ 	.short	0x0acc
        /*0014*/ 	.byte	0x00, 0xf0, 0x11, 0x00


	//----- nvinfo : EIATTR_KPARAM_INFO
	.align		4
.L_4171:
        /*0018*/ 	.byte	0x04, 0x17
        /*001a*/ 	.short	(.L_4173 - .L_4172)
.L_4172:
        /*001c*/ 	.word	0x00000000
        /*0020*/ 	.short	0x0003
        /*0022*/ 	.short	0x0ac8
        /*0024*/ 	.byte	0x00, 0xf0, 0x11, 0x00


	//----- nvinfo : EIATTR_KPARAM_INFO
	.align		4
.L_4173:
        /*0028*/ 	.byte	0x04, 0x17
        /*002a*/ 	.short	(.L_4175 - .L_4174)
.L_4174:
        /*002c*/ 	.word	0x00000000
        /*0030*/ 	.short	0x0002
        /*0032*/ 	.short	0x0aa8
        /*0034*/ 	.byte	0x00, 0xf0, 0x81, 0x00


	//----- nvinfo : EIATTR_KPARAM_INFO
	.align		4
.L_4175:
        /*0038*/ 	.byte	0x04, 0x17
        /*003a*/ 	.short	(.L_4177 - .L_4176)
.L_4176:
        /*003c*/ 	.word	0x00000000
        /*0040*/ 	.short	0x0001
        /*0042*/ 	.short	0x0008
        /*0044*/ 	.byte	0x00, 0xf0, 0x81, 0x2a


	//----- nvinfo : EIATTR_KPARAM_INFO
	.align		4
.L_4177:
        /*0048*/ 	.byte	0x04, 0x17
        /*004a*/ 	.short	(.L_4179 - .L_4178)
.L_4178:
        /*004c*/ 	.word	0x00000000
        /*0050*/ 	.short	0x0000
        /*0052*/ 	.short	0x0000
        /*0054*/ 	.byte	0x00, 0xf5, 0x21, 0x00


	//----- nvinfo : EIATTR_SPARSE_MMA_MASK
	.align		4
.L_4179:
        /*0058*/ 	.byte	0x03, 0x50
        /*005a*/ 	.short	0x0000


	//----- nvinfo : EIATTR_MAXREG_COUNT
	.align		4
        /*005c*/ 	.byte	0x03, 0x1b
        /*005e*/ 	.short	0x00ff


	//----- nvinfo : EIATTR_MERCURY_ISA_VERSION
	.align		4
        /*0060*/ 	.byte	0x03, 0x5f
        /*0062*/ 	.short	0x0101


	//----- nvinfo : EIATTR_VRC_CTA_INIT_COUNT
	.align		4
        /*0064*/ 	.byte	0x02, 0x4a
	.zero		1
	.zero		1


	//----- nvinfo : EIATTR_EXIT_INSTR_OFFSETS
	.align		4
        /*0068*/ 	.byte	0x04, 0x1c
        /*006a*/ 	.short	(.L_4181 - .L_4180)


	//   ....[0]....
.L_4180:
        /*006c*/ 	.word	0x000000a0


	//   ....[1]....
        /*0070*/ 	.word	0x00000780


	//   ....[2]....
        /*0074*/ 	.word	0x00000ca0


	//   ....[3]....
        /*0078*/ 	.word	0x000016a0


	//----- nvinfo : EIATTR_CRS_STACK_SIZE
	.align		4
.L_4181:
        /*007c*/ 	.byte	0x04, 0x1e
        /*007e*/ 	.short	(.L_4183 - .L_4182)
.L_4182:
        /*0080*/ 	.word	0x00000000


	//----- nvinfo : EIATTR_CBANK_PARAM_SIZE
	.align		4
.L_4183:
        /*0084*/ 	.byte	0x03, 0x19
        /*0086*/ 	.short	0x0ad0


	//----- nvinfo : EIATTR_PARAM_CBANK
	.align		4
        /*0088*/ 	.byte	0x04, 0x0a
        /*008a*/ 	.short	(.L_4185 - .L_4184)
	.align		4
.L_4184:
        /*008c*/ 	.word	index@(.nv.constant0._ZN2at6native40_GLOBAL__N__2351210d_8_Shape_cu_49f7391c35CatArrayBatchedCopy_alignedK_contigINS1_10OpaqueTypeILj4EEEjLi3ELi128ELi1ELi8EEEvPT_NS1_25CatArrInputTensorMetadataIS5_T0_XT2_EXT3_EEENS1_16TensorSizeStrideIS8_Lj4EEEiS8_)
        /*0090*/ 	.short	0x0380
        /*0092*/ 	.short	0x0ad0


	//----- nvinfo : EIATTR_SW_WAR
	.align		4
.L_4185:
        /*0094*/ 	.byte	0x04, 0x36
        /*0096*/ 	.short	(.L_4187 - .L_4186)
.L_4186:
        /*0098*/ 	.word	0x00000008
.L_4187:


//--------------------- .nv.info._ZN2at6native40_GLOBAL__N__2351210d_8_Shape_cu_49f7391c35CatArrayBatchedCopy_alignedK_contigINS1_10OpaqueTypeILj4EEEjLi3ELi128ELi1ELi16EEEvPT_NS1_25CatArrInputTensorMetadataIS5_T0_XT2_EXT3_EEENS1_16TensorSizeStrideIS8_Lj4EEEiS8_ --------------------------
	.section	.nv.info._ZN2at6native40_GLOBAL__N__2351210d_8_Shape_cu_49f7391c35CatArrayBatchedCopy_alignedK_contigINS1_10OpaqueTypeILj4EEEjLi3ELi128ELi1ELi16EEEvPT_NS1_25CatArrInputTensorMetadataIS5_T0_XT2_EXT3_EEENS1_16TensorSizeStrideIS8_Lj4EEEiS8_,"",@"SHT_CUDA_INFO"
	.sectionflags	@""
	.align	4


	//----- nvinfo : EIATTR_CUDA_API_VERSION
	.align		4
        /*0000*/ 	.byte	0x04, 0x37
        /*0002*/ 	.short	(.L_4189 - .L_4188)
.L_4188:
        /*0004*/ 	.word	0x00000082


	//----- nvinfo : EIATTR_KPARAM_INFO
	.align		4
.L_4189:
        /*0008*/ 	.byte	0x04, 0x17
        /*000a*/ 	.short	(.L_4191 - .L_4190)
.L_4190:
        /*000c*/ 	.word	0x00000000
        /*0010*/ 	.short	0x0004
        /*0012*/ 	.short	0x0acc
        /*0014*/ 	.byte	0x00, 0xf0, 0x11, 0x00


	//----- nvinfo : EIATTR_KPARAM_INFO
	.align		4
.L_4191:
        /*0018*/ 	.byte	0x04, 0x17
        /*001a*/ 	.short	(.L_4193 - .L_4192)
.L_4192:
        /*001c*/ 	.word	0x00000000
        /*0020*/ 	.short	0x0003
        /*0022*/ 	.short	0x0ac8
        /*0024*/ 	.byte	0x00, 0xf0, 0x11, 0x00


	//----- nvinfo : EIATTR_KPARAM_INFO
	.align		4
.L_4193:
        /*0028*/ 	.byte	0x04, 0x17
        /*002a*/ 	.short	(.L_4195 - .L_4194)
.L_4194:
        /*002c*/ 	.word	0x00000000
        /*0030*/ 	.short	0x0002
        /*0032*/ 	.short	0x0aa8
        /*0034*/ 	.byte	0x00, 0xf0, 0x81, 0x00


	//----- nvinfo : EIATTR_KPARAM_INFO
	.align		4
.L_4195:
        /*0038*/ 	.byte	0x04, 0x17
        /*003a*/ 	.short	(.L_4197 - .L_4196)
.L_4196:
        /*003c*/ 	.word	0x00000000
        /*0040*/ 	.short	0x0001
        /*0042*/ 	.short	0x0008
        /*0044*/ 	.byte	0x00, 0xf0, 0x81, 0x2a


	//----- nvinfo : EIATTR_KPARAM_INFO
	.align		4
.L_4197:
        /*0048*/ 	.byte	0x04, 0x17
        /*004a*/ 	.short	(.L_4199 - .L_4198)
.L_4198:
        /*004c*/ 	.word	0x00000000
        /*0050*/ 	.short	0x0000
        /*0052*/ 	.short	0x0000
        /*0054*/ 	.byte	0x00, 0xf5, 0x21, 0x00


	//----- nvinfo : EIATTR_SPARSE_MMA_MASK
	.align		4
.L_4199:
        /*0058*/ 	.byte	0x03, 0x50
        /*005a*/ 	.short	0x0000


	//----- nvinfo : EIATTR_MAXREG_COUNT
	.align		4
        /*005c*/ 	.byte	0x03, 0x1b
        /*005e*/ 	.short	0x00ff


	//----- nvinfo : EIATTR_MERCURY_ISA_VERSION
	.align		4
        /*0060*/ 	.byte	0x03, 0x5f
        /*0062*/ 	.short	0x0101


	//----- nvinfo : EIATTR_VRC_CTA_INIT_COUNT
	.align		4
        /*0064*/ 	.byte	0x02, 0x4a
	.zero		1
	.zero		1


	//----- nvinfo : EIATTR_EXIT_INSTR_OFFSETS
	.align		4
        /*0068*/ 	.byte	0x04, 0x1c
        /*006a*/ 	.short	(.L_4201 - .L_4200)


	//   ....[0]....
.L_4200:
        /*006c*/ 	.word	0x000000a0


	//   ....[1]....
        /*0070*/ 	.word	0x00000b20


	//   ....[2]....
        /*0074*/ 	.word	0x00001030


	//   ....[3]....
        /*0078*/ 	.word	0x00001a30


	//----- nvinfo : EIATTR_CRS_STACK_SIZE
	.align		4
.L_4201:
        /*007c*/ 	.byte	0x04, 0x1e
        /*007e*/ 	.short	(.L_4203 - .L_4202)
.L_4202:
        /*0080*/ 	.word	0x00000000


	//----- nvinfo : EIATTR_CBANK_PARAM_SIZE
	.align		4
.L_4203:
        /*0084*/ 	.byte	0x03, 0x19
        /*0086*/ 	.short	0x0ad0


	//----- nvinfo : EIATTR_PARAM_CBANK
	.align		4
        /*0088*/ 	.byte	0x04, 0x0a
        /*008a*/ 	.short	(.L_4205 - .L_4204)
	.align		4
.L_4204:
        /*008c*/ 	.word	index@(.nv.constant0._ZN2at6native40_GLOBAL__N__2351210d_8_Shape_cu_49f7391c35CatArrayBatchedCopy_alignedK_contigINS1_10OpaqueTypeILj4EEEjLi3ELi128ELi1ELi16EEEvPT_NS1_25CatArrInputTensorMetadataIS5_T0_XT2_EXT3_EEENS1_16TensorSizeStrideIS8_Lj4EEEiS8_)
        /*0090*/ 	.short	0x0380
        /*0092*/ 	.short	0x0ad0


	//----- nvinfo : EIATTR_SW_WAR
	.align		4
.L_4205:
        /*0094*/ 	.byte	0x04, 0x36
        /*0096*/ 	.short	(.L_4207 - .L_4206)
.L_4206:
        /*0098*/ 	.word	0x00000008
.L_4207:


//--------------------- .nv.info._ZN2at6native40_GLOBAL__N__2351210d_8_Shape_cu_49f7391c30CatArrayBatchedCopy_vectorizedINS1_10OpaqueTypeILj4EEEjLi3ELi128ELi1ELi16ELi4EEEvPcNS1_25CatArrInputTensorMetadataIT_T0_XT2_EXT3_EEENS1_16TensorSizeStrideIS8_Lj4EEEiS8_ --------------------------
	.section	.nv.info._ZN2at6native40_GLOBAL__N__2351210d_8_Shape_cu_49f7391c30CatArrayBatchedCopy_vectorizedINS1_10OpaqueTypeILj4EEEjLi3ELi128ELi1ELi16ELi4EEEvPcNS1_25CatArrInputTensorMetadataIT_T0_XT2_EXT3_EEENS1_16TensorSizeStrideIS8_Lj4EEEiS8_,"",@"SHT_CUDA_INFO"
	.sectionflags	@""
	.align	4


	//----- nvinfo : EIATTR_CUDA_API_VERSION
	.align		4
        /*0000*/ 	.byte	0x04, 0x37
        /*0002*/ 	.short	(.L_4209 - .L_4208)
.L_4208:
        /*0004*/ 	.word	0x00000082


	//----- nvinfo : EIATTR_KPARAM_INFO
	.align		4
.L_4209:
        /*0008*/ 	.byte	0x04, 0x17
        /*000a*/ 	.short	(.L_4211 - .L_4210)
.L_4210:
        /*000c*/ 	.word	0x00000000
        /*0010*/ 	.short	0x0004
        /*0012*/ 	.short	0x0acc
        /*0014*/ 	.byte	0x00, 0xf0, 0x11, 0x00


	//----- nvinfo : EIATTR_KPARAM_INFO
	.align		4
.L_4211:
        /*0018*/ 	.byte	0x04, 0x17
        /*001a*/ 	.short	(.L_4213 - .L_4212)
.L_4212:
        /*001c*/ 	.word	0x00000000
        /*0020*/ 	.short	0x0003
        /*0022*/ 	.short	0x0ac8
        /*0024*/ 	.byte	0x00, 0xf0, 0x11, 0x00


	//----- nvinfo : EIATTR_KPARAM_INFO
	.align		4
.L_4213:
        /*0028*/ 	.byte	0x04, 0x17
        /*002a*/ 	.short	(.L_4215 - .L_4214)
.L_4214:
        /*002c*/ 	.word	0x00000000
        /*0030*/ 	.short	0x0002
        /*0032*/ 	.short	0x0aa8
        /*0034*/ 	.byte	0x00, 0xf0, 0x81, 0x00


	//----- nvinfo : EIATTR_KPARAM_INFO
	.align		4
.L_4215:
        /*0038*/ 	.byte	0x04, 0x17
        /*003a*/ 	.short	(.L_4217 - .L_4216)
.L_4216:
        /*003c*/ 	.word	0x00000000
        /*0040*/ 	.short	0x0001
        /*0042*/ 	.short	0x0008
        /*0044*/ 	.byte	0x00, 0xf0, 0x81, 0x2a


	//----- nvinfo : EIATTR_KPARAM_INFO
	.align		4
.L_4217:
        /*0048*/ 	.byte	0x04, 0x17
        /*004a*/ 	.short	(.L_4219 - .L_4218)
.L_4218:
        /*004c*/ 	.word	0x00000000
        /*0050*/ 	.short	0x0000
        /*0052*/ 	.short	0x0000
        /*0054*/ 	.byte	0x00, 0xf5, 0x21, 0x00


	//----- nvinfo : EIATTR_SPARSE_MMA_MASK
	.align		4
.L_4219:
        /*0058*/ 	.byte	0x03, 0x50
        /*005a*/ 	.short	0x0000


	//----- nvinfo : EIATTR_MAXREG_COUNT
	.align		4
        /*005c*/ 	.byte	0x03, 0x1b
        /*005e*/ 	.short	0x00ff


	//----- nvinfo : EIATTR_MERCURY_ISA_VERSION
	.align		4
        /*0060*/ 	.byte	0x03, 0x5f
        /*0062*/ 	.short	0x0101


	//----- nvinfo : EIATTR_VRC_CTA_INIT_COUNT
	.align		4
        /*0064*/ 	.byte	0x02, 0x4a
	.zero		1
	.zero		1


	//----- nvinfo : EIATTR_EXIT_INSTR_OFFSETS
	.align		4
        /*0068*/ 	.byte	0x04, 0x1c
        /*006a*/ 	.short	(.L_4221 - .L_4220)


	//   ....[0]....
.L_4220:
        /*006c*/ 	.word	0x000000a0


	//   ....[1]....
        /*0070*/ 	.word	0x00000580


	//----- nvinfo : EIATTR_CRS_STACK_SIZE
	.align		4
.L_4221:
        /*0074*/ 	.byte	0x04, 0x1e
        /*0076*/ 	.short	(.L_4223 - .L_4222)
.L_4222:
        /*0078*/ 	.word	0x00000000


	//----- nvinfo : EIATTR_CBANK_PARAM_SIZE
	.align		4
.L_4223:
        /*007c*/ 	.byte	0x03, 0x19
        /*007e*/ 	.short	0x0ad0


	//----- nvinfo : EIATTR_PARAM_CBANK
	.align		4
        /*0080*/ 	.byte	0x04, 0x0a
        /*0082*/ 	.short	(.L_4225 - .L_4224)
	.align		4
.L_4224:
        /*0084*/ 	.word	index@(.nv.constant0._ZN2at6native40_GLOBAL__N__2351210d_8_Shape_cu_49f7391c30CatArrayBatchedCopy_vectorizedINS1_10OpaqueTypeILj4EEEjLi3ELi128ELi1ELi16ELi4EEEvPcNS1_25CatArrInputTensorMetadataIT_T0_XT2_EXT3_EEENS1_16TensorSizeStrideIS8_Lj4EEEiS8_)
        /*0088*/ 	.short	0x0380
        /*008a*/ 	.short	0x0ad0


	//----- nvinfo : EIATTR_SW_WAR
	.align		4
.L_4225:
        /*008c*/ 	.byte	0x04, 0x36
        /*008e*/ 	.short	(.L_4227 - .L_4226)
.L_4226:
        /*0090*/ 	.word	0x00000008
.L_4227:


//--------------------- .nv.info._ZN2at6native40_GLOBAL__N__2351210d_8_Shape_cu_49f7391c19CatArrayBatchedCopyINS1_10OpaqueTypeILj4EEEjLi2ELi128ELi1EEEvPT_NS1_25CatArrInputTensorMetadataIS5_T0_XT2_EXT3_EEENS1_16TensorSizeStrideIS8_Lj4EEEiS8_ --------------------------
	.section	.nv.info._ZN2at6native40_GLOBAL__N__2351210d_8_Shape_cu_49f7391c19CatArrayBatchedCopyINS1_10OpaqueTypeILj4EEEjLi2ELi128ELi1EEEvPT_NS1_25CatArrInputTensorMetadataIS5_T0_XT2_EXT3_EEENS1_16TensorSizeStrideIS8_Lj4EEEiS8_,"",@"SHT_CUDA_INFO"
	.sectionflags	@""
	.align	4


	//----- nvinfo : EIATTR_CUDA_API_VERSION
	.align		4
        /*0000*/ 	.byte	0x04, 0x37
        /*0002*/ 	.short	(.L_4229 - .L_4228)
.L_4228:
        /*0004*/ 	.word	0x00000082


	//----- nvinfo : EIATTR_KPARAM_INFO
	.align		4
.L_4229:
        /*0008*/ 	.byte	0x04, 0x17
        /*000a*/ 	.short	(.L_4231 - .L_4230)
.L_4230:
        /*000c*/ 	.word	0x00000000
        /*0010*/ 	.short	0x0004
        /*0012*/ 	.short	0x0acc
        /*0014*/ 	.byte	0x00, 0xf0, 0x11, 0x00


	//----- nvinfo : EIATTR_KPARAM_INFO
	.align		4
.L_4231:
        /*0018*/ 	.byte	0x04, 0x17
        /*001a*/ 	.short	(.L_4233 - .L_4232)
.L_4232:
        /*001c*/ 	.word	0x00000000
        /*0020*/ 	.short	0x0003
        /*0022*/ 	.short	0x0ac8
        /*0024*/ 	.byte	0x00, 0xf0, 0x11, 0x00


	//----- nvinfo : EIATTR_KPARAM_INFO
	.align		4
.L_4233:
        /*0028*/ 	.byte	0x04, 0x17
        /*002a*/ 	.short	(.L_4235 - .L_4234)
.L_4234:
        /*002c*/ 	.word	0x00000000
        /*0030*/ 	.short	0x0002
        /*0032*/ 	.short	0x0aa8
        /*0034*/ 	.byte	0x00, 0xf0, 0x81, 0x00


	//----- nvinfo : EIATTR_KPARAM_INFO
	.align		4
.L_4235:
        /*0038*/ 	.byte	0x04, 0x17
        /*003a*/ 	.short	(.L_4237 - .L_4236)
.L_4236:
        /*003c*/ 	.word	0x00000000
        /*0040*/ 	.short	0x0001
        /*0042*/ 	.short	0x0008
        /*0044*/ 	.byte	0x00, 0xf0, 0x81, 0x2a


	//----- nvinfo : EIATTR_KPARAM_INFO
	.align		4
.L_4237:
        /*0048*/ 	.byte	0x04, 0x17
        /*004a*/ 	.short	(.L_4239 - .L_4238)
.L_4238:
        /*004c*/ 	.word	0x00000000
        /*0050*/ 	.short	0x0000
        /*0052*/ 	.short	0x0000
        /*0054*/ 	.byte	0x00, 0xf5, 0x21, 0x00


	//----- nvinfo : EIATTR_SPARSE_MMA_MASK
	.align		4
.L_4239:
        /*0058*/ 	.byte	0x03, 0x50
        /*005a*/ 	.short	0x0000


	//----- nvinfo : EIATTR_MAXREG_COUNT
	.align		4
        /*005c*/ 	.byte	0x03, 0x1b
        /*005e*/ 	.short	0x00ff


	//----- nvinfo : EIATTR_MERCURY_ISA_VERSION
	.align		4
        /*0060*/ 	.byte	0x03, 0x5f
        /*0062*/ 	.short	0x0101


	//----- nvinfo : EIATTR_VRC_CTA_INIT_COUNT
	.align		4
        /*0064*/ 	.byte	0x02, 0x4a
	.zero		1
	.zero		1


	//----- nvinfo : EIATTR_EXIT_INSTR_OFFSETS
	.align		4
        /*0068*/ 	.byte	0x04, 0x1c
        /*006a*/ 	.short	(.L_4241 - .L_4240)


	//   ....[0]....
.L_4240:
        /*006c*/ 	.word	0x000000a0


	//   ....[1]....
        /*0070*/ 	.word	0x000005d0


	//----- nvinfo : EIATTR_CRS_STACK_SIZE
	.align		4
.L_4241:
        /*0074*/ 	.byte	0x04, 0x1e
        /*0076*/ 	.short	(.L_4243 - .L_4242)
.L_4242:
        /*0078*/ 	.word	0x00000000


	//----- nvinfo : EIATTR_CBANK_PARAM_SIZE
	.align		4
.L_4243:
        /*007c*/ 	.byte	0x03, 0x19
        /*007e*/ 	.short	0x0ad0


	//----- nvinfo : EIATTR_PARAM_CBANK
	.align		4
        /*0080*/ 	.byte	0x04, 0x0a
        /*0082*/ 	.short	(.L_4245 - .L_4244)
	.align		4
.L_4244:
        /*0084*/ 	.word	index@(.nv.constant0._ZN2at6native40_GLOBAL__N__2351210d_8_Shape_cu_49f7391c19CatArrayBatchedCopyINS1_10OpaqueTypeILj4EEEjLi2ELi128ELi1EEEvPT_NS1_25CatArrInputTensorMetadataIS5_T0_XT2_EXT3_EEENS1_16TensorSizeStrideIS8_Lj4EEEiS8_)
        /*0088*/ 	.short	0x0380
        /*008a*/ 	.short	0x0ad0


	//----- nvinfo : EIATTR_SW_WAR
	.align		4
.L_4245:
        /*008c*/ 	.byte	0x04, 0x36
        /*008e*/ 	.short	(.L_4247 - .L_4246)
.L_4246:
        /*0090*/ 	.word	0x00000008
.L_4247:


//--------------------- .nv.info._ZN2at6native40_GLOBAL__N__2351210d_8_Shape_cu_49f7391c26CatArrayBatchedCopy_contigINS1_10OpaqueTypeILj4EEEjLi2ELi128ELi1EEEvPT_NS1_25CatArrInputTensorMetadataIS5_T0_XT2_EXT3_EEENS1_16TensorSizeStrideIS8_Lj4EEEiS8_ --------------------------
	.section	.nv.info._ZN2at6native40_GLOBAL__N__2351210d_8_Shape_cu_49f7391c26CatArrayBatchedCopy_contigINS1_10OpaqueTypeILj4EEEjLi2ELi128ELi1EEEvPT_NS1_25CatArrInputTensorMetadataIS5_T0_XT2_EXT3_EEENS1_16TensorSizeStrideIS8_Lj4EEEiS8_,"",@"SHT_CUDA_INFO"
	.sectionflags	@""
	.align	4


	//----- nvinfo : EIATTR_CUDA_API_VERSION
	.align		4
        /*0000*/ 	.byte	0x04, 0x37
        /*0002*/ 	.short	(.L_4249 - .L_4248)
.L_4248:
        /*0004*/ 	.word	0x00000082


	//----- nvinfo : EIATTR_KPARAM_INFO
	.align		4
.L_4249:
        /*0008*/ 	.byte	0x04, 0x17
        /*000a*/ 	.short	(.L_4251 - .L_4250)
.L_4250:
        /*000c*/ 	.word	0x00000000
        /*0010*/ 	.short	0x0004
        /*0012*/ 	.short	0x0acc
        /*0014*/ 	.byte	0x00, 0xf0, 0x11, 0x00


	//----- nvinfo : EIATTR_KPARAM_INFO
	.align		4
.L_4251:
        /*0018*/ 	.byte	0x04, 0x17
        /*001a*/ 	.short	(.L_4253 - .L_4252)
.L_4252:
        /*001c*/ 	.word	0x00000000
        /*0020*/ 	.short	0x0003
        /*0022*/ 	.short	0x0ac8
        /*0024*/ 	.byte	0x00, 0xf0, 0x11, 0x00


	//----- nvinfo : EIATTR_KPARAM_INFO
	.align		4
.L_4253:
        /*0028*/ 	.byte	0x04, 0x17
        /*002a*/ 	.short	(.L_4255 - .L_4254)
.L_4254:
        /*002c*/ 	.word	0x00000000
        /*0030*/ 	.short	0x0002
        /*0032*/ 	.short	0x0aa8
        /*0034*/ 	.byte	0x00, 0xf0, 0x81, 0x00


	//----- nvinfo : EIATTR_KPARAM_INFO
	.align		4
.L_4255:
        /*0038*/ 	.byte	0x04, 0x17
        /*003a*/ 	.short	(.L_4257 - .L_4256)
.L_4256:
        /*003c*/ 	.word	0x00000000
        /*0040*/ 	.short	0x0001
        /*0042*/ 	.short	0x0008
        /*0044*/ 	.byte	0x00, 0xf0, 0x81, 0x2a


	//----- nvinfo : EIATTR_KPARAM_INFO
	.align		4
.L_4257:
        /*0048*/ 	.byte	0x04, 0x17
        /*004a*/ 	.short	(.L_4259 - .L_4258)
.L_4258:
        /*004c*/ 	.word	0x00000000
        /*0050*/ 	.short	0x0000
        /*0052*/ 	.short	0x0000
        /*0054*/ 	.byte	0x00, 0xf5, 0x21, 0x00


	//----- nvinfo : EIATTR_SPARSE_MMA_MASK
	.align		4
.L_4259:
        /*0058*/ 	.byte	0x03, 0x50
        /*005a*/ 	.short	0x0000


	//----- nvinfo : EIATTR_MAXREG_COUNT
	.align		4
        /*005c*/ 	.byte	0x03, 0x1b
        /*005e*/ 	.short	0x00ff


	//----- nvinfo : EIATTR_MERCURY_ISA_VERSION
	.align		4
        /*0060*/ 	.byte	0x03, 0x5f
        /*0062*/ 	.short	0x0101


	//----- nvinfo : EIATTR_VRC_CTA_INIT_COUNT
	.align		4
        /*0064*/ 	.byte	0x02, 0x4a
	.zero		1
	.zero		1


	//----- nvinfo : EIATTR_EXIT_INSTR_OFFSETS
	.align		4
        /*0068*/ 	.byte	0x04, 0x1c
        /*006a*/ 	.short	(.L_4261 - .L_4260)


	//   ....[0]....
.L_4260:
        /*006c*/ 	.word	0x00000090


	//   ....[1]....
        /*0070*/ 	.word	0x00000370


	//----- nvinfo : EIATTR_CRS_STACK_SIZE
	.align		4
.L_4261:
        /*0074*/ 	.byte	0x04, 0x1e
        /*0076*/ 	.short	(.L_4263 - .L_4262)
.L_4262:
        /*0078*/ 	.word	0x00000000


	//----- nvinfo : EIATTR_CBANK_PARAM_SIZE
	.align		4
.L_4263:
        /*007c*/ 	.byte	0x03, 0x19
        /*007e*/ 	.short	0x0ad0


	//----- nvinfo : EIATTR_PARAM_CBANK
	.align		4
        /*0080*/ 	.byte	0x04, 0x0a
        /*0082*/ 	.short	(.L_4265 - .L_4264)
	.align		4
.L_4264:
        /*0084*/ 	.word	index@(.nv.constant0._ZN2at6native40_GLOBAL__N__2351210d_8_Shape_cu_49f7391c26CatArrayBatchedCopy_contigINS1_10OpaqueTypeILj4EEEjLi2ELi128ELi1EEEvPT_NS1_25CatArrInputTensorMetadataIS5_T0_XT2_EXT3_EEENS1_16TensorSizeStrideIS8_Lj4EEEiS8_)
        /*0088*/ 	.short	0x0380
        /*008a*/ 	.short	0x0ad0


	//----- nvinfo : EIATTR_SW_WAR
	.align		4
.L_4265:
        /*008c*/ 	.byte	0x04, 0x36
        /*008e*/ 	.short	(.L_4267 - .L_4266)
.L_4266:
        /*0090*/ 	.word	0x00000008
.L_4267:


//--------------------- .nv.info._ZN2at6native40_GLOBAL__N__2351210d_8_Shape_cu_49f7391c35CatArrayBatchedCopy_alignedK_contigINS1_10OpaqueTypeILj4EEEjLi2ELi128ELi1ELi8EEEvPT_NS1_25CatArrInputTensorMetadataIS5_T0_XT2_EXT3_EEENS1_16TensorSizeStrideIS8_Lj4EEEiS8_ --------------------------
	.section	.nv.info._ZN2at6native40_GLOBAL__N__2351210d_8_Shape_cu_49f7391c35CatArrayBatchedCopy_alignedK_contigINS1_10OpaqueTypeILj4EEEjLi2ELi128ELi1ELi8EEEvPT_NS1_25CatArrInputTensorMetadataIS5_T0_XT2_EXT3_EEENS1_16TensorSizeStrideIS8_Lj4EEEiS8_,"",@"SHT_CUDA_INFO"
	.sectionflags	@""
	.align	4


	//----- nvinfo : EIATTR_CUDA_API_VERSION
	.align		4
        /*0000*/ 	.byte	0x04, 0x37
        /*0002*/ 	.short	(.L_4269 - .L_4268)
.L_4268:
        /*0004*/ 	.word	0x00000082


	//----- nvinfo : EIATTR_KPARAM_INFO
	.align		4
.L_4269:
        /*0008*/ 	.byte	0x04, 0x17
        /*000a*/ 	.short	(.L_4271 - .L_4270)
.L_4270:
        /*000c*/ 	.word	0x00000000
        /*0010*/ 	.short	0x0004
        /*0012*/ 	.short	0x0acc
        /*0014*/ 	.byte	0x00, 0xf0, 0x11, 0x00


	//----- nvinfo : EIATTR_KPARAM_INFO
	.align		4
.L_4271:
        /*0018*/ 	.byte	0x04, 0x17
        /*001a*/ 	.short	(.L_4273 - .L_4272)
.L_4272:
        /*001c*/ 	.word	0x00000000
        /*0020*/ 	.short	0x0003
        /*0022*/ 	.short	0x0ac8
        /*0024*/ 	.byte	0x00, 0xf0, 0x11, 0x00


	//----- nvinfo : EIATTR_KPARAM_INFO
	.align		4
.L_4273:
        /*0028*/ 	.byte	0x04, 0x17
        /*002a*/ 	.short	(.L_4275 - .L_4274)
.L_4274:
        /*002c*/ 	.word	0x00000000
        /*0030*/ 	.short	0x0002
        /*0032*/ 	.short	0x0aa8
        /*0034*/ 	.byte	0x00, 0xf0, 0x81, 0x00


	//----- nvinfo : EIATTR_KPARAM_INFO
	.align		4
.L_4275:
        /*0038*/ 	.byte	0x04, 0x17
        /*003a*/ 	.short	(.L_4277 - .L_4276)
.L_4276:
        /*003c*/ 	.word	0x00000000
        /*0040*/ 	.short	0x0001
        /*0042*/ 	.short	0x0008
        /*0044*/ 	.byte	0x00, 0xf0, 0x81, 0x2a


	//----- nvinfo : EIATTR_KPARAM_INFO
	.align		4
.L_4277:
        /*0048*/ 	.byte	0x04, 0x17
        /*004a*/ 	.short	(.L_4279 - .L_4278)
.L_4278:
        /*004c*/ 	.word	0x00000000
        /*0050*/ 	.short	0x0000
        /*0052*/ 	.short	0x0000
        /*0054*/ 	.byte	0x00, 0xf5, 0x21, 0x00


	//----- nvinfo : EIATTR_SPARSE_MMA_MASK
	.align		4
.L_4279:
        /*0058*/ 	.byte	0x03, 0x50
        /*005a*/ 	.short	0x0000


	//----- nvinfo : EIATTR_MAXREG_COUNT
	.align		4
        /*005c*/ 	.byte	0x03, 0x1b
        /*005e*/ 	.short	0x00ff


	//----- nvinfo : EIATTR_MERCURY_ISA_VERSION
	.align		4
        /*0060*/ 	.byte	0x03, 0x5f
        /*0062*/ 	.short	0x0101


	//----- nvinfo : EIATTR_VRC_CTA_INIT_COUNT
	.align		4
        /*0064*/ 	.byte	0x02, 0x4a
	.zero		1
	.zero		1


	//----- nvinfo : EIATTR_EXIT_INSTR_OFFSETS
	.align		4
        /*0068*/ 	.byte	0x04, 0x1c
        /*006a*/ 	.short	(.L_4281 - .L_4280)


	//   ....[0]....
.L_4280:
        /*006c*/ 	.word	0x000000a0


	//   ....[1]....
        /*0070*/ 	.word	0x00000520


	//   ....[2]....
        /*0074*/ 	.word	0x00000880


	//   ....[3]....
        /*0078*/ 	.word	0x00000e70


	//----- nvinfo : EIATTR_CRS_STACK_SIZE
	.align		4
.L_4281:
        /*007c*/ 	.byte	0x04, 0x1e
        /*007e*/ 	.short	(.L_4283 - .L_4282)
.L_4282:
        /*0080*/ 	.word	0x00000000


	//----- nvinfo : EIATTR_CBANK_PARAM_SIZE
	.align		4
.L_4283:
        /*0084*/ 	.byte	0x03, 0x19
        /*0086*/ 	.short	0x0ad0


	//----- nvinfo : EIATTR_PARAM_CBANK
	.align		4
        /*0088*/ 	.byte	0x04, 0x0a
        /*008a*/ 	.short	(.L_4285 - .L_4284)
	.align		4
.L_4284:
        /*008c*/ 	.word	index@(.nv.constant0._ZN2at6native40_GLOBAL__N__2351210d_8_Shape_cu_49f7391c35CatArrayBatchedCopy_alignedK_contigINS1_10OpaqueTypeILj4EEEjLi2ELi128ELi1ELi8EEEvPT_NS1_25CatArrInputTensorMetadataIS5_T0_XT2_EXT3_EEENS1_16TensorSizeStrideIS8_Lj4EEEiS8_)
        /*0090*/ 	.short	0x0380
        /*0092*/ 	.short	0x0ad0


	//----- nvinfo : EIATTR_SW_WAR
	.align		4
.L_4285:
        /*0094*/ 	.byte	0x04, 0x36
        /*0096*/ 	.short	(.L_4287 - .L_4286)
.L_4286:
        /*0098*/ 	.word	0x00000008
.L_4287:


//--------------------- .nv.info._ZN2at6native40_GLOBAL__N__2351210d_8_Shape_cu_49f7391c35CatArrayBatchedCopy_alignedK_contigINS1_10OpaqueTypeILj4EEEjLi2ELi128ELi1ELi16EEEvPT_NS1_25CatArrInputTensorMetadataIS5_T0_XT2_EXT3_EEENS1_16TensorSizeStrideIS8_Lj4EEEiS8_ --------------------------
	.section	.nv.info._ZN2at6native40_GLOBAL__N__2351210d_8_Shape_cu_49f7391c35CatArrayBatchedCopy_alignedK_contigINS1_10OpaqueTypeILj4EEEjLi2ELi128ELi1ELi16EEEvPT_NS1_25CatArrInputTensorMetadataIS5_T0_XT2_EXT3_EEENS1_16TensorSizeStrideIS8_Lj4EEEiS8_,"",@"SHT_CUDA_INFO"
	.sectionflags	@""
	.align	4


	//----- nvinfo : EIATTR_CUDA_API_VERSION
	.align		4
        /*0000*/ 	.byte	0x04, 0x37
        /*0002*/ 	.short	(.L_4289 - .L_4288)
.L_4288:
        /*0004*/ 	.word	0x00000082


	//----- nvinfo : EIATTR_KPARAM_INFO
	.align		4
.L_4289:
        /*0008*/ 	.byte	0x04, 0x17
        /*000a*/ 	.short	(.L_4291 - .L_4290)
.L_4290:
        /*000c*/ 	.word	0x00000000
        /*0010*/ 	.short	0x0004
        /*0012*/ 	.short	0x0acc
        /*0014*/ 	.byte	0x00, 0xf0, 0x11, 0x00


	//----- nvinfo : EIATTR_KPARAM_INFO
	.align		4
.L_4291:
        /*0018*/ 	.byte	0x04, 0x17
        /*001a*/ 	.short	(.L_4293 - .L_4292)
.L_4292:
        /*001c*/ 	.word	0x00000000
        /*0020*/ 	.short	0x0003
        /*0022*/ 	.short	0x0ac8
        /*0024*/ 	.byte	0x00, 0xf0, 0x11, 0x00


	//----- nvinfo : EIATTR_KPARAM_INFO
	.align		4
.L_4293:
        /*0028*/ 	.byte	0x04, 0x17
        /*002a*/ 	.short	(.L_4295 - .L_4294)
.L_4294:
        /*002c*/ 	.word	0x00000000
        /*0030*/ 	.short	0x0002
        /*0032*/ 	.short	0x0aa8
        /*0034*/ 	.byte	0x00, 0xf0, 0x81, 0x00


	//----- nvinfo : EIATTR_KPARAM_INFO
	.align		4
.L_4295:
        /*0038*/ 	.byte	0x04, 0x17
        /*003a*/ 	.short	(.L_4297 - .L_4296)
.L_4296:
        /*003c*/ 	.word	0x00000000
        /*0040*/ 	.short	0x0001
        /*0042*/ 	.short	0x0008
        /*0044*/ 	.byte	0x00, 0xf0, 0x81, 0x2a


	//----- nvinfo : EIATTR_KPARAM_INFO
	.align		4
.L_4297:
        /*0048*/ 	.byte	0x04, 0x17
        /*004a*/ 	.short	(.L_4299 - .L_4298)
.L_4298:
        /*004c*/ 	.word	0x00000000
        /*0050*/ 	.short	0x0000
        /*0052*/ 	.short	0x0000
        /*0054*/ 	.byte	0x00, 0xf5, 0x21, 0x00


	//----- nvinfo : EIATTR_SPARSE_MMA_MASK
	.align		4
.L_4299:
        /*0058*/ 	.byte	0x03, 0x50
        /*005a*/ 	.short	0x0000


	//----- nvinfo : EIATTR_MAXREG_COUNT
	.align		4
        /*005c*/ 	.byte	0x03, 0x1b
        /*005e*/ 	.short	0x00ff


	//----- nvinfo : EIATTR_MERCURY_ISA_VERSION
	.align		4
        /*0060*/ 	.byte	0x03, 0x5f
        /*0062*/ 	.short	0x0101


	//----- nvinfo : EIATTR_VRC_CTA_INIT_COUNT
	.align		4
        /*0064*/ 	.byte	0x02, 0x4a
	.zero		1
	.zero		1


	//----- nvinfo : EIATTR_EXIT_INSTR_OFFSETS
	.align		4
        /*0068*/ 	.byte	0x04, 0x1c
        /*006a*/ 	.short	(.L_4301 - .L_4300)


	//   ....[0]....
.L_4300:
        /*006c*/ 	.word	0x000000a0


	//   ....[1]....
        /*0070*/ 	.word	0x00000740


	//   ....[2]....
        /*0074*/ 	.word	0x00000a70


	//   ....[3]....
        /*0078*/ 	.word	0x00001060


	//----- nvinfo : EIATTR_CRS_STACK_SIZE
	.align		4
.L_4301:
        /*007c*/ 	.byte	0x04, 0x1e
        /*007e*/ 	.short	(.L_4303 - .L_4302)
.L_4302:
        /*0080*/ 	.word	0x00000000


	//----- nvinfo : EIATTR_CBANK_PARAM_SIZE
	.align		4
.L_4303:
        /*0084*/ 	.byte	0x03, 0x19
        /*0086*/ 	.short	0x0ad0


	//----- nvinfo : EIATTR_PARAM_CBANK
	.align		4
        /*0088*/ 	.byte	0x04, 0x0a
        /*008a*/ 	.short	(.L_4305 - .L_4304)
	.align		4
.L_4304:
        /*008c*/ 	.word	index@(.nv.constant0._ZN2at6native40_GLOBAL__N__2351210d_8_Shape_cu_49f7391c35CatArrayBatchedCopy_alignedK_contigINS1_10OpaqueTypeILj4EEEjLi2ELi128ELi1ELi16EEEvPT_NS1_25CatArrInputTensorMetadataIS5_T0_XT2_EXT3_EEENS1_16TensorSizeStrideIS8_Lj4EEEiS8_)
        /*0090*/ 	.short	0x0380
        /*0092*/ 	.short	0x0ad0


	//----- nvinfo : EIATTR_SW_WAR
	.align		4
.L_4305:
        /*0094*/ 	.byte	0x04, 0x36
        /*0096*/ 	.short	(.L_4307 - .L_4306)
.L_4306:
        /*0098*/ 	.word	0x00000008
.L_4307:


//--------------------- .nv.info._ZN2at6native40_GLOBAL__N__2351210d_8_Shape_cu_49f7391c30CatArrayBatchedCopy_vectorizedINS1_10OpaqueTypeILj4EEEjLi2ELi128ELi1ELi16ELi4EEEvPcNS1_25CatArrInputTensorMetadataIT_T0_XT2_EXT3_EEENS1_16TensorSizeStrideIS8_Lj4EEEiS8_ --------------------------
	.section	.nv.info._ZN2at6native40_GLOBAL__N__2351210d_8_Shape_cu_49f7391c30CatArrayBatchedCopy_vectorizedINS1_10OpaqueTypeILj4EEEjLi2ELi128ELi1ELi16ELi4EEEvPcNS1_25CatArrInputTensorMetadataIT_T0_XT2_EXT3_EEENS1_16TensorSizeStrideIS8_Lj4EEEiS8_,"",@"SHT_CUDA_INFO"
	.sectionflags	@""
	.align	4


	//----- nvinfo : EIATTR_CUDA_API_VERSION
	.align		4
        /*0000*/ 	.byte	0x04, 0x37
        /*0002*/ 	.short	(.L_4309 - .L_4308)
.L_4308:
        /*0004*/ 	.word	0x00000082


	//----- nvinfo : EIATTR_KPARAM_INFO
	.align		4
.L_4309:
        /*0008*/ 	.byte	0x04, 0x17
        /*000a*/ 	.short	(.L_4311 - .L_4310)
.L_4310:
        /*000c*/ 	.word	0x00000000
        /*0010*/ 	.short	0x0004
        /*0012*/ 	.short	0x0acc
        /*0014*/ 	.byte	0x00, 0xf0, 0x11, 0x00


	//----- nvinfo : EIATTR_KPARAM_INFO
	.align		4
.L_4311:
        /*0018*/ 	.byte	0x04, 0x17
        /*001a*/ 	.short	(.L_4313 - .L_4312)
.L_4312:
        /*001c*/ 	.word	0x00000000
        /*0020*/ 	.short	0x0003
        /*0022*/ 	.short	0x0ac8
        /*0024*/ 	.byte	0x00, 0xf0, 0x11, 0x00


	//----- nvinfo : EIATTR_KPARAM_INFO
	.align		4
.L_4313:
        /*0028*/ 	.byte	0x04, 0x17
        /*002a*/ 	.short	(.L_4315 - .L_4314)
.L_4314:
        /*002c*/ 	.word	0x00000000
        /*0030*/ 	.short	0x0002
        /*0032*/ 	.short	0x0aa8
        /*0034*/ 	.byte	0x00, 0xf0, 0x81, 0x00


	//----- nvinfo : EIATTR_KPARAM_INFO
	.align		4
.L_4315:
        /*0038*/ 	.byte	0x04, 0x17
        /*003a*/ 	.short	(.L_4317 - .L_4316)
.L_4316:
        /*003c*/ 	.word	0x00000000
        /*0040*/ 	.short	0x0001
        /*0042*/ 	.short	0x0008
        /*0044*/ 	.byte	0x00, 0xf0, 0x81, 0x2a


	//----- nvinfo : EIATTR_KPARAM_INFO
	.align		4
.L_4317:
        /*0048*/ 	.byte	0x04, 0x17
        /*004a*/ 	.short	(.L_4319 - .L_4318)
.L_4318:
        /*004c*/ 	.word	0x00000000
        /*0050*/ 	.short	0x0000
        /*0052*/ 	.short	0x0000
        /*0054*/ 	.byte	0x00, 0xf5, 0x21, 0x00


	//----- nvinfo : EIATTR_SPARSE_MMA_MASK
	.align		4
.L_4319:
        /*0058*/ 	.byte	0x03, 0x50
        /*005a*/ 	.short	0x0000


	//----- nvinfo : EIATTR_MAXREG_COUNT
	.align		4
        /*005c*/ 	.byte	0x03, 0x1b
        /*005e*/ 	.short	0x00ff


	//----- nvinfo : EIATTR_MERCURY_ISA_VERSION
	.align		4
        /*0060*/ 	.byte	0x03, 0x5f
        /*0062*/ 	.short	0x0101


	//----- nvinfo : EIATTR_VRC_CTA_INIT_COUNT
	.align		4
        /*0064*/ 	.byte	0x02, 0x4a
	.zero		1
	.zero		1


	//----- nvinfo : EIATTR_EXIT_INSTR_OFFSETS
	.align		4
        /*0068*/ 	.byte	0x04, 0x1c
        /*006a*/ 	.short	(.L_4321 - .L_4320)


	//   ....[0]....
.L_4320:
        /*006c*/ 	.word	0x000000a0


	//   ....[1]....
        /*0070*/ 	.word	0x000003e0


	//----- nvinfo : EIATTR_CRS_STACK_SIZE
	.align		4
.L_4321:
        /*0074*/ 	.byte	0x04, 0x1e
        /*0076*/ 	.short	(.L_4323 - .L_4322)
.L_4322:
        /*0078*/ 	.word	0x00000000


	//----- nvinfo : EIATTR_CBANK_PARAM_SIZE
	.align		4
.L_4323:
        /*007c*/ 	.byte	0x03, 0x19
        /*007e*/ 	.short	0x0ad0


	//----- nvinfo : EIATTR_PARAM_CBANK
	.align		4
        /*0080*/ 	.byte	0x04, 0x0a
        /*0082*/ 	.short	(.L_4325 - .L_4324)
	.align		4
.L_4324:
        /*0084*/ 	.word	index@(.nv.constant0._ZN2at6native40_GLOBAL__N__2351210d_8_Shape_cu_49f7391c30CatArrayBatchedCopy_vectorizedINS1_10OpaqueTypeILj4EEEjLi2ELi128ELi1ELi16ELi4EEEvPcNS1_25CatArrInputTensorMetadataIT_T0_XT2_EXT3_EEENS1_16TensorSizeStrideIS8_Lj4EEEiS8_)
        /*0088*/ 	.short	0x0380
        /*008a*/ 	.short	0x0ad0


	//----- nvinfo : EIATTR_SW_WAR
	.align		4
.L_4325:
        /*008c*/ 	.byte	0x04, 0x36
        /*008e*/ 	.short	(.L_4327 - .L_4326)
.L_4326:
        /*0090*/ 	.word	0x00000008
.L_4327:


//--------------------- .nv.info._ZN2at6native40_GLOBAL__N__2351210d_8_Shape_cu_49f7391c19CatArrayBatchedCopyINS1_10OpaqueTypeILj4EEEjLi1ELi128ELi1EEEvPT_NS1_25CatArrInputTensorMetadataIS5_T0_XT2_EXT3_EEENS1_16TensorSizeStrideIS8_Lj4EEEiS8_ --------------------------
	.section	.nv.info._ZN2at6native40_GLOBAL__N__2351210d_8_Shape_cu_49f7391c19CatArrayBatchedCopyINS1_10OpaqueTypeILj4EEEjLi1ELi128ELi1EEEvPT_NS1_25CatArrInputTensorMetadataIS5_T0_XT2_EXT3_EEENS1_16TensorSizeStrideIS8_Lj4EEEiS8_,"",@"SHT_CUDA_INFO"
	.sectionflags	@""
	.align	4


	//----- nvinfo : EIATTR_CUDA_API_VERSION
	.align		4
        /*0000*/ 	.byte	0x04, 0x37
        /*0002*/ 	.short	(.L_4329 - .L_4328)
.L_4328:
        /*0004*/ 	.word	0x00000082


	//----- nvinfo : EIATTR_KPARAM_INFO
	.align		4
.L_4329:
        /*0008*/ 	.byte	0x04, 0x17
        /*000a*/ 	.short	(.L_4331 - .L_4330)
.L_4330:
        /*000c*/ 	.word	0x00000000
        /*0010*/ 	.short	0x0004
        /*0012*/ 	.short	0x0acc
        /*0014*/ 	.byte	0x00, 0xf0, 0x11, 0x00


	//----- nvinfo : EIATTR_KPARAM_INFO
	.align		4
.L_4331:
        /*0018*/ 	.byte	0x04, 0x17
        /*001a*/ 	.short	(.L_4333 - .L_4332)
.L_4332:
        /*001c*/ 	.word	0x00000000
        /*0020*/ 	.short	0x0003
        /*0022*/ 	.short	0x0ac8
        /*0024*/ 	.byte	0x00, 0xf0, 0x11, 0x00


	//----- nvinfo : EIATTR_KPARAM_INFO
	.align		4
.L_4333:
        /*0028*/ 	.byte	0x04, 0x17
        /*002a*/ 	.short	(.L_4335 - .L_4334)
.L_4334:
        /*002c*/ 	.word	0x00000000
        /*0030*/ 	.short	0x0002
        /*0032*/ 	.short	0x0aa8
        /*0034*/ 	.byte	0x00, 0xf0, 0x81, 0x00


	//----- nvinfo : EIATTR_KPARAM_INFO
	.align		4
.L_4335:
        /*0038*/ 	.byte	0x04, 0x17
        /*003a*/ 	.short	(.L_4337 - .L_4336)
.L_4336:
        /*003c*/ 	.word	0x00000000
        /*0040*/ 	.short	0x0001
        /*0042*/ 	.short	0x0008
        /*0044*/ 	.byte	0x00, 0xf0, 0x81, 0x2a


	//----- nvinfo : EIATTR_KPARAM_INFO
	.align		4
.L_4337:
        /*0048*/ 	.byte	0x04, 0x17
        /*004a*/ 	.short	(.L_4339 - .L_4338)
.L_4338:
        /*004c*/ 	.word	0x00000000
        /*0050*/ 	.short	0x0000
        /*0052*/ 	.short	0x0000
        /*0054*/ 	.byte	0x00, 0xf5, 0x21, 0x00


	//----- nvinfo : EIATTR_SPARSE_MMA_MASK
	.align		4
.L_4339:
        /*0058*/ 	.byte	0x03, 0x50
        /*005a*/ 	.short	0x0000


	//----- nvinfo : EIATTR_MAXREG_COUNT
	.align		4
        /*005c*/ 	.byte	0x03, 0x1b
        /*005e*/ 	.short	0x00ff


	//----- nvinfo : EIATTR_MERCURY_ISA_VERSION
	.align		4
        /*0060*/ 	.byte	0x03, 0x5f
        /*0062*/ 	.short	0x0101


	//----- nvinfo : EIATTR_VRC_CTA_INIT_COUNT
	.align		4
        /*0064*/ 	.byte	0x02, 0x4a
	.zero		1
	.zero		1


	//----- nvinfo : EIATTR_EXIT_INSTR_OFFSETS
	.align		4
        /*0068*/ 	.byte	0x04, 0x1c
        /*006a*/ 	.short	(.L_4341 - .L_4340)


	//   ....[0]....
.L_4340:
        /*006c*/ 	.word	0x000000a0


	//   ....[1]....
        /*0070*/ 	.word	0x00000260


	//----- nvinfo : EIATTR_CRS_STACK_SIZE
	.align		4
.L_4341:
        /*0074*/ 	.byte	0x04, 0x1e
        /*0076*/ 	.short	(.L_4343 - .L_4342)
.L_4342:
        /*0078*/ 	.word	0x00000000


	//----- nvinfo : EIATTR_CBANK_PARAM_SIZE
	.align		4
.L_4343:
        /*007c*/ 	.byte	0x03, 0x19
        /*007e*/ 	.short	0x0ad0


	//----- nvinfo : EIATTR_PARAM_CBANK
	.align		4
        /*0080*/ 	.byte	0x04, 0x0a
        /*0082*/ 	.short	(.L_4345 - .L_4344)
	.align		4
.L_4344:
        /*0084*/ 	.word	index@(.nv.constant0._ZN2at6native40_GLOBAL__N__2351210d_8_Shape_cu_49f7391c19CatArrayBatchedCopyINS1_10OpaqueTypeILj4EEEjLi1ELi128ELi1EEEvPT_NS1_25CatArrInputTensorMetadataIS5_T0_XT2_EXT3_EEENS1_16TensorSizeStrideIS8_Lj4EEEiS8_)
        /*0088*/ 	.short	0x0380
        /*008a*/ 	.short	0x0ad0


	//----- nvinfo : EIATTR_SW_WAR
	.align		4
.L_4345:
        /*008c*/ 	.byte	0x04, 0x36
        /*008e*/ 	.short	(.L_4347 - .L_4346)
.L_4346:
        /*0090*/ 	.word	0x00000008
.L_4347:


//--------------------- .nv.info._ZN2at6native40_GLOBAL__N__2351210d_8_Shape_cu_49f7391c26CatArrayBatchedCopy_contigINS1_10OpaqueTypeILj4EEEjLi1ELi128ELi1EEEvPT_NS1_25CatArrInputTensorMetadataIS5_T0_XT2_EXT3_EEENS1_16TensorSizeStrideIS8_Lj4EEEiS8_ --------------------------
	.section	.nv.info._ZN2at6native40_GLOBAL__N__2351210d_8_Shape_cu_49f7391c26CatArrayBatchedCopy_contigINS1_10OpaqueTypeILj4EEEjLi1ELi128ELi1EEEvPT_NS1_25CatArrInputTensorMetadataIS5_T0_XT2_EXT3_EEENS1_16TensorSizeStrideIS8_Lj4EEEiS8_,"",@"SHT_CUDA_INFO"
	.sectionflags	@""
	.align	4


	//----- nvinfo : EIATTR_CUDA_API_VERSION
	.align		4
        /*0000*/ 	.byte	0x04, 0x37
        /*0002*/ 	.short	(.L_4349 - .L_4348)
.L_4348:
        /*0004*/ 	.word	0x00000082


	//----- nvinfo : EIATTR_KPARAM_INFO
	.align		4
.L_4349:
        /*0008*/ 	.byte	0x04, 0x17
        /*000a*/ 	.short	(.L_4351 - .L_4350)
.L_4350:
        /*000c*/ 	.word	0x00000000
        /*0010*/ 	.short	0x0004
        /*0012*/ 	.short	0x0acc
        /*0014*/ 	.byte	0x00, 0xf0, 0x11, 0x00


	//----- nvinfo : EIATTR_KPARAM_INFO
	.align		4
.L_4351:
        /*0018*/ 	.byte	0x04, 0x17
        /*001a*/ 	.short	(.L_4353 - .L_4352)
.L_4352:
        /*001c*/ 	.word	0x00000000
        /*0020*/ 	.short	0x0003
        /*0022*/ 	.short	0x0ac8
        /*0024*/ 	.byte	0x00, 0xf0, 0x11, 0x00


	//----- nvinfo : EIATTR_KPARAM_INFO
	.align		4
.L_4353:
        /*0028*/ 	.byte	0x04, 0x17
        /*002a*/ 	.short	(.L_4355 - .L_4354)
.L_4354:
        /*002c*/ 	.word	0x00000000
        /*0030*/ 	.short	0x0002
        /*0032*/ 	.short	0x0aa8
        /*0034*/ 	.byte	0x00, 0xf0, 0x81, 0x00


	//----- nvinfo : EIATTR_KPARAM_INFO
	.align		4
.L_4355:
        /*0038*/ 	.byte	0x04, 0x17
        /*003a*/ 	.short	(.L_4357 - .L_4356)
.L_4356:
        /*003c*/ 	.word	0x00000000
        /*0040*/ 	.short	0x0001
        /*0042*/ 	.short	0x0008
        /*0044*/ 	.byte	0x00, 0xf0, 0x81, 0x2a


	//----- nvinfo : EIATTR_KPARAM_INFO
	.align		4
.L_4357:
        /*0048*/ 	.byte	0x04, 0x17
        /*004a*/ 	.short	(.L_4359 - .L_4358)
.L_4358:
        /*004c*/ 	.word	0x00000000
        /*0050*/ 	.short	0x0000
        /*0052*/ 	.short	0x0000
        /*0054*/ 	.byte	0x00, 0xf5, 0x21, 0x00


	//----- nvinfo : EIATTR_SPARSE_MMA_MASK
	.align		4
.L_4359:
        /*0058*/ 	.byte	0x03, 0x50
        /*005a*/ 	.short	0x0000


	//----- nvinfo : EIATTR_MAXREG_COUNT
	.align		4
        /*005c*/ 	.byte	0x03, 0x1b
        /*005e*/ 	.short	0x00ff


	//----- nvinfo : EIATTR_MERCURY_ISA_VERSION
	.align		4
        /*0060*/ 	.byte	0x03, 0x5f
        /*0062*/ 	.short	0x0101


	//----- nvinfo : EIATTR_VRC_CTA_INIT_COUNT
	.align		4
        /*0064*/ 	.byte	0x02, 0x4a
	.zero		1
	.zero		1


	//----- nvinfo : EIATTR_EXIT_INSTR_OFFSETS
	.align		4
        /*0068*/ 	.byte	0x04, 0x1c
        /*006a*/ 	.short	(.L_4361 - .L_4360)


	//   ....[0]....
.L_4360:
        /*006c*/ 	.word	0x00000090


	//   ....[1]....
        /*0070*/ 	.word	0x000001e0


	//----- nvinfo : EIATTR_CRS_STACK_SIZE
	.align		4
.L_4361:
        /*0074*/ 	.byte	0x04, 0x1e
        /*0076*/ 	.short	(.L_4363 - .L_4362)
.L_4362:
        /*0078*/ 	.word	0x00000000


	//----- nvinfo : EIATTR_CBANK_PARAM_SIZE
	.align		4
.L_4363:
        /*007c*/ 	.byte	0x03, 0x19
        /*007e*/ 	.short	0x0ad0


	//----- nvinfo : EIATTR_PARAM_CBANK
	.align		4
        /*0080*/ 	.byte	0x04, 0x0a
        /*0082*/ 	.short	(.L_4365 - .L_4364)
	.align		4
.L_4364:
        /*0084*/ 	.word	index@(.nv.constant0._ZN2at6native40_GLOBAL__N__2351210d_8_Shape_cu_49f7391c26CatArrayBatchedCopy_contigINS1_10OpaqueTypeILj4EEEjLi1ELi128ELi1EEEvPT_NS1_25CatArrInputTensorMetadataIS5_T0_XT2_EXT3_EEENS1_16TensorSizeStrideIS8_Lj4EEEiS8_)
        /*0088*/ 	.short	0x0380
        /*008a*/ 	.short	0x0ad0


	//----- nvinfo : EIATTR_SW_WAR
	.align		4
.L_4365:
        /*008c*/ 	.byte	0x04, 0x36
        /*008e*/ 	.short	(.L_4367 - .L_4366)
.L_4366:
        /*0090*/ 	.word	0x00000008
.L_4367:


//--------------------- .nv.info._ZN2at6native40_GLOBAL__N__2351210d_8_Shape_cu_49f7391c35CatArrayBatchedCopy_alignedK_contigINS1_10OpaqueTypeILj4EEEjLi1ELi128ELi1ELi8EEEvPT_NS1_25CatArrInputTensorMetadataIS5_T0_XT2_EXT3_EEENS1_16TensorSizeStrideIS8_Lj4EEEiS8_ --------------------------
	.section	.nv.info._ZN2at6native40_GLOBAL__N__2351210d_8_Shape_cu_49f7391c35CatArrayBatchedCopy_alignedK_contigINS1_10OpaqueTypeILj4EEEjLi1ELi128ELi1ELi8EEEvPT_NS1_25CatArrInputTensorMetadataIS5_T0_XT2_EXT3_EEENS1_16TensorSizeStrideIS8_Lj4EEEiS8_,"",@"SHT_CUDA_INFO"
	.sectionflags	@""
	.align	4


	//----- nvinfo : EIATTR_CUDA_API_VERSION
	.align		4
        /*0000*/ 	.byte	0x04, 0x37
        /*0002*/ 	.short	(.L_4369 - .L_4368)
.L_4368:
        /*0004*/ 	.word	0x00000082


	//----- nvinfo : EIATTR_KPARAM_INFO
	.align		4
.L_4369:
        /*0008*/ 	.byte	0x04, 0x17
        /*000a*/ 	.short	(.L_4371 - .L_4370)
.L_4370:
        /*000c*/ 	.word	0x00000000
        /*0010*/ 	.short	0x0004
        /*0012*/ 	.short	0x0acc
        /*0014*/ 	.byte	0x00, 0xf0, 0x11, 0x00


	//----- nvinfo : EIATTR_KPARAM_INFO
	.align		4
.L_4371:
        /*0018*/ 	.byte	0x04, 0x17
        /*001a*/ 	.short	(.L_4373 - .L_4372)
.L_4372:
        /*001c*/ 	.word	0x00000000
        /*0020*/ 	.short	0x0003
        /*0022*/ 	.short	0x0ac8
        /*0024*/ 	.byte	0x00, 0xf0, 0x11, 0x00


	//----- nvinfo : EIATTR_KPARAM_INFO
	.align		4
.L_4373:
        /*0028*/ 	.byte	0x04, 0x17
        /*002a*/ 	.short	(.L_4375 - .L_4374)
.L_4374:
        /*002c*/ 	.word	0x00000000
        /*0030*/ 	.short	0x0002
        /*0032*/ 	.short	0x0aa8
        /*0034*/ 	.byte	0x00, 0xf0, 0x81, 0x00


	//----- nvinfo : EIATTR_KPARAM_INFO
	.align		4
.L_4375:
        /*0038*/ 	.byte	0x04, 0x17
        /*003a*/ 	.short	(.L_4377 - .L_4376)
.L_4376:
        /*003c*/ 	.word	0x00000000
        /*0040*/ 	.short	0x0001
        /*0042*/ 	.short	0x0008
        /*0044*/ 	.byte	0x00, 0xf0, 0x81, 0x2a


	//----- nvinfo : EIATTR_KPARAM_INFO
	.align		4
.L_4377:
        /*0048*/ 	.byte	0x04, 0x17
        /*004a*/ 	.short	(.L_4379 - .L_4378)
.L_4378:
        /*004c*/ 	.word	0x00000000
        /*0050*/ 	.short	0x0000
        /*0052*/ 	.short	0x0000
        /*0054*/ 	.byte	0x00, 0xf5, 0x21, 0x00


	//----- nvinfo : EIATTR_SPARSE_MMA_MASK
	.align		4
.L_4379:
        /*0058*/ 	.byte	0x03, 0x50
        /*005a*/ 	.short	0x0000


	//----- nvinfo : EIATTR_MAXREG_COUNT
	.align		4
        /*005c*/ 	.byte	0x03, 0x1b
        /*005e*/ 	.short	0x00ff


	//----- nvinfo : EIATTR_MERCURY_ISA_VERSION
	.align		4
        /*0060*/ 	.byte	0x03, 0x5f
        /*0062*/ 	.short	0x0101


	//----- nvinfo : EIATTR_VRC_CTA_INIT_COUNT
	.align		4
        /*0064*/ 	.byte	0x02, 0x4a
	.zero		1
	.zero		1


	//----- nvinfo : EIATTR_EXIT_INSTR_OFFSETS
	.align		4
        /*0068*/ 	.byte	0x04, 0x1c
        /*006a*/ 	.short	(.L_4381 - .L_4380)


	//   ....[0]....
.L_4380:
        /*006c*/ 	.word	0x000000a0


	//   ....[1]....
        /*0070*/ 	.word	0x00000290


	//   ....[2]....
        /*0074*/ 	.word	0x00000440


	//   ....[3]....
        /*0078*/ 	.word	0x00000630


	//----- nvinfo : EIATTR_CRS_STACK_SIZE
	.align		4
.L_4381:
        /*007c*/ 	.byte	0x04, 0x1e
        /*007e*/ 	.short	(.L_4383 - .L_4382)
.L_4382:
        /*0080*/ 	.word	0x00000000


	//----- nvinfo : EIATTR_CBANK_PARAM_SIZE
	.align		4
.L_4383:
        /*0084*/ 	.byte	0x03, 0x19
        /*0086*/ 	.short	0x0ad0


	//----- nvinfo : EIATTR_PARAM_CBANK
	.align		4
        /*0088*/ 	.byte	0x04, 0x0a
        /*008a*/ 	.short	(.L_4385 - .L_4384)
	.align		4
.L_4384:
        /*008c*/ 	.word	index@(.nv.constant0._ZN2at6native40_GLOBAL__N__2351210d_8_Shape_cu_49f7391c35CatArrayBatchedCopy_alignedK_contigINS1_10OpaqueTypeILj4EEEjLi1ELi128ELi1ELi8EEEvPT_NS1_25CatArrInputTensorMetadataIS5_T0_XT2_EXT3_EEENS1_16TensorSizeStrideIS8_Lj4EEEiS8_)
        /*0090*/ 	.short	0x0380
        /*0092*/ 	.short	0x0ad0


	//----- nvinfo : EIATTR_SW_WAR
	.align		4
.L_4385:
        /*0094*/ 	.byte	0x04, 0x36
        /*0096*/ 	.short	(.L_4387 - .L_4386)
.L_4386:
        /*0098*/ 	.word	0x00000008
.L_4387:


//--------------------- .nv.info._ZN2at6native40_GLOBAL__N__2351210d_8_Shape_cu_49f7391c35CatArrayBatchedCopy_alignedK_contigINS1_10OpaqueTypeILj4EEEjLi1ELi128ELi1ELi16EEEvPT_NS1_25CatArrInputTensorMetadataIS5_T0_XT2_EXT3_EEENS1_16TensorSizeStrideIS8_Lj4EEEiS8_ --------------------------
	.section	.nv.info._ZN2at6native40_GLOBAL__N__2351210d_8_Shape_cu_49f7391c35CatArrayBatchedCopy_alignedK_contigINS1_10OpaqueTypeILj4EEEjLi1ELi128ELi1ELi16EEEvPT_NS1_25CatArrInputTensorMetadataIS5_T0_XT2_EXT3_EEENS1_16TensorSizeStrideIS8_Lj4EEEiS8_,"",@"SHT_CUDA_INFO"
	.sectionflags	@""
	.align	4


	//----- nvinfo : EIATTR_CUDA_API_VERSION
	.align		4
        /*0000*/ 	.byte	0x04, 0x37
        /*0002*/ 	.short	(.L_4389 - .L_4388)
.L_4388:
        /*0004*/ 	.word	0x00000082


	//----- nvinfo : EIATTR_KPARAM_INFO
	.align		4
.L_4389:
        /*0008*/ 	.byte	0x04, 0x17
        /*000a*/ 	.short	(.L_4391 - .L_4390)
.L_4390:
        /*000c*/ 	.word	0x00000000
        /*0010*/ 	.short	0x0004
        /*0012*/ 	.short	0x0acc
        /*0014*/ 	.byte	0x00, 0xf0, 0x11, 0x00


	//----- nvinfo : EIATTR_KPARAM_INFO
	.align		4
.L_4391:
        /*0018*/ 	.byte	0x04, 0x17
        /*001a*/ 	.short	(.L_4393 - .L_4392)
.L_4392:
        /*001c*/ 	.word	0x00000000
        /*0020*/ 	.short	0x0003
        /*0022*/ 	.short	0x0ac8
        /*0024*/ 	.byte	0x00, 0xf0, 0x11, 0x00


	//----- nvinfo : EIATTR_KPARAM_INFO
	.align		4
.L_4393:
        /*0028*/ 	.byte	0x04, 0x17
        /*002a*/ 	.short	(.L_4395 - .L_4394)
.L_4394:
        /*002c*/ 	.word	0x00000000
        /*0030*/ 	.short	0x0002
        /*0032*/ 	.short	0x0aa8
        /*0034*/ 	.byte	0x00, 0xf0, 0x81, 0x00


	//----- nvinfo : EIATTR_KPARAM_INFO
	.align		4
.L_4395:
        /*0038*/ 	.byte	0x04, 0x17
        /*003a*/ 	.short	(.L_4397 - .L_4396)
.L_4396:
        /*003c*/ 	.word	0x00000000
        /*0040*/ 	.short	0x0001
        /*0042*/ 	.short	0x0008
        /*0044*/ 	.byte	0x00, 0xf0, 0x81, 0x2a


	//----- nvinfo : EIATTR_KPARAM_INFO
	.align		4
.L_4397:
        /*0048*/ 	.byte	0x04, 0x17
        /*004a*/ 	.short	(.L_4399 - .L_4398)
.L_4398:
        /*004c*/ 	.word	0x00000000
        /*0050*/ 	.short	0x0000
        /*0052*/ 	.short	0x0000
        /*0054*/ 	.byte	0x00, 0xf5, 0x21, 0x00


	//----- nvinfo : EIATTR_SPARSE_MMA_MASK
	.align		4
.L_4399:
        /*0058*/ 	.byte	0x03, 0x50
        /*005a*/ 	.short	0x0000


	//----- nvinfo : EIATTR_MAXREG_COUNT
	.align		4
        /*005c*/ 	.byte	0x03, 0x1b
        /*005e*/ 	.short	0x00ff


	//----- nvinfo : EIATTR_MERCURY_ISA_VERSION
	.align		4
        /*0060*/ 	.byte	0x03, 0x5f
        /*0062*/ 	.short	0x0101


	//----- nvinfo : EIATTR_VRC_CTA_INIT_COUNT
	.align		4
        /*0064*/ 	.byte	0x02, 0x4a
	.zero		1
	.zero		1


	//----- nvinfo : EIATTR_EXIT_INSTR_OFFSETS
	.align		4
        /*0068*/ 	.byte	0x04, 0x1c
        /*006a*/ 	.short	(.L_4401 - .L_4400)


	//   ....[0]....
.L_4400:
        /*006c*/ 	.word	0x000000a0


	//   ....[1]....
        /*0070*/ 	.word	0x000002f0


	//   ....[2]....
        /*0074*/ 	.word	0x000004a0


	//   ....[3]....
        /*0078*/ 	.word	0x00000690


	//----- nvinfo : EIATTR_CRS_STACK_SIZE
	.align		4
.L_4401:
        /*007c*/ 	.byte	0x04, 0x1e
        /*007e*/ 	.short	(.L_4403 - .L_4402)
.L_4402:
        /*0080*/ 	.word	0x00000000


	//----- nvinfo : EIATTR_CBANK_PARAM_SIZE
	.align		4
.L_4403:
        /*0084*/ 	.byte	0x03, 0x19
        /*0086*/ 	.short	0x0ad0


	//----- nvinfo : EIATTR_PARAM_CBANK
	.align		4
        /*0088*/ 	.byte	0x04, 0x0a
        /*008a*/ 	.short	(.L_4405 - .L_4404)
	.align		4
.L_4404:
        /*008c*/ 	.word	index@(.nv.constant0._ZN2at6native40_GLOBAL__N__2351210d_8_Shape_cu_49f7391c35CatArrayBatchedCopy_alignedK_contigINS1_10OpaqueTypeILj4EEEjLi1ELi128ELi1ELi16EEEvPT_NS1_25CatArrInputTensorMetadataIS5_T0_XT2_EXT3_EEENS1_16TensorSizeStrideIS8_Lj4EEEiS8_)
        /*0090*/ 	.short	0x0380
        /*0092*/ 	.short	0x0ad0


	//----- nvinfo : EIATTR_SW_WAR
	.align		4
.L_4405:
        /*0094*/ 	.byte	0x04, 0x36
        /*0096*/ 	.short	(.L_4407 - .L_4406)
.L_4406:
        /*0098*/ 	.word	0x00000008
.L_4407:


//--------------------- .nv.info._ZN2at6native40_GLOBAL__N__2351210d_8_Shape_cu_49f7391c30CatArrayBatchedCopy_vectorizedINS1_10OpaqueTypeILj4EEEjLi1ELi128ELi1ELi16ELi4EEEvPcNS1_25CatArrInputTensorMetadataIT_T0_XT2_EXT3_EEENS1_16TensorSizeStrideIS8_Lj4EEEiS8_ --------------------------
	.section	.nv.info._ZN2at6native40_GLOBAL__N__2351210d_8_Shape_cu_49f7391c30CatArrayBatchedCopy_vectorizedINS1_10OpaqueTypeILj4EEEjLi1ELi128ELi1ELi16ELi4EEEvPcNS1_25CatArrInputTensorMetadataIT_T0_XT2_EXT3_EEENS1_16TensorSizeStrideIS8_Lj4EEEiS8_,"",@"SHT_CUDA_INFO"
	.sectionflags	@""
	.align	4


	//----- nvinfo : EIATTR_CUDA_API_VERSION
	.align		4
        /*0000*/ 	.byte	0x04, 0x37
        /*0002*/ 	.short	(.L_4409 - .L_4408)
.L_4408:
        /*0004*/ 	.word	0x00000082


	//----- nvinfo : EIATTR_KPARAM_INFO
	.align		4
.L_4409:
        /*0008*/ 	.byte	0x04, 0x17
        /*000a*/ 	.short	(.L_4411 - .L_4410)
.L_4410:
        /*000c*/ 	.word	0x00000000
        /*0010*/ 	.short	0x0004
        /*0012*/ 	.short	0x0acc
        /*0014*/ 	.byte	0x00, 0xf0, 0x11, 0x00


	//----- nvinfo : EIATTR_KPARAM_INFO
	.align		4
.L_4411:
        /*0018*/ 	.byte	0x04, 0x17
        /*001a*/ 	.short	(.L_4413 - .L_4412)
.L_4412:
        /*001c*/ 	.word	0x00000000
        /*0020*/ 	.short	0x0003
        /*0022*/ 	.short	0x0ac8
        /*0024*/ 	.byte	0x00, 0xf0, 0x11, 0x00


	//----- nvinfo : EIATTR_KPARAM_INFO
	.align		4
.L_4413:
        /*0028*/ 	.byte	0x04, 0x17
        /*002a*/ 	.short	(.L_4415 - .L_4414)
.L_4414:
        /*002c*/ 	.word	0x00000000
        /*0030*/ 	.short	0x0002
        /*0032*/ 	.short	0x0aa8
        /*0034*/ 	.byte	0x00, 0xf0, 0x81, 0x00


	//----- nvinfo : EIATTR_KPARAM_INFO
	.align		4
.L_4415:
        /*0038*/ 	.byte	0x04, 0x17
        /*003a*/ 	.short	(.L_4417 - .L_4416)
.L_4416:
        /*003c*/ 	.word	0x00000000
        /*0040*/ 	.short	0x0001
        /*0042*/ 	.short	0x0008
        /*0044*/ 	.byte	0x00, 0xf0, 0x81, 0x2a


	//----- nvinfo : EIATTR_KPARAM_INFO
	.align		4
.L_4417:
        /*0048*/ 	.byte	0x04, 0x17
        /*004a*/ 	.short	(.L_4419 - .L_4418)
.L_4418:
        /*004c*/ 	.word	0x00000000
        /*0050*/ 	.short	0x0000
        /*0052*/ 	.short	0x0000
        /*0054*/ 	.byte	0x00, 0xf5, 0x21, 0x00


	//----- nvinfo : EIATTR_SPARSE_MMA_MASK
	.align		4
.L_4419:
        /*0058*/ 	.byte	0x03, 0x50
        /*005a*/ 	.short	0x0000


	//----- nvinfo : EIATTR_MAXREG_COUNT
	.align		4
        /*005c*/ 	.byte	0x03, 0x1b
        /*005e*/ 	.short	0x00ff


	//----- nvinfo : EIATTR_MERCURY_ISA_VERSION
	.align		4
        /*0060*/ 	.byte	0x03, 0x5f
        /*0062*/ 	.short	0x0101


	//----- nvinfo : EIATTR_VRC_CTA_INIT_COUNT
	.align		4
        /*0064*/ 	.byte	0x02, 0x4a
	.zero		1
	.zero		1


	//----- nvinfo : EIATTR_EXIT_INSTR_OFFSETS
	.align		4
        /*0068*/ 	.byte	0x04, 0x1c
        /*006a*/ 	.short	(.L_4421 - .L_4420)


	//   ....[0]....
.L_4420:
        /*006c*/ 	.word	0x000000a0


	//   ....[1]....
        /*0070*/ 	.word	0x00000230


	//----- nvinfo : EIATTR_CRS_STACK_SIZE
	.align		4
.L_4421:
        /*0074*/ 	.byte	0x04, 0x1e
        /*0076*/ 	.short	(.L_4423 - .L_4422)
.L_4422:
        /*0078*/ 	.word	0x00000000


	//----- nvinfo : EIATTR_CBANK_PARAM_SIZE
	.align		4
.L_4423:
        /*007c*/ 	.byte	0x03, 0x19
        /*007e*/ 	.short	0x0ad0


	//----- nvinfo : EIATTR_PARAM_CBANK
	.align		4
        /*0080*/ 	.byte	0x04, 0x0a
        /*0082*/ 	.short	(.L_4425 - .L_4424)
	.align		4
.L_4424:
        /*0084*/ 	.word	index@(.nv.constant0._ZN2at6native40_GLOBAL__N__2351210d_8_Shape_cu_49f7391c30CatArrayBatchedCopy_vectorizedINS1_10OpaqueTypeILj4EEEjLi1ELi128ELi1ELi16ELi4EEEvPcNS1_25CatArrInputTensorMetadataIT_T0_XT2_EXT3_EEENS1_16TensorSizeStrideIS8_Lj4EEEiS8_)
        /*0088*/ 	.short	0x0380
        /*008a*/ 	.short	0x0ad0


	//----- nvinfo : EIATTR_SW_WAR
	.align		4
.L_4425:
        /*008c*/ 	.byte	0x04, 0x36
        /*008e*/ 	.short	(.L_4427 - .L_4426)
.L_4426:
        /*0090*/ 	.word	0x00000008
.L_4427:


//--------------------- .nv.info._ZN2at6native40_GLOBAL__N__2351210d_8_Shape_cu_49f7391c19CatArrayBatchedCopyINS1_10OpaqueTypeILj2EEEjLi4ELi128ELi1EEEvPT_NS1_25CatArrInputTensorMetadataIS5_T0_XT2_EXT3_EEENS1_16TensorSizeStrideIS8_Lj4EEEiS8_ --------------------------
	.section	.nv.info._ZN2at6native40_GLOBAL__N__2351210d_8_Shape_cu_49f7391c19CatArrayBatchedCopyINS1_10OpaqueTypeILj2EEEjLi4ELi128ELi1EEEvPT_NS1_25CatArrInputTensorMetadataIS5_T0_XT2_EXT3_EEENS1_16TensorSizeStrideIS8_Lj4EEEiS8_,"",@"SHT_CUDA_INFO"
	.sectionflags	@""
	.align	4


	//----- nvinfo : EIATTR_CUDA_API_VERSION
	.align		4
        /*0000*/ 	.byte	0x04, 0x37
        /*0002*/ 	.short	(.L_4429 - .L_4428)
.L_4428:
        /*0004*/ 	.word	0x00000082


	//----- nvinfo : EIATTR_KPARAM_INFO
	.align		4
.L_4429:
        /*0008*/ 	.byte	0x04, 0x17
        /*000a*/ 	.short	(.L_4431 - .L_4430)
.L_4430:
        /*000c*/ 	.word	0x00000000
        /*0010*/ 	.short	0x0004
        /*0012*/ 	.short	0x0acc
        /*0014*/ 	.byte	0x00, 0xf0, 0x11, 0x00


	//----- nvinfo : EIATTR_KPARAM_INFO
	.align		4
.L_4431:
        /*0018*/ 	.byte	0x04, 0x17
        /*001a*/ 	.short	(.L_4433 - .L_4432)
.L_4432:
        /*001c*/ 	.word	0x00000000
        /*0020*/ 	.short	0x0003
        /*0022*/ 	.short	0x0ac8
        /*0024*/ 	.byte	0x00, 0xf0, 0x11, 0x00


	//----- nvinfo : EIATTR_KPARAM_INFO
	.align		4
.L_4433:
        /*0028*/ 	.byte	0x04, 0x17
        /*002a*/ 	.short	(.L_4435 - .L_4434)
.L_4434:
        /*002c*/ 	.word	0x00000000
        /*0030*/ 	.short	0x0002
        /*0032*/ 	.short	0x0aa8
        /*0034*/ 	.byte	0x00, 0xf0, 0x81, 0x00


	//----- nvinfo : EIATTR_KPARAM_INFO
	.align		4
.L_4435:
        /*0038*/ 	.byte	0x04, 0x17
        /*003a*/ 	.short	(.L_4437 - .L_4436)
.L_4436:
        /*003c*/ 	.word	0x00000000
        /*0040*/ 	.short	0x0001
        /*0042*/ 	.short	0x0008
        /*0044*/ 	.byte	0x00, 0xf0, 0x81, 0x2a


	//----- nvinfo : EIATTR_KPARAM_INFO
	.align		4
.L_4437:
        /*0048*/ 	.byte	0x04, 0x17
        /*004a*/ 	.short	(.L_4439 - .L_4438)
.L_4438:
        /*004c*/ 	.word	0x00000000
        /*0050*/ 	.short	0x0000
        /*0052*/ 	.short	0x0000
        /*0054*/ 	.byte	0x00, 0xf5, 0x21, 0x00


	//----- nvinfo : EIATTR_SPARSE_MMA_MASK
	.align		4
.L_4439:
        /*0058*/ 	.byte	0x03, 0x50
        /*005a*/ 	.short	0x0000


	//----- nvinfo : EIATTR_MAXREG_COUNT
	.align		4
        /*005c*/ 	.byte	0x03, 0x1b
        /*005e*/ 	.short	0x00ff


	//----- nvinfo : EIATTR_MERCURY_ISA_VERSION
	.align		4
        /*0060*/ 	.byte	0x03, 0x5f
        /*0062*/ 	.short	0x0101


	//----- nvinfo : EIATTR_VRC_CTA_INIT_COUNT
	.align		4
        /*0064*/ 	.byte	0x02, 0x4a
	.zero		1
	.zero		1


	//----- nvinfo : EIATTR_EXIT_INSTR_OFFSETS
	.align		4
        /*0068*/ 	.byte	0x04, 0x1c
        /*006a*/ 	.short	(.L_4441 - .L_4440)


	//   ....[0]....
.L_4440:
        /*006c*/ 	.word	0x000000a0


	//   ....[1]....
        /*0070*/ 	.word	0x00000bf0


	//----- nvinfo : EIATTR_CRS_STACK_SIZE
	.align		4
.L_4441:
        /*0074*/ 	.byte	0x04, 0x1e
        /*0076*/ 	.short	(.L_4443 - .L_4442)
.L_4442:
        /*0078*/ 	.word	0x00000000


	//----- nvinfo : EIATTR_CBANK_PARAM_SIZE
	.align		4
.L_4443:
        /*007c*/ 	.byte	0x03, 0x19
        /*007e*/ 	.short	0x0ad0


	//----- nvinfo : EIATTR_PARAM_CBANK
	.align		4
        /*0080*/ 	.byte	0x04, 0x0a
        /*0082*/ 	.short	(.L_4445 - .L_4444)
	.align		4
.L_4444:
        /*0084*/ 	.word	index@(.nv.constant0._ZN2at6native40_GLOBAL__N__2351210d_8_Shape_cu_49f7391c19CatArrayBatchedCopyINS1_10OpaqueTypeILj2EEEjLi4ELi128ELi1EEEvPT_NS1_25CatArrInputTensorMetadataIS5_T0_XT2_EXT3_EEENS1_16TensorSizeStrideIS8_Lj4EEEiS8_)
        /*0088*/ 	.short	0x0380
        /*008a*/ 	.short	0x0ad0


	//----- nvinfo : EIATTR_SW_WAR
	.align		4
.L_4445:
        /*008c*/ 	.byte	0x04, 0x36
        /*008e*/ 	.short	(.L_4447 - .L_4446)
.L_4446:
        /*0090*/ 	.word	0x00000008
.L_4447:


//--------------------- .nv.info._ZN2at6native40_GLOBAL__N__2351210d_8_Shape_cu_49f7391c26CatArrayBatchedCopy_contigINS1_10OpaqueTypeILj2EEEjLi4ELi128ELi1EEEvPT_NS1_25CatArrInputTensorMetadataIS5_T0_XT2_EXT3_EEENS1_16TensorSizeStrideIS8_Lj4EEEiS8_ --------------------------
	.section	.nv.info._ZN2at6native40_GLOBAL__N__2351210d_8_Shape_cu_49f7391c26CatArrayBatchedCopy_contigINS1_10OpaqueTypeILj2EEEjLi4ELi128ELi1EEEvPT_NS1_25CatArrInputTensorMetadataIS5_T0_XT2_EXT3_EEENS1_16TensorSizeStrideIS8_Lj4EEEiS8_,"",@"SHT_CUDA_INFO"
	.sectionflags	@""
	.align	4


	//----- nvinfo : EIATTR_CUDA_API_VERSION
	.align		4
        /*0000*/ 	.byte	0x04, 0x37
        /*0002*/ 	.short	(.L_4449 - .L_4448)
.L_4448:
        /*0004*/ 	.word	0x00000082


	//----- nvinfo : EIATTR_KPARAM_INFO
	.align		4
.L_4449:
        /*0008*/ 	.byte	0x04, 0x17
        /*000a*/ 	.short	(.L_4451 - .L_4450)
.L_4450:
        /*000c*/ 	.word	0x00000000
        /*0010*/ 	.short	0x0004
        /*0012*/ 	.short	0x0acc
        /*0014*/ 	.byte	0x00, 0xf0, 0x11, 0x00


	//----- nvinfo : EIATTR_KPARAM_INFO
	.align		4
.L_4451:
        /*0018*/ 	.byte	0x04, 0x17
        /*001a*/ 	.short	(.L_4453 - .L_4452)
.L_4452:
        /*001c*/ 	.word	0x00000000
        /*0020*/ 	.short	0x0003
        /*0022*/ 	.short	0x0ac8
        /*0024*/ 	.byte	0x00, 0xf0, 0x11, 0x00


	//----- nvinfo : EIATTR_KPARAM_INFO
	.align		4
.L_4453:
        /*0028*/ 	.byte	0x04, 0x17
        /*002a*/ 	.short	(.L_4455 - .L_4454)
.L_4454:
        /*002c*/ 	.word	0x00000000
        /*0030*/ 	.short	0x0002
        /*0032*/ 	.short	0x0aa8
        /*0034*/ 	.byte	0x00, 0xf0, 0x81, 0x00


	//----- nvinfo : EIATTR_KPARAM_INFO
	.align		4
.L_4455:
        /*0038*/ 	.byte	0x04, 0x17
        /*003a*/ 	.short	(.L_4457 - .L_4456)
.L_4456:
        /*003c*/ 	.word	0x00000000
        /*0040*/ 	.short	0x0001
        /*0042*/ 	.short	0x0008
        /*0044*/ 	.byte	0x00, 0xf0, 0x81, 0x2a


	//----- nvinfo : EIATTR_KPARAM_INFO
	.align		4
.L_4457:
        /*0048*/ 	.byte	0x04, 0x17
        /*004a*/ 	.short	(.L_4459 - .L_4458)
.L_4458:
        /*004c*/ 	.word	0x00000000
        /*0050*/ 	.short	0x0000
        /*0052*/ 	.short	0x0000
        /*0054*/ 	.byte	0x00, 0xf5, 0x21, 0x00


	//----- nvinfo : EIATTR_SPARSE_MMA_MASK
	.align		4
.L_4459:
        /*0058*/ 	.byte	0x03, 0x50
        /*005a*/ 	.short	0x0000


	//----- nvinfo : EIATTR_MAXREG_COUNT
	.align		4
        /*005c*/ 	.byte	0x03, 0x1b
        /*005e*/ 	.short	0x00ff


	//----- nvinfo : EIATTR_MERCURY_ISA_VERSION
	.align		4
        /*0060*/ 	.byte	0x03, 0x5f
        /*0062*/ 	.short	0x0101


	//----- nvinfo : EIATTR_VRC_CTA_INIT_COUNT
	.align		4
        /*0064*/ 	.byte	0x02, 0x4a
	.zero		1
	.zero		1


	//----- nvinfo : EIATTR_EXIT_INSTR_OFFSETS
	.align		4
        /*0068*/ 	.byte	0x04, 0x1c
        /*006a*/ 	.short	(.L_4461 - .L_4460)


	//   ....[0]....
.L_4460:
        /*006c*/ 	.word	0x00000090


	//   ....[1]....
        /*0070*/ 	.word	0x000006c0


	//----- nvinfo : EIATTR_CRS_STACK_SIZE
	.align		4
.L_4461:
        /*0074*/ 	.byte	0x04, 0x1e
        /*0076*/ 	.short	(.L_4463 - .L_4462)
.L_4462:
        /*0078*/ 	.word	0x00000000


	//----- nvinfo : EIATTR_CBANK_PARAM_SIZE
	.align		4
.L_4463:
        /*007c*/ 	.byte	0x03, 0x19
        /*007e*/ 	.short	0x0ad0


	//----- nvinfo : EIATTR_PARAM_CBANK
	.align		4
        /*0080*/ 	.byte	0x04, 0x0a
        /*0082*/ 	.short	(.L_4465 - .L_4464)
	.align		4
.L_4464:
        /*0084*/ 	.word	index@(.nv.constant0._ZN2at6native40_GLOBAL__N__2351210d_8_Shape_cu_49f7391c26CatArrayBatchedCopy_contigINS1_10OpaqueTypeILj2EEEjLi4ELi128ELi1EEEvPT_NS1_25CatArrInputTensorMetadataIS5_T0_XT2_EXT3_EEENS1_16TensorSizeStrideIS8_Lj4EEEiS8_)
        /*0088*/ 	.short	0x0380
        /*008a*/ 	.short	0x0ad0


	//----- nvinfo : EIATTR_SW_WAR
	.align		4
.L_4465:
        /*008c*/ 	.byte	0x04, 0x36
        /*008e*/ 	.short	(.L_4467 - .L_4466)
.L_4466:
        /*0090*/ 	.word	0x00000008
.L_4467:


//--------------------- .nv.info._ZN2at6native40_GLOBAL__N__2351210d_8_Shape_cu_49f7391c35CatArrayBatchedCopy_alignedK_contigINS1_10OpaqueTypeILj2EEEjLi4ELi128ELi1ELi8EEEvPT_NS1_25CatArrInputTensorMetadataIS5_T0_XT2_EXT3_EEENS1_16TensorSizeStrideIS8_Lj4EEEiS8_ --------------------------
	.section	.nv.info._ZN2at6native40_GLOBAL__N__2351210d_8_Shape_cu_49f7391c35CatArrayBatchedCopy_alignedK_contigINS1_10OpaqueTypeILj2EEEjLi4ELi128ELi1ELi8EEEvPT_NS1_25CatArrInputTensorMetadataIS5_T0_XT2_EXT3_EEENS1_16TensorSizeStrideIS8_Lj4EEEiS8_,"",@"SHT_CUDA_INFO"
	.sectionflags	@""
	.align	4


	//----- nvinfo : EIATTR_CUDA_API_VERSION
	.align		4
        /*0000*/ 	.byte	0x04, 0x37
        /*0002*/ 	.short	(.L_4469 - .L_4468)
.L_4468:
        /*0004*/ 	.word	0x00000082


	//----- nvinfo : EIATTR_KPARAM_INFO
	.align		4
.L_4469:
        /*0008*/ 	.byte	0x04, 0x17
        /*000a*/ 	.short	(.L_4471 - .L_4470)
.L_4470:
        /*000c*/ 	.word	0x00000000
        /*0010*/ 	.short	0x0004
        /*0012*/ 	.short	0x0acc
        /*0014*/ 	.byte	0x00, 0xf0, 0x11, 0x00


	//----- nvinfo : EIATTR_KPARAM_INFO
	.align		4
.L_4471:
        /*0018*/ 	.byte	0x04, 0x17
        /*001a*/ 	.short	(.L_4473 - .L_4472)
.L_4472:
        /*001c*/ 	.word	0x00000000
        /*0020*/ 	.short	0x0003
        /*0022*/ 	.short	0x0ac8
        /*0024*/ 	.byte	0x00, 0xf0, 0x11, 0x00


	//----- nvinfo : EIATTR_KPARAM_INFO
	.align		4
.L_4473:
        /*0028*/ 	.byte	0x04, 0x17
        /*002a*/ 	.short	(.L_4475 - .L_4474)
.L_4474:
        /*002c*/ 	.word	0x00000000
        /*0030*/ 	.short	0x0002
        /*0032*/ 	.short	0x0aa8
        /*0034*/ 	.byte	0x00, 0xf0, 0x81, 0x00


	//----- nvinfo : EIATTR_KPARAM_INFO
	.align		4
.L_4475:
        /*0038*/ 	.byte	0x04, 0x17
        /*003a*/ 	.short	(.L_4477 - .L_4476)
.L_4476:
        /*003c*/ 	.word	0x00000000
        /*0040*/ 	.short	0x0001
        /*0042*/ 	.short	0x0008
        /*0044*/ 	.byte	0x00, 0xf0, 0x81, 0x2a


	//----- nvinfo : EIATTR_KPARAM_INFO
	.align		4
.L_4477:
        /*0048*/ 	.byte	0x04, 0x17
        /*004a*/ 	.short	(.L_4479 - .L_4478)
.L_4478:
        /*004c*/ 	.word	0x00000000
        /*0050*/ 	.short	0x0000
        /*0052*/ 	.short	0x0000
        /*0054*/ 	.byte	0x00, 0xf5, 0x21, 0x00


	//----- nvinfo : EIATTR_SPARSE_MMA_MASK
	.align		4
.L_4479:
        /*0058*/ 	.byte	0x03, 0x50
        /*005a*/ 	.short	0x0000


	//----- nvinfo : EIATTR_MAXREG_COUNT
	.align		4
        /*005c*/ 	.byte	0x03, 0x1b
        /*005e*/ 	.short	0x00ff


	//----- nvinfo : EIATTR_MERCURY_ISA_VERSION
	.align		4
        /*0060*/ 	.byte	0x03, 0x5f
        /*0062*/ 	.short	0x0101


	//----- nvinfo : EIATTR_VRC_CTA_INIT_COUNT
	.align		4
        /*0064*/ 	.byte	0x02, 0x4a
	.zero		1
	.zero		1


	//----- nvinfo : EIATTR_EXIT_INSTR_OFFSETS
	.align		4
        /*0068*/ 	.byte	0x04, 0x1c
        /*006a*/ 	.short	(.L_4481 - .L_4480)


	//   ....[0]....
.L_4480:
        /*006c*/ 	.word	0x000000a0


	//   ....[1]....
        /*0070*/ 	.word	0x00000f50


	//   ....[2]....
        /*0074*/ 	.word	0x000015e0


	//   ....[3]....
        /*0078*/ 	.word	0x000023e0


	//----- nvinfo : EIATTR_CRS_STACK_SIZE
	.align		4
.L_4481:
        /*007c*/ 	.byte	0x04, 0x1e
        /*007e*/ 	.short	(.L_4483 - .L_4482)
.L_4482:
        /*0080*/ 	.word	0x00000000


	//----- nvinfo : EIATTR_CBANK_PARAM_SIZE
	.align		4
.L_4483:
        /*0084*/ 	.byte	0x03, 0x19
        /*0086*/ 	.short	0x0ad0


	//----- nvinfo : EIATTR_PARAM_CBANK
	.align		4
        /*0088*/ 	.byte	0x04, 0x0a
        /*008a*/ 	.short	(.L_4485 - .L_4484)
	.align		4
.L_4484:
        /*008c*/ 	.word	index@(.nv.constant0._ZN2at6native40_GLOBAL__N__2351210d_8_Shape_cu_49f7391c35CatArrayBatchedCopy_alignedK_contigINS1_10OpaqueTypeILj2EEEjLi4ELi128ELi1ELi8EEEvPT_NS1_25CatArrInputTensorMetadataIS5_T0_XT2_EXT3_EEENS1_16TensorSizeStrideIS8_Lj4EEEiS8_)
        /*0090*/ 	.short	0x0380
        /*0092*/ 	.short	0x0ad0


	//----- nvinfo : EIATTR_SW_WAR
	.align		4
.L_4485:
        /*0094*/ 	.byte	0x04, 0x36
        /*0096*/ 	.short	(.L_4487 - .L_4486)
.L_4486:
        /*0098*/ 	.word	0x00000008
.L_4487:


//--------------------- .nv.info._ZN2at6native40_GLOBAL__N__2351210d_8_Shape_cu_49f7391c35CatArrayBatchedCopy_alignedK_contigINS1_10OpaqueTypeILj2EEEjLi4ELi128ELi1ELi16EEEvPT_NS1_25CatArrInputTensorMetadataIS5_T0_XT2_EXT3_EEENS1_16TensorSizeStrideIS8_Lj4EEEiS8_ --------------------------
	.section	.nv.info._ZN2at6native40_GLOBAL__N__2351210d_8_Shape_cu_49f7391c35CatArrayBatchedCopy_alignedK_contigINS1_10OpaqueTypeILj2EEEjLi4ELi128ELi1ELi16EEEvPT_NS1_25CatArrInputTensorMetadataIS5_T0_XT2_EXT3_EEENS1_16TensorSizeStrideIS8_Lj4EEEiS8_,"",@"SHT_CUDA_INFO"
	.sectionflags	@""
	.align	4


	//----- nvinfo : EIATTR_CUDA_API_VERSION
	.align		4
        /*0000*/ 	.byte	0x04, 0x37
        /*0002*/ 	.short	(.L_4489 - .L_4488)
.L_4488:
        /*0004*/ 	.word	0x00000082


	//----- nvinfo : EIATTR_KPARAM_INFO
	.align		4
.L_4489:
        /*0008*/ 	.byte	0x04, 0x17
        /*000a*/ 	.short	(.L_4491 - .L_4490)
.L_4490:
        /*000c*/ 	.word	0x00000000
        /*0010*/ 	.short	0x0004
        /*0012*/ 	.short	0x0acc
        /*0014*/ 	.byte	0x00, 0xf0, 0x11, 0x00


	//----- nvinfo : EIATTR_KPARAM_INFO
	.align		4
.L_4491:
        /*0018*/ 	.byte	0x04, 0x17
        /*001a*/ 	.short	(.L_4493 - .L_4492)
.L_4492:
        /*001c*/ 	.word	0x00000000
        /*0020*/ 	.short	0x0003
        /*0022*/ 	.short	0x0ac8
        /*0024*/ 	.byte	0x00, 0xf0, 0x11, 0x00


	//----- nvinfo : EIATTR_KPARAM_INFO
	.align		4
.L_4493:
        /*0028*/ 	.byte	0x04, 0x17
        /*002a*/ 	.short	(.L_4495 - .L_4494)
.L_4494:
        /*002c*/ 	.word	0x00000000
        /*0030*/ 	.short	0x0002
        /*0032*/ 	.short	0x0aa8
        /*0034*/ 	.byte	0x00, 0xf0, 0x81, 0x00


	//----- nvinfo : EIATTR_KPARAM_INFO
	.align		4
.L_4495:
        /*0038*/ 	.byte	0x04, 0x17
        /*003a*/ 	.short	(.L_4497 - .L_4496)
.L_4496:
        /*003c*/ 	.word	0x00000000
        /*0040*/ 	.short	0x0001
        /*0042*/ 	.short	0x0008
        /*0044*/ 	.byte	0x00, 0xf0, 0x81, 0x2a


	//----- nvinfo : EIATTR_KPARAM_INFO
	.align		4
.L_4497:
        /*0048*/ 	.byte	0x04, 0x17
        /*004a*/ 	.short	(.L_4499 - .L_4498)
.L_4498:
        /*004c*/ 	.word	0x00000000
        /*0050*/ 	.short	0x0000
        /*0052*/ 	.short	0x0000
        /*0054*/ 	.byte	0x00, 0xf5, 0x21, 0x00


	//----- nvinfo : EIATTR_SPARSE_MMA_MASK
	.align		4
.L_4499:
        /*0058*/ 	.byte	0x03, 0x50
        /*005a*/ 	.short	0x0000


	//----- nvinfo : EIATTR_MAXREG_COUNT
	.align		4
        /*005c*/ 	.byte	0x03, 0x1b
        /*005e*/ 	.short	0x00ff


	//----- nvinfo : EIATTR_MERCURY_ISA_VERSION
	.align		4
        /*0060*/ 	.byte	0x03, 0x5f
        /*0062*/ 	.short	0x0101


	//----- nvinfo : EIATTR_VRC_CTA_INIT_COUNT
	.align		4
        /*0064*/ 	.byte	0x02, 0x4a
	.zero		1
	.zero		1


	//----- nvinfo : EIATTR_EXIT_INSTR_OFFSETS
	.align		4
        /*0068*/ 	.byte	0x04, 0x1c
        /*006a*/ 	.short	(.L_4501 - .L_4500)


	//   ....[0]....
.L_4500:
        /*006c*/ 	.word	0x000000a0


	//   ....[1]....
        /*0070*/ 	.word	0x00001a20


	//   ....[2]....
        /*0074*/ 	.word	0x000020d0


	//   ....[3]....
        /*0078*/ 	.word	0x00002ed0


	//----- nvinfo : EIATTR_CRS_STACK_SIZE
	.align		4
.L_4501:
        /*007c*/ 	.byte	0x04, 0x1e
        /*007e*/ 	.short	(.L_4503 - .L_4502)
.L_4502:
        /*0080*/ 	.word	0x00000000


	//----- nvinfo : EIATTR_CBANK_PARAM_SIZE
	.align		4
.L_4503:
        /*0084*/ 	.byte	0x03, 0x19
        /*0086*/ 	.short	0x0ad0


	//----- nvinfo : EIATTR_PARAM_CBANK
	.align		4
        /*0088*/ 	.byte	0x04, 0x0a
        /*008a*/ 	.short	(.L_4505 - .L_4504)
	.align		4
.L_4504:
        /*008c*/ 	.word	index@(.nv.constant0._ZN2at6native40_GLOBAL__N__2351210d_8_Shape_cu_49f7391c35CatArrayBatchedCopy_alignedK_contigINS1_10OpaqueTypeILj2EEEjLi4ELi128ELi1ELi16EEEvPT_NS1_25CatArrInputTensorMetadataIS5_T0_XT2_EXT3_EEENS1_16TensorSizeStrideIS8_Lj4EEEiS8_)
        /*0090*/ 	.short	0x0380
        /*0092*/ 	.short	0x0ad0


	//----- nvinfo : EIATTR_SW_WAR
	.align		4
.L_4505:
        /*0094*/ 	.byte	0x04, 0x36
        /*0096*/ 	.short	(.L_4507 - .L_4506)
.L_4506:
        /*0098*/ 	.word	0x00000008
.L_4507:


//--------------------- .nv.info._ZN2at6native40_GLOBAL__N__2351210d_8_Shape_cu_49f7391c30CatArrayBatchedCopy_vectorizedINS1_10OpaqueTypeILj2EEEjLi4ELi128ELi1ELi16ELi8EEEvPcNS1_25CatArrInputTensorMetadataIT_T0_XT2_EXT3_EEENS1_16TensorSizeStrideIS8_Lj4EEEiS8_ --------------------------
	.section	.nv.info._ZN2at6native40_GLOBAL__N__2351210d_8_Shape_cu_49f7391c30CatArrayBatchedCopy_vectorizedINS1_10OpaqueTypeILj2EEEjLi4ELi128ELi1ELi16ELi8EEEvPcNS1_25CatArrInputTensorMetadataIT_T0_XT2_EXT3_EEENS1_16TensorSizeStrideIS8_Lj4EEEiS8_,"",@"SHT_CUDA_INFO"
	.sectionflags	@""
	.align	4


	//----- nvinfo : EIATTR_CUDA_API_VERSION
	.align		4
        /*0000*/ 	.byte	0x04, 0x37
        /*0002*/ 	.short	(.L_4509 - .L_4508)
.L_4508:
        /*0004*/ 	.word	0x00000082


	//----- nvinfo : EIATTR_KPARAM_INFO
	.align		4
.L_4509:
        /*0008*/ 	.byte	0x04, 0x17
        /*000a*/ 	.short	(.L_4511 - .L_4510)
.L_4510:
        /*000c*/ 	.word	0x00000000
        /*0010*/ 	.short	0x0004
        /*0012*/ 	.short	0x0acc
        /*0014*/ 	.byte	0x00, 0xf0, 0x11, 0x00


	//----- nvinfo : EIATTR_KPARAM_INFO
	.align		4
.L_4511:
        /*0018*/ 	.byte	0x04, 0x17
        /*001a*/ 	.short	(.L_4513 - .L_4512)
.L_4512:
        /*001c*/ 	.word	0x00000000
        /*0020*/ 	.short	0x0003
        /*0022*/ 	.short	0x0ac8
        /*0024*/ 	.byte	0x00, 0xf0, 0x11, 0x00


	//----- nvinfo : EIATTR_KPARAM_INFO
	.align		4
.L_4513:
        /*0028*/ 	.byte	0x04, 0x17
        /*002a*/ 	.short	(.L_4515 - .L_4514)
.L_4514:
        /*002c*/ 	.word	0x00000000
        /*0030*/ 	.short	0x0002
        /*0032*/ 	.short	0x0aa8
        /*0034*/ 	.byte	0x00, 0xf0, 0x81, 0x00


	//----- nvinfo : EIATTR_KPARAM_INFO
	.align		4
.L_4515:
        /*0038*/ 	.byte	0x04, 0x17
        /*003a*/ 	.short	(.L_4517 - .L_4516)
.L_4516:
        /*003c*/ 	.word	0x00000000
        /*0040*/ 	.short	0x0001
        /*0042*/ 	.short	0x0008
        /*0044*/ 	.byte	0x00, 0xf0, 0x81, 0x2a


	//----- nvinfo : EIATTR_KPARAM_INFO
	.align		4
.L_4517:
        /*0048*/ 	.byte	0x04, 0x17
        /*004a*/ 	.short	(.L_4519 - .L_4518)
.L_4518:
        /*004c*/ 	.word	0x00000000
        /*0050*/ 	.short	0x0000
        /*0052*/ 	.short	0x0000
        /*0054*/ 	.byte	0x00, 0xf5, 0x21, 0x00


	//----- nvinfo : EIATTR_SPARSE_MMA_MASK
	.align		4
.L_4519:
        /*0058*/ 	.byte	0x03, 0x50
        /*005a*/ 	.short	0x0000


	//----- nvinfo : EIATTR_MAXREG_COUNT
	.align		4
        /*005c*/ 	.byte	0x03, 0x1b
        /*005e*/ 	.short	0x00ff


	//----- nvinfo : EIATTR_MERCURY_ISA_VERSION
	.align		4
        /*0060*/ 	.byte	0x03, 0x5f
        /*0062*/ 	.short	0x0101


	//----- nvinfo : EIATTR_VRC_CTA_INIT_COUNT
	.align		4
        /*0064*/ 	.byte	0x02, 0x4a
	.zero		1
	.zero		1


	//----- nvinfo : EIATTR_EXIT_INSTR_OFFSETS
	.align		4
        /*0068*/ 	.byte	0x04, 0x1c
        /*006a*/ 	.short	(.L_4521 - .L_4520)


	//   ....[0]....
.L_4520:
        /*006c*/ 	.word	0x000000a0


	//   ....[1]....
        /*0070*/ 	.word	0x00000710


	//----- nvinfo : EIATTR_CRS_STACK_SIZE
	.align		4
.L_4521:
        /*0074*/ 	.byte	0x04, 0x1e
        /*0076*/ 	.short	(.L_4523 - .L_4522)
.L_4522:
        /*0078*/ 	.word	0x00000000


	//----- nvinfo : EIATTR_CBANK_PARAM_SIZE
	.align		4
.L_4523:
        /*007c*/ 	.byte	0x03, 0x19
        /*007e*/ 	.short	0x0ad0


	//----- nvinfo : EIATTR_PARAM_CBANK
	.align		4
        /*0080*/ 	.byte	0x04, 0x0a
        /*0082*/ 	.short	(.L_4525 - .L_4524)
	.align		4
.L_4524:
        /*0084*/ 	.word	index@(.nv.constant0._ZN2at6native40_GLOBAL__N__2351210d_8_Shape_cu_49f7391c30CatArrayBatchedCopy_vectorizedINS1_10OpaqueTypeILj2EEEjLi4ELi128ELi1ELi16ELi8EEEvPcNS1_25CatArrInputTensorMetadataIT_T0_XT2_EXT3_EEENS1_16TensorSizeStrideIS8_Lj4EEEiS8_)
        /*0088*/ 	.short	0x0380
        /*008a*/ 	.short	0x0ad0


	//----- nvinfo : EIATTR_SW_WAR
	.align		4
.L_4525:
        /*008c*/ 	.byte	0x04, 0x36
        /*008e*/ 	.short	(.L_4527 - .L_4526)
.L_4526:
        /*0090*/ 	.word	0x00000008
.L_4527:


//--------------------- .nv.info._ZN2at6native40_GLOBAL__N__2351210d_8_Shape_cu_49f7391c19CatArrayBatchedCopyINS1_10OpaqueTypeILj2EEEjLi3ELi128ELi1EEEvPT_NS1_25CatArrInputTensorMetadataIS5_T0_XT2_EXT3_EEENS1_16TensorSizeStrideIS8_Lj4EEEiS8_ --------------------------
	.section	.nv.info._ZN2at6native40_GLOBAL__N__2351210d_8_Shape_cu_49f7391c19CatArrayBatchedCopyINS1_10OpaqueTypeILj2EEEjLi3ELi128ELi1EEEvPT_NS1_25CatArrInputTensorMetadataIS5_T0_XT2_EXT3_EEENS1_16TensorSizeStrideIS8_Lj4EEEiS8_,"",@"SHT_CUDA_INFO"
	.sectionflags	@""
	.align	4


	//----- nvinfo : EIATTR_CUDA_API_VERSION
	.align		4
        /*0000*/ 	.byte	0x04, 0x37
        /*0002*/ 	.short	(.L_4529 - .L_4528)
.L_4528:
        /*0004*/ 	.word	0x00000082


	//----- nvinfo : EIATTR_KPARAM_INFO
	.align		4
.L_4529:
        /*0008*/ 	.byte	0x04, 0x17
        /*000a*/ 	.short	(.L_4531 - .L_4530)
.L_4530:
        /*000c*/ 	.word	0x00000000
        /*0010*/ 	.short	0x0004
        /*0012*/ 	.short	0x0acc
        /*0014*/ 	.byte	0x00, 0xf0, 0x11, 0x00


	//----- nvinfo : EIATTR_KPARAM_INFO
	.align		4
.L_4531:
        /*0018*/ 	.byte	0x04, 0x17
        /*001a*/ 	.short	(.L_4533 - .L_4532)
.L_4532:
        /*001c*/ 	.word	0x00000000
        /*0020*/ 	.short	0x0003
        /*0022*/ 	.short	0x0ac8
        /*0024*/ 	.byte	0x00, 0xf0, 0x11, 0x00


	//----- nvinfo : EIATTR_KPARAM_INFO
	.align		4
.L_4533:
        /*0028*/ 	.byte	0x04, 0x17
        /*002a*/ 	.short	(.L_4535 - .L_4534)
.L_4534:
        /*002c*/ 	.word	0x00000000
        /*0030*/ 	.short	0x0002
        /*0032*/ 	.short	0x0aa8
        /*0034*/ 	.byte	0x00, 0xf0, 0x81, 0x00


	//----- nvinfo : EIATTR_KPARAM_INFO
	.align		4
.L_4535:
        /*0038*/ 	.byte	0x04, 0x17
        /*003a*/ 	.short	(.L_4537 - .L_4536)
.L_4536:
        /*003c*/ 	.word	0x00000000
        /*0040*/ 	.short	0x0001
        /*0042*/ 	.short	0x0008
        /*0044*/ 	.byte	0x00, 0xf0, 0x81, 0x2a


	//----- nvinfo : EIATTR_KPARAM_INFO
	.align		4
.L_4537:
        /*0048*/ 	.byte	0x04, 0x17
        /*004a*/ 	.short	(.L_4539 - .L_4538)
.L_4538:
        /*004c*/ 	.word	0x00000000
        /*0050*/ 	.short	0x0000
        /*0052*/ 	.short	0x0000
        /*0054*/ 	.byte	0x00, 0xf5, 0x21, 0x00


	//----- nvinfo : EIATTR_SPARSE_MMA_MASK
	.align		4
.L_4539:
        /*0058*/ 	.byte	0x03, 0x50
        /*005a*/ 	.short	0x0000


	//----- nvinfo : EIATTR_MAXREG_COUNT
	.align		4
        /*005c*/ 	.byte	0x03, 0x1b
        /*005e*/ 	.short	0x00ff


	//----- nvinfo : EIATTR_MERCURY_ISA_VERSION
	.align		4
        /*0060*/ 	.byte	0x03, 0x5f
        /*0062*/ 	.short	0x0101


	//----- nvinfo : EIATTR_VRC_CTA_INIT_COUNT
	.align		4
        /*0064*/ 	.byte	0x02, 0x4a
	.zero		1
	.zero		1


	//----- nvinfo : EIATTR_EXIT_INSTR_OFFSETS
	.align		4
        /*0068*/ 	.byte	0x04, 0x1c
        /*006a*/ 	.short	(.L_4541 - .L_4540)


	//   ....[0]....
.L_4540:
        /*006c*/ 	.word	0x000000a0


	//   ....[1]....
        /*0070*/ 	.word	0x00000920


	//----- nvinfo : EIATTR_CRS_STACK_SIZE
	.align		4
.L_4541:
        /*0074*/ 	.byte	0x04, 0x1e
        /*0076*/ 	.short	(.L_4543 - .L_4542)
.L_4542:
        /*0078*/ 	.word	0x00000000


	//----- nvinfo : EIATTR_CBANK_PARAM_SIZE
	.align		4
.L_4543:
        /*007c*/ 	.byte	0x03, 0x19
        /*007e*/ 	.short	0x0ad0


	//----- nvinfo : EIATTR_PARAM_CBANK
	.align		4
        /*0080*/ 	.byte	0x04, 0x0a
        /*0082*/ 	.short	(.L_4545 - .L_4544)
	.align		4
.L_4544:
        /*0084*/ 	.word	index@(.nv.constant0._ZN2at6native40_GLOBAL__N__2351210d_8_Shape_cu_49f7391c19CatArrayBatchedCopyINS1_10OpaqueTypeILj2EEEjLi3ELi128ELi1EEEvPT_NS1_25CatArrInputTensorMetadataIS5_T0_XT2_EXT3_EEENS1_16TensorSizeStrideIS8_Lj4EEEiS8_)
        /*0088*/ 	.short	0x0380
        /*008a*/ 	.short	0x0ad0


	//----- nvinfo : EIATTR_SW_WAR
	.align		4
.L_4545:
        /*008c*/ 	.byte	0x04, 0x36
        /*008e*/ 	.short	(.L_4547 - .L_4546)
.L_4546:
        /*0090*/ 	.word	0x00000008
.L_4547:


//--------------------- .nv.info._ZN2at6native40_GLOBAL__N__2351210d_8_Shape_cu_49f7391c26CatArrayBatchedCopy_contigINS1_10OpaqueTypeILj2EEEjLi3ELi128ELi1EEEvPT_NS1_25CatArrInputTensorMetadataIS5_T0_XT2_EXT3_EEENS1_16TensorSizeStrideIS8_Lj4EEEiS8_ --------------------------
	.section	.nv.info._ZN2at6native40_GLOBAL__N__2351210d_8_Shape_cu_49f7391c26CatArrayBatchedCopy_contigINS1_10OpaqueTypeILj2EEEjLi3ELi128ELi1EEEvPT_NS1_25CatArrInputTensorMetadataIS5_T0_XT2_EXT3_EEENS1_16TensorSizeStrideIS8_Lj4EEEiS8_,"",@"SHT_CUDA_INFO"
	.sectionflags	@""
	.align	4


	//----- nvinfo : EIATTR_CUDA_API_VERSION
	.align		4
        /*0000*/ 	.byte	0x04, 0x37
        /*0002*/ 	.short	(.L_4549 - .L_4548)
.L_4548:
        /*0004*/ 	.word	0x00000082


	//----- nvinfo : EIATTR_KPARAM_INFO
	.align		4
.L_4549:
        /*0008*/ 	.byte	0x04, 0x17
        /*000a*/ 	.short	(.L_4551 - .L_4550)
.L_4550:
        /*000c*/ 	.word	0x00000000
        /*0010*/ 	.short	0x0004
        /*0012*/ 	.short	0x0acc
        /*0014*/ 	.byte	0x00, 0xf0, 0x11, 0x00


	//----- nvinfo : EIATTR_KPARAM_INFO
	.align		4
.L_4551:
        /*0018*/ 	.byte	0x04, 0x17
        /*001a*/ 	.short	(.L_4553 - .L_4552)
.L_4552:
        /*001c*/ 	.word	0x00000000
        /*0020*/ 	.short	0x0003
        /*0022*/ 	.short	0x0ac8
        /*0024*/ 	.byte	0x00, 0xf0, 0x11, 0x00


	//----- nvinfo : EIATTR_KPARAM_INFO
	.align		4
.L_4553:
        /*0028*/ 	.byte	0x04, 0x17
        /*002a*/ 	.short	(.L_4555 - .L_4554)
.L_4554:
        /*002c*/ 	.word	0x00000000
        /*0030*/ 	.short	0x0002
        /*0032*/ 	.short	0x0aa8
        /*0034*/ 	.byte	0x00, 0xf0, 0x81, 0x00


	//----- nvinfo : EIATTR_KPARAM_INFO
	.align		4
.L_4555:
        /*0038*/ 	.byte	0x04, 0x17
        /*003a*/ 	.short	(.L_4557 - .L_4556)
.L_4556:
        /*003c*/ 	.word	0x00000000
        /*0040*/ 	.short	0x0001
        /*0042*/ 	.short	0x0008
        /*0044*/ 	.byte	0x00, 0xf0, 0x81, 0x2a


	//----- nvinfo : EIATTR_KPARAM_INFO
	.align		4
.L_4557:
        /*0048*/ 	.byte	0x04, 0x17
        /*004a*/ 	.short	(.L_4559 - .L_4558)
.L_4558:
        /*004c*/ 	.word	0x00000000
        /*0050*/ 	.short	0x0000
        /*0052*/ 	.short	0x0000
        /*0054*/ 	.byte	0x00, 0xf5, 0x21, 0x00


	//----- nvinfo : EIATTR_SPARSE_MMA_MASK
	.align		4
.L_4559:
        /*0058*/ 	.byte	0x03, 0x50
        /*005a*/ 	.short	0x0000


	//----- nvinfo : EIATTR_MAXREG_COUNT
	.align		4
        /*005c*/ 	.byte	0x03, 0x1b
        /*005e*/ 	.short	0x00ff


	//----- nvinfo : EIATTR_MERCURY_ISA_VERSION
	.align		4
        /*0060*/ 	.byte	0x03, 0x5f
        /*0062*/ 	.short	0x0101


	//----- nvinfo : EIATTR_VRC_CTA_INIT_COUNT
	.align		4
        /*0064*/ 	.byte	0x02, 0x4a
	.zero		1
	.zero		1


	//----- nvinfo : EIATTR_EXIT_INSTR_OFFSETS
	.align		4
        /*0068*/ 	.byte	0x04, 0x1c
        /*006a*/ 	.short	(.L_4561 - .L_4560)


	//   ....[0]....
.L_4560:
        /*006c*/ 	.word	0x00000090


	//   ....[1]....
        /*0070*/ 	.word	0x00000540


	//----- nvinfo : EIATTR_CRS_STACK_SIZE
	.align		4
.L_4561:
        /*0074*/ 	.byte	0x04, 0x1e
        /*0076*/ 	.short	(.L_4563 - .L_4562)
.L_4562:
        /*0078*/ 	.word	0x00000000


	//----- nvinfo : EIATTR_CBANK_PARAM_SIZE
	.align		4
.L_4563:
        /*007c*/ 	.byte	0x03, 0x19
        /*007e*/ 	.short	0x0ad0


	//----- nvinfo : EIATTR_PARAM_CBANK
	.align		4
        /*0080*/ 	.byte	0x04, 0x0a
        /*0082*/ 	.short	(.L_4565 - .L_4564)
	.align		4
.L_4564:
        /*0084*/ 	.word	index@(.nv.constant0._ZN2at6native40_GLOBAL__N__2351210d_8_Shape_cu_49f7391c26CatArrayBatchedCopy_contigINS1_10OpaqueTypeILj2EEEjLi3ELi128ELi1EEEvPT_NS1_25CatArrInputTensorMetadataIS5_T0_XT2_EXT3_EEENS1_16TensorSizeStrideIS8_Lj4EEEiS8_)
        /*0088*/ 	.short	0x0380
        /*008a*/ 	.short	0x0ad0


	//----- nvinfo : EIATTR_SW_WAR
	.align		4
.L_4565:
        /*008c*/ 	.byte	0x04, 0x36
        /*008e*/ 	.short	(.L_4567 - .L_4566)
.L_4566:
        /*0090*/ 	.word	0x00000008
.L_4567:


//--------------------- .nv.info._ZN2at6native40_GLOBAL__N__2351210d_8_Shape_cu_49f7391c35CatArrayBatchedCopy_alignedK_contigINS1_10OpaqueTypeILj2EEEjLi3ELi128ELi1ELi8EEEvPT_NS1_25CatArrInputTensorMetadataIS5_T0_XT2_EXT3_EEENS1_16TensorSizeStrideIS8_Lj4EEEiS8_ --------------------------
	.section	.nv.info._ZN2at6native40_GLOBAL__N__2351210d_8_Shape_cu_49f7391c35CatArrayBatchedCopy_alignedK_contigINS1_10OpaqueTypeILj2EEEjLi3ELi128ELi1ELi8EEEvPT_NS1_25CatArrInputTensorMetadataIS5_T0_XT2_EXT3_EEENS1_16TensorSizeStrideIS8_Lj4EEEiS8_,"",@"SHT_CUDA_INFO"
	.sectionflags	@""
	.align	4


	//----- nvinfo : EIATTR_CUDA_API_VERSION
	.align		4
        /*0000*/ 	.byte	0x04, 0x37
        /*0002*/ 	.short	(.L_4569 - .L_4568)
.L_4568:
        /*0004*/ 	.word	0x00000082


	//----- nvinfo : EIATTR_KPARAM_INFO
	.align		4
.L_4569:
        /*0008*/ 	.byte	0x04, 0x17
        /*000a*/ 	.short	(.L_4571 - .L_4570)
.L_4570:
        /*000c*/ 	.word	0x00000000
        /*0010*/ 	.short	0x0004
        /*0012*/ 	.short	0x0acc
        /*0014*/ 	.byte	0x00, 0xf0, 0x11, 0x00


	//----- nvinfo : EIATTR_KPARAM_INFO
	.align		4
.L_4571:
        /*0018*/ 	.byte	0x04, 0x17
        /*001a*/ 	.short	(.L_4573 - .L_4572)
.L_4572:
        /*001c*/ 	.word	0x00000000
        /*0020*/ 	.short	0x0003
        /*0022*/ 	.short	0x0ac8
        /*0024*/ 	.byte	0x00, 0xf0, 0x11, 0x00


	//----- nvinfo : EIATTR_KPARAM_INFO
	.align		4
.L_4573:
        /*0028*/ 	.byte	0x04, 0x17
        /*002a*/ 	.short	(.L_4575 - .L_4574)
.L_4574:
        /*002c*/ 	.word	0x00000000
        /*0030*/ 	.short	0x0002
        /*0032*/ 	.short	0x0aa8
        /*0034*/ 	.byte	0x00, 0xf0, 0x81, 0x00


	//----- nvinfo : EIATTR_KPARAM_INFO
	.align		4
.L_4575:
        /*0038*/ 	.byte	0x04, 0x17
        /*003a*/ 	.short	(.L_4577 - .L_4576)
.L_4576:
        /*003c*/ 	.word	0x00000000
        /*0040*/ 	.short	0x0001
        /*0042*/ 	.short	0x0008
        /*0044*/ 	.byte	0x00, 0xf0, 0x81, 0x2a


	//----- nvinfo : EIATTR_KPARAM_INFO
	.align		4
.L_4577:
        /*0048*/ 	.byte	0x04, 0x17
        /*004a*/ 	.short	(.L_4579 - .L_4578)
.L_4578:
        /*004c*/ 	.word	0x00000000
        /*0050*/ 	.short	0x0000
        /*0052*/ 	.short	0x0000
        /*0054*/ 	.byte	0x00, 0xf5, 0x21, 0x00


	//----- nvinfo : EIATTR_SPARSE_MMA_MASK
	.align		4
.L_4579:
        /*0058*/ 	.byte	0x03, 0x50
        /*005a*/ 	.short	0x0000


	//----- nvinfo : EIATTR_MAXREG_COUNT
	.align		4
        /*005c*/ 	.byte	0x03, 0x1b
        /*005e*/ 	.short	0x00ff


	//----- nvinfo : EIATTR_MERCURY_ISA_VERSION
	.align		4
        /*0060*/ 	.byte	0x03, 0x5f
        /*0062*/ 	.short	0x0101


	//----- nvinfo : EIATTR_VRC_CTA_INIT_COUNT
	.align		4
        /*0064*/ 	.byte	0x02, 0x4a
	.zero		1
	.zero		1


	//----- nvinfo : EIATTR_EXIT_INSTR_OFFSETS
	.align		4
        /*0068*/ 	.byte	0x04, 0x1c
        /*006a*/ 	.short	(.L_4581 - .L_4580)


	//   ....[0]....
.L_4580:
        /*006c*/ 	.word	0x000000a0


	//   ....[1]....
        /*0070*/ 	.word	0x00000ba0


	//   ....[2]....
        /*0074*/ 	.word	0x000010c0


	//   ....[3]....
        /*0078*/ 	.word	0x00001b00


	//----- nvinfo : EIATTR_CRS_STACK_SIZE
	.align		4
.L_4581:
        /*007c*/ 	.byte	0x04, 0x1e
        /*007e*/ 	.short	(.L_4583 - .L_4582)
.L_4582:
        /*0080*/ 	.word	0x00000000


	//----- nvinfo : EIATTR_CBANK_PARAM_SIZE
	.align		4
.L_4583:
        /*0084*/ 	.byte	0x03, 0x19
        /*0086*/ 	.short	0x0ad0


	//----- nvinfo : EIATTR_PARAM_CBANK
	.align		4
        /*0088*/ 	.byte	0x04, 0x0a
        /*008a*/ 	.short	(.L_4585 - .L_4584)
	.align		4
.L_4584:
        /*008c*/ 	.word	index@(.nv.constant0._ZN2at6native40_GLOBAL__N__2351210d_8_Shape_cu_49f7391c35CatArrayBatchedCopy_alignedK_contigINS1_10OpaqueTypeILj2EEEjLi3ELi128ELi1ELi8EEEvPT_NS1_25CatArrInputTensorMetadataIS5_T0_XT2_EXT3_EEENS1_16TensorSizeStrideIS8_Lj4EEEiS8_)
        /*0090*/ 	.short	0x0380
        /*0092*/ 	.short	0x0ad0


	//----- nvinfo : EIATTR_SW_WAR
	.align		4
.L_4585:
        /*0094*/ 	.byte	0x04, 0x36
        /*0096*/ 	.short	(.L_4587 - .L_4586)
.L_4586:
        /*0098*/ 	.word	0x00000008
.L_4587:


//--------------------- .nv.info._ZN2at6native40_GLOBAL__N__2351210d_8_Shape_cu_49f7391c35CatArrayBatchedCopy_alignedK_contigINS1_10OpaqueTypeILj2EEEjLi3ELi128ELi1ELi16EEEvPT_NS1_25CatArrInputTensorMetadataIS5_T0_XT2_EXT3_EEENS1_16TensorSizeStrideIS8_Lj4EEEiS8_ --------------------------
	.section	.nv.info._ZN2at6native40_GLOBAL__N__2351210d_8_Shape_cu_49f7391c35CatArrayBatchedCopy_alignedK_contigINS1_10OpaqueTypeILj2EEEjLi3ELi128ELi1ELi16EEEvPT_NS1_25CatArrInputTensorMetadataIS5_T0_XT2_EXT3_EEENS1_16TensorSizeStrideIS8_Lj4EEEiS8_,"",@"SHT_CUDA_INFO"
	.sectionflags	@""
	.align	4


	//----- nvinfo : EIATTR_CUDA_API_VERSION
	.align		4
        /*0000*/ 	.byte	0x04, 0x37
        /*0002*/ 	.short	(.L_4589 - .L_4588)
.L_4588:
        /*0004*/ 	.word	0x00000082


	//----- nvinfo : EIATTR_KPARAM_INFO
	.align		4
.L_4589:
        /*0008*/ 	.byte	0x04, 0x17
        /*000a*/ 	.short	(.L_4591 - .L_4590)
.L_4590:
        /*000c*/ 	.word	0x00000000
        /*0010*/ 	.short	0x0004
        /*0012*/ 	.short	0x0acc
        /*0014*/ 	.byte	0x00, 0xf0, 0x11, 0x00


	//----- nvinfo : EIATTR_KPARAM_INFO
	.align		4
.L_4591:
        /*0018*/ 	.byte	0x04, 0x17
        /*001a*/ 	.short	(.L_4593 - .L_4592)
.L_4592:
        /*001c*/ 	.word	0x00000000
        /*0020*/ 	.short	0x0003
        /*0022*/ 	.short	0x0ac8
        /*0024*/ 	.byte	0x00, 0xf0, 0x11, 0x00


	//----- nvinfo : EIATTR_KPARAM_INFO
	.align		4
.L_4593:
        /*0028*/ 	.byte	0x04, 0x17
        /*002a*/ 	.short	(.L_4595 - .L_4594)
.L_4594:
        /*002c*/ 	.word	0x00000000
        /*0030*/ 	.short	0x0002
        /*0032*/ 	.short	0x0aa8
        /*0034*/ 	.byte	0x00, 0xf0, 0x81, 0x00


	//----- nvinfo : EIATTR_KPARAM_INFO
	.align		4
.L_4595:
        /*0038*/ 	.byte	0x04, 0x17
        /*003a*/ 	.short	(.L_4597 - .L_4596)
.L_4596:
        /*003c*/ 	.word	0x00000000
        /*0040*/ 	.short	0x0001
        /*0042*/ 	.short	0x0008
        /*0044*/ 	.byte	0x00, 0xf0, 0x81, 0x2a


	//----- nvinfo : EIATTR_KPARAM_INFO
	.align		4
.L_4597:
        /*0048*/ 	.byte	0x04, 0x17
        /*004a*/ 	.short	(.L_4599 - .L_4598)
.L_4598:
        /*004c*/ 	.word	0x00000000
        /*0050*/ 	.short	0x0000
        /*0052*/ 	.short	0x0000
        /*0054*/ 	.byte	0x00, 0xf5, 0x21, 0x00


	//----- nvinfo : EIATTR_SPARSE_MMA_MASK
	.align		4
.L_4599:
        /*0058*/ 	.byte	0x03, 0x50
        /*005a*/ 	.short	0x0000


	//----- nvinfo : EIATTR_MAXREG_COUNT
	.align		4
        /*005c*/ 	.byte	0x03, 0x1b
        /*005e*/ 	.short	0x00ff


	//----- nvinfo : EIATTR_MERCURY_ISA_VERSION
	.align		4
        /*0060*/ 	.byte	0x03, 0x5f
        /*0062*/ 	.short	0x0101


	//----- nvinfo : EIATTR_VRC_CTA_INIT_COUNT
	.align		4
        /*0064*/ 	.byte	0x02, 0x4a
	.zero		1
	.zero		1


	//----- nvinfo : EIATTR_EXIT_INSTR_OFFSETS
	.align		4
        /*0068*/ 	.byte	0x04, 0x1c
        /*006a*/ 	.short	(.L_4601 - .L_4600)


	//   ....[0]....
.L_4600:
        /*006c*/ 	.word	0x000000a0


	//   ....[1]....
        /*0070*/ 	.word	0x00001360


	//   ....[2]....
        /*0074*/ 	.word	0x00001890


	//   ....[3]....
        /*0078*/ 	.word	0x000022d0


	//----- nvinfo : EIATTR_CRS_STACK_SIZE
	.align		4
.L_4601:
        /*007c*/ 	.byte	0x04, 0x1e
        /*007e*/ 	.short	(.L_4603 - .L_4602)
.L_4602:
        /*0080*/ 	.word	0x00000000


	//----- nvinfo : EIATTR_CBANK_PARAM_SIZE
	.align		4
.L_4603:
        /*0084*/ 	.byte	0x03, 0x19
        /*0086*/ 	.short	0x0ad0


	//----- nvinfo : EIATTR_PARAM_CBANK
	.align		4
        /*0088*/ 	.byte	0x04, 0x0a
        /*008a*/ 	.short	(.L_4605 - .L_4604)
	.align		4
.L_4604:
        /*008c*/ 	.word	index@(.nv.constant0._ZN2at6native40_GLOBAL__N__2351210d_8_Shape_cu_49f7391c35CatArrayBatchedCopy_alignedK_contigINS1_10OpaqueTypeILj2EEEjLi3ELi128ELi1ELi16EEEvPT_NS1_25CatArrInputTensorMetadataIS5_T0_XT2_EXT3_EEENS1_16TensorSizeStrideIS8_Lj4EEEiS8_)
        /*0090*/ 	.short	0x0380
        /*0092*/ 	.short	0x0ad0


	//----- nvinfo : EIATTR_SW_WAR
	.align		4
.L_4605:
        /*0094*/ 	.byte	0x04, 0x36
        /*0096*/ 	.short	(.L_4607 - .L_4606)
.L_4606:
        /*0098*/ 	.word	0x00000008
.L_4607:


//--------------------- .nv.info._ZN2at6native40_GLOBAL__N__2351210d_8_Shape_cu_49f7391c30CatArrayBatchedCopy_vectorizedINS1_10OpaqueTypeILj2EEEjLi3ELi128ELi1ELi16ELi8EEEvPcNS1_25CatArrInputTensorMetadataIT_T0_XT2_EXT3_EEENS1_16TensorSizeStrideIS8_Lj4EEEiS8_ --------------------------
	.section	.nv.info._ZN2at6native40_GLOBAL__N__2351210d_8_Shape_cu_49f7391c30CatArrayBatchedCopy_vectorizedINS1_10OpaqueTypeILj2EEEjLi3ELi128ELi1ELi16ELi8EEEvPcNS1_25CatArrInputTensorMetadataIT_T0_XT2_EXT3_EEENS1_16TensorSizeStrideIS8_Lj4EEEiS8_,"",@"SHT_CUDA_INFO"
	.sectionflags	@""
	.align	4


	//----- nvinfo : EIATTR_CUDA_API_VERSION
	.align		4
        /*0000*/ 	.byte	0x04, 0x37
        /*0002*/ 	.short	(.L_4609 - .L_4608)
.L_4608:
        /*0004*/ 	.word	0x00000082


	//----- nvinfo : EIATTR_KPARAM_INFO
	.align		4
.L_4609:
        /*0008*/ 	.byte	0x04, 0x17
        /*000a*/ 	.short	(.L_4611 - .L_4610)
.L_4610:
        /*000c*/ 	.word	0x00000000
        /*0010*/ 	.short	0x0004
        /*0012*/ 	.short	0x0acc
        /*0014*/ 	.byte	0x00, 0xf0, 0x11, 0x00


	//----- nvinfo : EIATTR_KPARAM_INFO
	.align		4
.L_4611:
        /*0018*/ 	.byte	0x04, 0x17
        /*001a*/ 	.short	(.L_4613 - .L_4612)
.L_4612:
        /*001c*/ 	.word	0x00000000
        /*0020*/ 	.short	0x0003
        /*0022*/ 	.short	0x0ac8
        /*0024*/ 	.byte	0x00, 0xf0, 0x11, 0x00


	//----- nvinfo : EIATTR_KPARAM_INFO
	.align		4
.L_4613:
        /*0028*/ 	.byte	0x04, 0x17
        /*002a*/ 	.short	(.L_4615 - .L_4614)
.L_4614:
        /*002c*/ 	.word	0x00000000
        /*0030*/ 	.short	0x0002
        /*0032*/ 	.short	0x0aa8
        /*0034*/ 	.byte	0x00, 0xf0, 0x81, 0x00


	//----- nvinfo : EIATTR_KPARAM_INFO
	.align		4
.L_4615:
        /*0038*/ 	.byte	0x04, 0x17
        /*003a*/ 	.short	(.L_4617 - .L_4616)
.L_4616:
        /*003c*/ 	.word	0x00000000
        /*0040*/ 	.short	0x0001
        /*0042*/ 	.short	0x0008
        /*0044*/ 	.byte	0x00, 0xf0, 0x81, 0x2a


	//----- nvinfo : EIATTR_KPARAM_INFO
	.align		4
.L_4617:
        /*0048*/ 	.byte	0x04, 0x17
        /*004a*/ 	.short	(.L_4619 - .L_4618)
.L_4618:
        /*004c*/ 	.word	0x00000000
        /*0050*/ 	.short	0x0000
        /*0052*/ 	.short	0x0000
        /*0054*/ 	.byte	0x00, 0xf5, 0x21, 0x00


	//----- nvinfo : EIATTR_SPARSE_MMA_MASK
	.align		4
.L_4619:
        /*0058*/ 	.byte	0x03, 0x50
        /*005a*/ 	.short	0x0000


	//----- nvinfo : EIATTR_MAXREG_COUNT
	.align		4
        /*005c*/ 	.byte	0x03, 0x1b
        /*005e*/ 	.short	0x00ff


	//----- nvinfo : EIATTR_MERCURY_ISA_VERSION
	.align		4
        /*0060*/ 	.byte	0x03, 0x5f
        /*0062*/ 	.short	0x0101


	//----- nvinfo : EIATTR_VRC_CTA_INIT_COUNT
	.align		4
        /*0064*/ 	.byte	0x02, 0x4a
	.zero		1
	.zero		1


	//----- nvinfo : EIATTR_EXIT_INSTR_OFFSETS
	.align		4
        /*0068*/ 	.byte	0x04, 0x1c
        /*006a*/ 	.short	(.L_4621 - .L_4620)


	//   ....[0]....
.L_4620:
        /*006c*/ 	.word	0x000000a0


	//   ....[1]....
        /*0070*/ 	.word	0x00000580


	//----- nvinfo : EIATTR_CRS_STACK_SIZE
	.align		4
.L_4621:
        /*0074*/ 	.byte	0x04, 0x1e
        /*0076*/ 	.short	(.L_4623 - .L_4622)
.L_4622:
        /*0078*/ 	.word	0x00000000


	//----- nvinfo : EIATTR_CBANK_PARAM_SIZE
	.align		4
.L_4623:
        /*007c*/ 	.byte	0x03, 0x19
        /*007e*/ 	.short	0x0ad0


	//----- nvinfo : EIATTR_PARAM_CBANK
	.align		4
        /*0080*/ 	.byte	0x04, 0x0a
        /*0082*/ 	.short	(.L_4625 - .L_4624)
	.align		4
.L_4624:
        /*0084*/ 	.word	index@(.nv.constant0._ZN2at6native40_GLOBAL__N__2351210d_8_Shape_cu_49f7391c30CatArrayBatchedCopy_vectorizedINS1_10OpaqueTypeILj2EEEjLi3ELi128ELi1ELi16ELi8EEEvPcNS1_25CatArrInputTensorMetadataIT_T0_XT2_EXT3_EEENS1_16TensorSizeStrideIS8_Lj4EEEiS8_)
        /*0088*/ 	.short	0x0380
        /*008a*/ 	.short	0x0ad0


	//----- nvinfo : EIATTR_SW_WAR
	.align		4
.L_4625:
        /*008c*/ 	.byte	0x04, 0x36
        /*008e*/ 	.short	(.L_4627 - .L_4626)
.L_4626:
        /*0090*/ 	.word	0x00000008
.L_4627:


//--------------------- .nv.info._ZN2at6native40_GLOBAL__N__2351210d_8_Shape_cu_49f7391c19CatArrayBatchedCopyINS1_10OpaqueTypeILj2EEEjLi2ELi128ELi1EEEvPT_NS1_25CatArrInputTensorMetadataIS5_T0_XT2_EXT3_EEENS1_16TensorSizeStrideIS8_Lj4EEEiS8_ --------------------------
	.section	.nv.info._ZN2at6native40_GLOBAL__N__2351210d_8_Shape_cu_49f7391c19CatArrayBatchedCopyINS1_10OpaqueTypeILj2EEEjLi2ELi128ELi1EEEvPT_NS1_25CatArrInputTensorMetadataIS5_T0_XT2_EXT3_EEENS1_16TensorSizeStrideIS8_Lj4EEEiS8_,"",@"SHT_CUDA_INFO"
	.sectionflags	@""
	.align	4


	//----- nvinfo : EIATTR_CUDA_API_VERSION
	.align		4
        /*0000*/ 	.byte	0x04, 0x37
        /*0002*/ 	.short	(.L_4629 - .L_4628)
.L_4628:
        /*0004*/ 	.word	0x00000082


	//----- nvinfo : EIATTR_KPARAM_INFO
	.align		4
.L_4629:
        /*0008*/ 	.byte	0x04, 0x17
        /*000a*/ 	.short	(.L_4631 - .L_4630)
.L_4630:
        /*000c*/ 	.word	0x00000000
        /*0010*/ 	.short	0x0004
        /*0012*/ 	.short	0x0acc
        /*0014*/ 	.byte	0x00, 0xf0, 0x11, 0x00


	//----- nvinfo : EIATTR_KPARAM_INFO
	.align		4
.L_4631:
        /*0018*/ 	.byte	0x04, 0x17
        /*001a*/ 	.short	(.L_4633 - .L_4632)
.L_4632:
        /*001c*/ 	.word	0x00000000
        /*0020*/ 	.short	0x0003
        /*0022*/ 	.short	0x0ac8
        /*0024*/ 	.byte	0x00, 0xf0, 0x11, 0x00


	//----- nvinfo : EIATTR_KPARAM_INFO
	.align		4
.L_4633:
        /*0028*/ 	.byte	0x04, 0x17
        /*002a*/ 	.short	(.L_4635 - .L_4634)
.L_4634:
        /*002c*/ 	.word	0x00000000
        /*0030*/ 	.short	0x0002
        /*0032*/ 	.short	0x0aa8
        /*0034*/ 	.byte	0x00, 0xf0, 0x81, 0x00


	//----- nvinfo : EIATTR_KPARAM_INFO
	.align		4
.L_4635:
        /*0038*/ 	.byte	0x04, 0x17
        /*003a*/ 	.short	(.L_4637 - .L_4636)
.L_4636:
        /*003c*/ 	.word	0x00000000
        /*0040*/ 	.short	0x0001
        /*0042*/ 	.short	0x0008
        /*0044*/ 	.byte	0x00, 0xf0, 0x81, 0x2a


	//----- nvinfo : EIATTR_KPARAM_INFO
	.align		4
.L_4637:
        /*0048*/ 	.byte	0x04, 0x17
        /*004a*/ 	.short	(.L_4639 - .L_4638)
.L_4638:
        /*004c*/ 	.word	0x00000000
        /*0050*/ 	.short	0x0000
        /*0052*/ 	.short	0x0000
        /*0054*/ 	.byte	0x00, 0xf5, 0x21, 0x00


	//----- nvinfo : EIATTR_SPARSE_MMA_MASK
	.align		4
.L_4639:
        /*0058*/ 	.byte	0x03, 0x50
        /*005a*/ 	.short	0x0000


	//----- nvinfo : EIATTR_MAXREG_COUNT
	.align		4
        /*005c*/ 	.byte	0x03, 0x1b
        /*005e*/ 	.short	0x00ff


	//----- nvinfo : EIATTR_MERCURY_ISA_VERSION
	.align		4
        /*0060*/ 	.byte	0x03, 0x5f
        /*0062*/ 	.short	0x0101


	//----- nvinfo : EIATTR_VRC_CTA_INIT_COUNT
	.align		4
        /*0064*/ 	.byte	0x02, 0x4a
	.zero		1
	.zero		1


	//----- nvinfo : EIATTR_EXIT_INSTR_OFFSETS
	.align		4
        /*0068*/ 	.byte	0x04, 0x1c
        /*006a*/ 	.short	(.L_4641 - .L_4640)


	//   ....[0]....
.L_4640:
        /*006c*/ 	.word	0x000000a0


	//   ....[1]....
        /*0070*/ 	.word	0x000005f0


	//----- nvinfo : EIATTR_CRS_STACK_SIZE
	.align		4
.L_4641:
        /*0074*/ 	.byte	0x04, 0x1e
        /*0076*/ 	.short	(.L_4643 - .L_4642)
.L_4642:
        /*0078*/ 	.word	0x00000000


	//----- nvinfo : EIATTR_CBANK_PARAM_SIZE
	.align		4
.L_4643:
        /*007c*/ 	.byte	0x03, 0x19
        /*007e*/ 	.short	0x0ad0


	//----- nvinfo : EIATTR_PARAM_CBANK
	.align		4
        /*0080*/ 	.byte	0x04, 0x0a
        /*0082*/ 	.short	(.L_4645 - .L_4644)
	.align		4
.L_4644:
        /*0084*/ 	.word	index@(.nv.constant0._ZN2at6native40_GLOBAL__N__2351210d_8_Shape_cu_49f7391c19CatArrayBatchedCopyINS1_10OpaqueTypeILj2EEEjLi2ELi128ELi1EEEvPT_NS1_25CatArrInputTensorMetadataIS5_T0_XT2_EXT3_EEENS1_16TensorSizeStrideIS8_Lj4EEEiS8_)
        /*0088*/ 	.short	0x0380
        /*008a*/ 	.short	0x0ad0


	//----- nvinfo : EIATTR_SW_WAR
	.align		4
.L_4645:
        /*008c*/ 	.byte	0x04, 0x36
        /*008e*/ 	.short	(.L_4647 - .L_4646)
.L_4646:
        /*0090*/ 	.word	0x00000008
.L_4647:


//--------------------- .nv.info._ZN2at6native40_GLOBAL__N__2351210d_8_Shape_cu_49f7391c26CatArrayBatchedCopy_contigINS1_10OpaqueTypeILj2EEEjLi2ELi128ELi1EEEvPT_NS1_25CatArrInputTensorMetadataIS5_T0_XT2_EXT3_EEENS1_16TensorSizeStrideIS8_Lj4EEEiS8_ --------------------------
	.section	.nv.info._ZN2at6native40_GLOBAL__N__2351210d_8_Shape_cu_49f7391c26CatArrayBatchedCopy_contigINS1_10OpaqueTypeILj2EEEjLi2ELi128ELi1EEEvPT_NS1_25CatArrInputTensorMetadataIS5_T0_XT2_EXT3_EEENS1_16TensorSizeStrideIS8_Lj4EEEiS8_,"",@"SHT_CUDA_INFO"
	.sectionflags	@""
	.align	4


	//----- nvinfo : EIATTR_CUDA_API_VERSION
	.align		4
        /*0000*/ 	.byte	0x04, 0x37
        /*0002*/ 	.short	(.L_4649 - .L_4648)
.L_4648:
        /*0004*/ 	.word	0x00000082


	//----- nvinfo : EIATTR_KPARAM_INFO
	.align		4
.L_4649:
        /*0008*/ 	.byte	0x04, 0x17
        /*000a*/ 	.short	(.L_4651 - .L_4650)
.L_4650:
        /*000c*/ 	.word	0x00000000
        /*0010*/ 	.short	0x0004
        /*0012*/ 	.short	0x0acc
        /*0014*/ 	.byte	0x00, 0xf0, 0x11, 0x00


	//----- nvinfo : EIATTR_KPARAM_INFO
	.align		4
.L_4651:
        /*0018*/ 	.byte	0x04, 0x17
        /*001a*/ 	.short	(.L_4653 - .L_4652)
.L_4652:
        /*001c*/ 	.word	0x00000000
        /*0020*/ 	.short	0x0003
        /*0022*/ 	.short	0x0ac8
        /*0024*/ 	.byte	0x00, 0xf0, 0x11, 0x00


	//----- nvinfo : EIATTR_KPARAM_INFO
	.align		4
.L_4653:
        /*0028*/ 	.byte	0x04, 0x17
        /*002a*/ 	.short	(.L_4655 - .L_4654)
.L_4654:
        /*002c*/ 	.word	0x00000000
        /*0030*/ 	.short	0x0002
        /*0032*/ 	.short	0x0aa8
        /*0034*/ 	.byte	0x00, 0xf0, 0x81, 0x00


	//----- nvinfo : EIATTR_KPARAM_INFO
	.align		4
.L_4655:
        /*0038*/ 	.byte	0x04, 0x17
        /*003a*/ 	.short	(.L_4657 - .L_4656)
.L_4656:
        /*003c*/ 	.word	0x00000000
        /*0040*/ 	.short	0x0001
        /*0042*/ 	.short	0x0008
        /*0044*/ 	.byte	0x00, 0xf0, 0x81, 0x2a


	//----- nvinfo : EIATTR_KPARAM_INFO
	.align		4
.L_4657:
        /*0048*/ 	.byte	0x04, 0x17
        /*004a*/ 	.short	(.L_4659 - .L_4658)
.L_4658:
        /*004c*/ 	.word	0x00000000
        /*0050*/ 	.short	0x0000
        /*0052*/ 	.short	0x0000
        /*0054*/ 	.byte	0x00, 0xf5, 0x21, 0x00


	//----- nvinfo : EIATTR_SPARSE_MMA_MASK
	.align		4
.L_4659:
        /*0058*/ 	.byte	0x03, 0x50
        /*005a*/ 	.short	0x0000


	//----- nvinfo : EIATTR_MAXREG_COUNT
	.align		4
        /*005c*/ 	.byte	0x03, 0x1b
        /*005e*/ 	.short	0x00ff


	//----- nvinfo : EIATTR_MERCURY_ISA_VERSION
	.align		4
        /*0060*/ 	.byte	0x03, 0x5f
        /*0062*/ 	.short	0x0101


	//----- nvinfo : EIATTR_VRC_CTA_INIT_COUNT
	.align		4
        /*0064*/ 	.byte	0x02, 0x4a
	.zero		1
	.zero		1


	//----- nvinfo : EIATTR_EXIT_INSTR_OFFSETS
	.align		4
        /*0068*/ 	.byte	0x04, 0x1c
        /*006a*/ 	.short	(.L_4661 - .L_4660)


	//   ....[0]....
.L_4660:
        /*006c*/ 	.word	0x00000090


	//   ....[1]....
        /*0070*/ 	.word	0x00000380


	//----- nvinfo : EIATTR_CRS_STACK_SIZE
	.align		4
.L_4661:
        /*0074*/ 	.byte	0x04, 0x1e
        /*0076*/ 	.short	(.L_4663 - .L_4662)
.L_4662:
        /*0078*/ 	.word	0x00000000


	//----- nvinfo : EIATTR_CBANK_PARAM_SIZE
	.align		4
.L_4663:
        /*007c*/ 	.byte	0x03, 0x19
        /*007e*/ 	.short	0x0ad0


	//----- nvinfo : EIATTR_PARAM_CBANK
	.align		4
        /*0080*/ 	.byte	0x04, 0x0a
        /*0082*/ 	.short	(.L_4665 - .L_4664)
	.align		4
.L_4664:
        /*0084*/ 	.word	index@(.nv.constant0._ZN2at6native40_GLOBAL__N__2351210d_8_Shape_cu_49f7391c26CatArrayBatchedCopy_contigINS1_10OpaqueTypeILj2EEEjLi2ELi128ELi1EEEvPT_NS1_25CatArrInputTensorMetadataIS5_T0_XT2_EXT3_EEENS1_16TensorSizeStrideIS8_Lj4EEEiS8_)
        /*0088*/ 	.short	0x0380
        /*008a*/ 	.short	0x0ad0


	//----- nvinfo : EIATTR_SW_WAR
	.align		4
.L_4665:
        /*008c*/ 	.byte	0x04, 0x36
        /*008e*/ 	.short	(.L_4667 - .L_4666)
.L_4666:
        /*0090*/ 	.word	0x00000008
.L_4667:


//--------------------- .nv.info._ZN2at6native40_GLOBAL__N__2351210d_8_Shape_cu_49f7391c35CatArrayBatchedCopy_alignedK_contigINS1_10OpaqueTypeILj2EEEjLi2ELi128ELi1ELi8EEEvPT_NS1_25CatArrInputTensorMetadataIS5_T0_XT2_EXT3_EEENS1_16TensorSizeStrideIS8_Lj4EEEiS8_ --------------------------
	.section	.nv.info._ZN2at6native40_GLOBAL__N__2351210d_8_Shape_cu_49f7391c35CatArrayBatchedCopy_alignedK_contigINS1_10OpaqueTypeILj2EEEjLi2ELi128ELi1ELi8EEEvPT_NS1_25CatArrInputTensorMetadataIS5_T0_XT2_EXT3_EEENS1_16TensorSizeStrideIS8_Lj4EEEiS8_,"",@"SHT_CUDA_INFO"
	.sectionflags	@""
	.align	4


	//----- nvinfo : EIATTR_CUDA_API_VERSION
	.align		4
        /*0000*/ 	.byte	0x04, 0x37
        /*0002*/ 	.short	(.L_4669 - .L_4668)
.L_4668:
        /*0004*/ 	.word	0x00000082


	//----- nvinfo : EIATTR_KPARAM_INFO
	.align		4
.L_4669:
        /*0008*/ 	.byte	0x04, 0x17
        /*000a*/ 	.short	(.L_4671 - .L_4670)
.L_4670:
        /*000c*/ 	.word	0x00000000
        /*0010*/ 	.short	0x0004
        /*0012*/ 	.short	0x0acc
        /*0014*/ 	.byte	0x00, 0xf0, 0x11, 0x00


	//----- nvinfo : EIATTR_KPARAM_INFO
	.align		4
.L_4671:
        /*0018*/ 	.byte	0x04, 0x17
        /*001a*/ 	.short	(.L_4673 - .L_4672)
.L_4672:
        /*001c*/ 	.word	0x00000000
        /*0020*/ 	.short	0x0003
        /*0022*/ 	.short	0x0ac8
        /*0024*/ 	.byte	0x00, 0xf0, 0x11, 0x00


	//----- nvinfo : EIATTR_KPARAM_INFO
	.align		4
.L_4673:
        /*0028*/ 	.byte	0x04, 0x17
        /*002a*/ 	.short	(.L_4675 - .L_4674)
.L_4674:
        /*002c*/ 	.word	0x00000000
        /*0030*/ 	.short	0x0002
        /*0032*/ 	.short	0x0aa8
        /*0034*/ 	.byte	0x00, 0xf0, 0x81, 0x00


	//----- nvinfo : EIATTR_KPARAM_INFO
	.align		4
.L_4675:
        /*0038*/ 	.byte	0x04, 0x17
        /*003a*/ 	.short	(.L_4677 - .L_4676)
.L_4676:
        /*003c*/ 	.word	0x00000000
        /*0040*/ 	.short	0x0001
        /*0042*/ 	.short	0x0008
        /*0044*/ 	.byte	0x00, 0xf0, 0x81, 0x2a


	//----- nvinfo : EIATTR_KPARAM_INFO
	.align		4
.L_4677:
        /*0048*/ 	.byte	0x04, 0x17
        /*004a*/ 	.short	(.L_4679 - .L_4678)
.L_4678:
        /*004c*/ 	.word	0x00000000
        /*0050*/ 	.short	0x0000
        /*0052*/ 	.short	0x0000
        /*0054*/ 	.byte	0x00, 0xf5, 0x21, 0x00


	//----- nvinfo : EIATTR_SPARSE_MMA_MASK
	.align		4
.L_4679:
        /*0058*/ 	.byte	0x03, 0x50
        /*005a*/ 	.short	0x0000


	//----- nvinfo : EIATTR_MAXREG_COUNT
	.align		4
        /*005c*/ 	.byte	0x03, 0x1b
        /*005e*/ 	.short	0x00ff


	//----- nvinfo : EIATTR_MERCURY_ISA_VERSION
	.align		4
        /*0060*/ 	.byte	0x03, 0x5f
        /*0062*/ 	.short	0x0101


	//----- nvinfo : EIATTR_VRC_CTA_INIT_COUNT
	.align		4
        /*0064*/ 	.byte	0x02, 0x4a
	.zero		1
	.zero		1


	//----- nvinfo : EIATTR_EXIT_INSTR_OFFSETS
	.align		4
        /*0068*/ 	.byte	0x04, 0x1c
        /*006a*/ 	.short	(.L_4681 - .L_4680)


	//   ....[0]....
.L_4680:
        /*006c*/ 	.word	0x000000a0


	//   ....[1]....
        /*0070*/ 	.word	0x000007c0


	//   ....[2]....
        /*0074*/ 	.word	0x00000b00


	//   ....[3]....
        /*0078*/ 	.word	0x00001130


	//----- nvinfo : EIATTR_CRS_STACK_SIZE
	.align		4
.L_4681:
        /*007c*/ 	.byte	0x04, 0x1e
        /*007e*/ 	.short	(.L_4683 - .L_4682)
.L_4682:
        /*0080*/ 	.word	0x00000000


	//----- nvinfo : EIATTR_CBANK_PARAM_SIZE
	.align		4
.L_4683:
        /*0084*/ 	.byte	0x03, 0x19
        /*0086*/ 	.short	0x0ad0


	//----- nvinfo : EIATTR_PARAM_CBANK
	.align		4
        /*0088*/ 	.byte	0x04, 0x0a
        /*008a*/ 	.short	(.L_4685 - .L_4684)
	.align		4
.L_4684:
        /*008c*/ 	.word	index@(.nv.constant0._ZN2at6native40_GLOBAL__N__2351210d_8_Shape_cu_49f7391c35CatArrayBatchedCopy_alignedK_contigINS1_10OpaqueTypeILj2EEEjLi2ELi128ELi1ELi8EEEvPT_NS1_25CatArrInputTensorMetadataIS5_T0_XT2_EXT3_EEENS1_16TensorSizeStrideIS8_Lj4EEEiS8_)
        /*0090*/ 	.short	0x0380
        /*0092*/ 	.short	0x0ad0


	//----- nvinfo : EIATTR_SW_WAR
	.align		4
.L_4685:
        /*0094*/ 	.byte	0x04, 0x36
        /*0096*/ 	.short	(.L_4687 - .L_4686)
.L_4686:
        /*0098*/ 	.word	0x00000008
.L_4687:


//--------------------- .nv.info._ZN2at6native40_GLOBAL__N__2351210d_8_Shape_cu_49f7391c35CatArrayBatchedCopy_alignedK_contigINS1_10OpaqueTypeILj2EEEjLi2ELi128ELi1ELi16EEEvPT_NS1_25CatArrInputTensorMetadataIS5_T0_XT2_EXT3_EEENS1_16TensorSizeStrideIS8_Lj4EEEiS8_ --------------------------
	.section	.nv.info._ZN2at6native40_GLOBAL__N__2351210d_8_Shape_cu_49f7391c35CatArrayBatchedCopy_alignedK_contigINS1_10OpaqueTypeILj2EEEjLi2ELi128ELi1ELi16EEEvPT_NS1_25CatArrInputTensorMetadataIS5_T0_XT2_EXT3_EEENS1_16TensorSizeStrideIS8_Lj4EEEiS8_,"",@"SHT_CUDA_INFO"
	.sectionflags	@""
	.align	4


	//----- nvinfo : EIATTR_CUDA_API_VERSION
	.align		4
        /*0000*/ 	.byte	0x04, 0x37
        /*0002*/ 	.short	(.L_4689 - .L_4688)
.L_4688:
        /*0004*/ 	.word	0x00000082


	//----- nvinfo : EIATTR_KPARAM_INFO
	.align		4
.L_4689:
        /*0008*/ 	.byte	0x04, 0x17
        /*000a*/ 	.short	(.L_4691 - .L_4690)
.L_4690:
        /*000c*/ 	.word	0x00000000
        /*0010*/ 	.short	0x0004
        /*0012*/ 	.short	0x0acc
        /*0014*/ 	.byte	0x00, 0xf0, 0x11, 0x00


	//----- nvinfo : EIATTR_KPARAM_INFO
	.align		4
.L_4691:
        /*0018*/ 	.byte	0x04, 0x17
        /*001a*/ 	.short	(.L_4693 - .L_4692)
.L_4692:
        /*001c*/ 	.word	0x00000000
        /*0020*/ 	.short	0x0003
        /*0022*/ 	.short	0x0ac8
        /*0024*/ 	.byte	0x00, 0xf0, 0x11, 0x00


	//----- nvinfo : EIATTR_KPARAM_INFO
	.align		4
.L_4693:
        /*0028*/ 	.byte	0x04, 0x17
        /*002a*/ 	.short	(.L_4695 - .L_4694)
.L_4694:
        /*002c*/ 	.word	0x00000000
        /*0030*/ 	.short	0x0002
        /*0032*/ 	.short	0x0aa8
        /*0034*/ 	.byte	0x00, 0xf0, 0x81, 0x00


	//----- nvinfo : EIATTR_KPARAM_INFO
	.align		4
.L_4695:
        /*0038*/ 	.byte	0x04, 0x17
        /*003a*/ 	.short	(.L_4697 - .L_4696)
.L_4696:
        /*003c*/ 	.word	0x00000000
        /*0040*/ 	.short	0x0001
        /*0042*/ 	.short	0x0008
        /*0044*/ 	.byte	0x00, 0xf0, 0x81, 0x2a


	//----- nvinfo : EIATTR_KPARAM_INFO
	.align		4
.L_4697:
        /*0048*/ 	.byte	0x04, 0x17
        /*004a*/ 	.short	(.L_4699 - .L_4698)
.L_4698:
        /*004c*/ 	.word	0x00000000
        /*0050*/ 	.short	0x0000
        /*0052*/ 	.short	0x0000
        /*0054*/ 	.byte	0x00, 0xf5, 0x21, 0x00


	//----- nvinfo : EIATTR_SPARSE_MMA_MASK
	.align		4
.L_4699:
        /*0058*/ 	.byte	0x03, 0x50
        /*005a*/ 	.short	0x0000


	//----- nvinfo : EIATTR_MAXREG_COUNT
	.align		4
        /*005c*/ 	.byte	0x03, 0x1b
        /*005e*/ 	.short	0x00ff


	//----- nvinfo : EIATTR_MERCURY_ISA_VERSION
	.align		4
        /*0060*/ 	.byte	0x03, 0x5f
        /*0062*/ 	.short	0x0101


	//----- nvinfo : EIATTR_VRC_CTA_INIT_COUNT
	.align		4
        /*0064*/ 	.byte	0x02, 0x4a
	.zero		1
	.zero		1


	//----- nvinfo : EIATTR_EXIT_INSTR_OFFSETS
	.align		4
        /*0068*/ 	.byte	0x04, 0x1c
        /*006a*/ 	.short	(.L_4701 - .L_4700)


	//   ....[0]....
.L_4700:
        /*006c*/ 	.word	0x000000a0


	//   ....[1]....
        /*0070*/ 	.word	0x00000c80


	//   ....[2]....
        /*0074*/ 	.word	0x00000fc0


	//   ....[3]....
        /*0078*/ 	.word	0x000015f0


	//----- nvinfo : EIATTR_CRS_STACK_SIZE
	.align		4
.L_4701:
        /*007c*/ 	.byte	0x04, 0x1e
        /*007e*/ 	.short	(.L_4703 - .L_4702)
.L_4702:
        /*0080*/ 	.word	0x00000000


	//----- nvinfo : EIATTR_CBANK_PARAM_SIZE
	.align		4
.L_4703:
        /*0084*/ 	.byte	0x03, 0x19
        /*0086*/ 	.short	0x0ad0


	//----- nvinfo : EIATTR_PARAM_CBANK
	.align		4
        /*0088*/ 	.byte	0x04, 0x0a
        /*008a*/ 	.short	(.L_4705 - .L_4704)
	.align		4
.L_4704:
        /*008c*/ 	.word	index@(.nv.constant0._ZN2at6native40_GLOBAL__N__2351210d_8_Shape_cu_49f7391c35CatArrayBatchedCopy_alignedK_contigINS1_10OpaqueTypeILj2EEEjLi2ELi128ELi1ELi16EEEvPT_NS1_25CatArrInputTensorMetadataIS5_T0_XT2_EXT3_EEENS1_16TensorSizeStrideIS8_Lj4EEEiS8_)
        /*0090*/ 	.short	0x0380
        /*0092*/ 	.short	0x0ad0


	//----- nvinfo : EIATTR_SW_WAR
	.align		4
.L_4705:
        /*0094*/ 	.byte	0x04, 0x36
        /*0096*/ 	.short	(.L_4707 - .L_4706)
.L_4706:
        /*0098*/ 	.word	0x00000008
.L_4707:


//--------------------- .nv.info._ZN2at6native40_GLOBAL__N__2351210d_8_Shape_cu_49f7391c30CatArrayBatchedCopy_vectorizedINS1_10OpaqueTypeILj2EEEjLi2ELi128ELi1ELi16ELi8EEEvPcNS1_25CatArrInputTensorMetadataIT_T0_XT2_EXT3_EEENS1_16TensorSizeStrideIS8_Lj4EEEiS8_ --------------------------
	.section	.nv.info._ZN2at6native40_GLOBAL__N__2351210d_8_Shape_cu_49f7391c30CatArrayBatchedCopy_vectorizedINS1_10OpaqueTypeILj2EEEjLi2ELi128ELi1ELi16ELi8EEEvPcNS1_25CatArrInputTensorMetadataIT_T0_XT2_EXT3_EEENS1_16TensorSizeStrideIS8_Lj4EEEiS8_,"",@"SHT_CUDA_INFO"
	.sectionflags	@""
	.align	4


	//----- nvinfo : EIATTR_CUDA_API_VERSION
	.align		4
        /*0000*/ 	.byte	0x04, 0x37
        /*0002*/ 	.short	(.L_4709 - .L_4708)
.L_4708:
        /*0004*/ 	.word	0x00000082


	//----- nvinfo : EIATTR_KPARAM_INFO
	.align		4
.L_4709:
        /*0008*/ 	.byte	0x04, 0x17
        /*000a*/ 	.short	(.L_4711 - .L_4710)
.L_4710:
        /*000c*/ 	.word	0x00000000
        /*0010*/ 	.short	0x0004
        /*0012*/ 	.short	0x0acc
        /*0014*/ 	.byte	0x00, 0xf0, 0x11, 0x00


	//----- nvinfo : EIATTR_KPARAM_INFO
	.align		4
.L_4711:
        /*0018*/ 	.byte	0x04, 0x17
        /*001a*/ 	.short	(.L_4713 - .L_4712)
.L_4712:
        /*001c*/ 	.word	0x00000000
        /*0020*/ 	.short	0x0003
        /*0022*/ 	.short	0x0ac8
        /*0024*/ 	.byte	0x00, 0xf0, 0x11, 0x00


	//----- nvinfo : EIATTR_KPARAM_INFO
	.align		4
.L_4713:
        /*0028*/ 	.byte	0x04, 0x17
        /*002a*/ 	.short	(.L_4715 - .L_4714)
.L_4714:
        /*002c*/ 	.word	0x00000000
        /*0030*/ 	.short	0x0002
        /*0032*/ 	.short	0x0aa8
        /*0034*/ 	.byte	0x00, 0xf0, 0x81, 0x00


	//----- nvinfo : EIATTR_KPARAM_INFO
	.align		4
.L_4715:
        /*0038*/ 	.byte	0x04, 0x17
        /*003a*/ 	.short	(.L_4717 - .L_4716)
.L_4716:
        /*003c*/ 	.word	0x00000000
        /*0040*/ 	.short	0x0001
        /*0042*/ 	.short	0x0008
        /*0044*/ 	.byte	0x00, 0xf0, 0x81, 0x2a


	//----- nvinfo : EIATTR_KPARAM_INFO
	.align		4
.L_4717:
        /*0048*/ 	.byte	0x04, 0x17
        /*004a*/ 	.short	(.L_4719 - .L_4718)
.L_4718:
        /*004c*/ 	.word	0x00000000
        /*0050*/ 	.short	0x0000
        /*0052*/ 	.short	0x0000
        /*0054*/ 	.byte	0x00, 0xf5, 0x21, 0x00


	//----- nvinfo : EIATTR_SPARSE_MMA_MASK
	.align		4
.L_4719:
        /*0058*/ 	.byte	0x03, 0x50
        /*005a*/ 	.short	0x0000


	//----- nvinfo : EIATTR_MAXREG_COUNT
	.align		4
        /*005c*/ 	.byte	0x03, 0x1b
        /*005e*/ 	.short	0x00ff


	//----- nvinfo : EIATTR_MERCURY_ISA_VERSION
	.align		4
        /*0060*/ 	.byte	0x03, 0x5f
        /*0062*/ 	.short	0x0101


	//----- nvinfo : EIATTR_VRC_CTA_INIT_COUNT
	.align		4
        /*0064*/ 	.byte	0x02, 0x4a
	.zero		1
	.zero		1


	//----- nvinfo : EIATTR_EXIT_INSTR_OFFSETS
	.align		4
        /*0068*/ 	.byte	0x04, 0x1c
        /*006a*/ 	.short	(.L_4721 - .L_4720)


	//   ....[0]....
.L_4720:
        /*006c*/ 	.word	0x000000a0


	//   ....[1]....
        /*0070*/ 	.word	0x000003e0


	//----- nvinfo : EIATTR_CRS_STACK_SIZE
	.align		4
.L_4721:
        /*0074*/ 	.byte	0x04, 0x1e
        /*0076*/ 	.short	(.L_4723 - .L_4722)
.L_4722:
        /*0078*/ 	.word	0x00000000


	//----- nvinfo : EIATTR_CBANK_PARAM_SIZE
	.align		4
.L_4723:
        /*007c*/ 	.byte	0x03, 0x19
        /*007e*/ 	.short	0x0ad0


	//----- nvinfo : EIATTR_PARAM_CBANK
	.align		4
        /*0080*/ 	.byte	0x04, 0x0a
        /*0082*/ 	.short	(.L_4725 - .L_4724)
	.align		4
.L_4724:
        /*0084*/ 	.word	index@(.nv.constant0._ZN2at6native40_GLOBAL__N__2351210d_8_Shape_cu_49f7391c30CatArrayBatchedCopy_vectorizedINS1_10OpaqueTypeILj2EEEjLi2ELi128ELi1ELi16ELi8EEEvPcNS1_25CatArrInputTensorMetadataIT_T0_XT2_EXT3_EEENS1_16TensorSizeStrideIS8_Lj4EEEiS8_)
        /*0088*/ 	.short	0x0380
        /*008a*/ 	.short	0x0ad0


	//----- nvinfo : EIATTR_SW_WAR
	.align		4
.L_4725:
        /*008c*/ 	.byte	0x04, 0x36
        /*008e*/ 	.short	(.L_4727 - .L_4726)
.L_4726:
        /*0090*/ 	.word	0x00000008
.L_4727:


//--------------------- .nv.info._ZN2at6native40_GLOBAL__N__2351210d_8_Shape_cu_49f7391c19CatArrayBatchedCopyINS1_10OpaqueTypeILj2EEEjLi1ELi128ELi1EEEvPT_NS1_25CatArrInputTensorMetadataIS5_T0_XT2_EXT3_EEENS1_16TensorSizeStrideIS8_Lj4EEEiS8_ --------------------------
	.section	.nv.info._ZN2at6native40_GLOBAL__N__2351210d_8_Shape_cu_49f7391c19CatArrayBatchedCopyINS1_10OpaqueTypeILj2EEEjLi1ELi128ELi1EEEvPT_NS1_25CatArrInputTensorMetadataIS5_T0_XT2_EXT3_EEENS1_16TensorSizeStrideIS8_Lj4EEEiS8_,"",@"SHT_CUDA_INFO"
	.sectionflags	@""
	.align	4


	//----- nvinfo : EIATTR_CUDA_API_VERSION
	.align		4
        /*0000*/ 	.byte	0x04, 0x37
        /*0002*/ 	.short	(.L_4729 - .L_4728)
.L_4728:
        /*0004*/ 	.word	0x00000082


	//----- nvinfo : EIATTR_KPARAM_INFO
	.align		4
.L_4729:
        /*0008*/ 	.byte	0x04, 0x17
        /*000a*/ 	.short	(.L_4731 - .L_4730)
.L_4730:
        /*000c*/ 	.word	0x00000000
        /*0010*/ 	.short	0x0004
        /*0012*/ 	.short	0x0acc
        /*0014*/ 	.byte	0x00, 0xf0, 0x11, 0x00


	//----- nvinfo : EIATTR_KPARAM_INFO
	.align		4
.L_4731:
        /*0018*/ 	.byte	0x04, 0x17
        /*001a*/ 	.short	(.L_4733 - .L_4732)
.L_4732:
        /*001c*/ 	.word	0x00000000
        /*0020*/ 	.short	0x0003
        /*0022*/ 	.short	0x0ac8
        /*0024*/ 	.byte	0x00, 0xf0, 0x11, 0x00


	//----- nvinfo : EIATTR_KPARAM_INFO
	.align		4
.L_4733:
        /*0028*/ 	.byte	0x04, 0x17
        /*002a*/ 	.short	(.L_4735 - .L_4734)
.L_4734:
        /*002c*/ 	.word	0x00000000
        /*0030*/ 	.short	0x0002
        /*0032*/ 	.short	0x0aa8
        /*0034*/ 	.byte	0x00, 0xf0, 0x81, 0x00


	//----- nvinfo : EIATTR_KPARAM_INFO
	.align		4
.L_4735:
        /*0038*/ 	.byte	0x04, 0x17
        /*003a*/ 	.short	(.L_4737 - .L_4736)
.L_4736:
        /*003c*/ 	.word	0x00000000
        /*0040*/ 	.short	0x0001
        /*0042*/ 	.short	0x0008
        /*0044*/ 	.byte	0x00, 0xf0, 0x81, 0x2a


	//----- nvinfo : EIATTR_KPARAM_INFO
	.align		4
.L_4737:
        /*0048*/ 	.byte	0x04, 0x17
        /*004a*/ 	.short	(.L_4739 - .L_4738)
.L_4738:
        /*004c*/ 	.word	0x00000000
        /*0050*/ 	.short	0x0000
        /*0052*/ 	.short	0x0000
        /*0054*/ 	.byte	0x00, 0xf5, 0x21, 0x00


	//----- nvinfo : EIATTR_SPARSE_MMA_MASK
	.align		4
.L_4739:
        /*0058*/ 	.byte	0x03, 0x50
        /*005a*/ 	.short	0x0000


	//----- nvinfo : EIATTR_MAXREG_COUNT
	.align		4
        /*005c*/ 	.byte	0x03, 0x1b
        /*005e*/ 	.short	0x00ff


	//----- nvinfo : EIATTR_MERCURY_ISA_VERSION
	.align		4
        /*0060*/ 	.byte	0x03, 0x5f
        /*0062*/ 	.short	0x0101


	//----- nvinfo : EIATTR_VRC_CTA_INIT_COUNT
	.align		4
        /*0064*/ 	.byte	0x02, 0x4a
	.zero		1
	.zero		1


	//----- nvinfo : EIATTR_EXIT_INSTR_OFFSETS
	.align		4
        /*0068*/ 	.byte	0x04, 0x1c
        /*006a*/ 	.short	(.L_4741 - .L_4740)


	//   ....[0]....
.L_4740:
        /*006c*/ 	.word	0x000000a0


	//   ....[1]....
        /*0070*/ 	.word	0x00000290


	//----- nvinfo : EIATTR_CRS_STACK_SIZE
	.align		4
.L_4741:
        /*0074*/ 	.byte	0x04, 0x1e
        /*0076*/ 	.short	(.L_4743 - .L_4742)
.L_4742:
        /*0078*/ 	.word	0x00000000


	//----- nvinfo : EIATTR_CBANK_PARAM_SIZE
	.align		4
.L_4743:
        /*007c*/ 	.byte	0x03, 0x19
        /*007e*/ 	.short	0x0ad0


	//----- nvinfo : EIATTR_PARAM_CBANK
	.align		4
        /*0080*/ 	.byte	0x04, 0x0a
        /*0082*/ 	.short	(.L_4745 - .L_4744)
	.align		4
.L_4744:
        /*0084*/ 	.word	index@(.nv.constant0._ZN2at6native40_GLOBAL__N__2351210d_8_Shape_cu_49f7391c19CatArrayBatchedCopyINS1_10OpaqueTypeILj2EEEjLi1ELi128ELi1EEEvPT_NS1_25CatArrInputTensorMetadataIS5_T0_XT2_EXT3_EEENS1_16TensorSizeStrideIS8_Lj4EEEiS8_)
        /*0088*/ 	.short	0x0380
        /*008a*/ 	.short	0x0ad0


	//----- nvinfo : EIATTR_SW_WAR
	.align		4
.L_4745:
        /*008c*/ 	.byte	0x04, 0x36
        /*008e*/ 	.short	(.L_4747 - .L_4746)
.L_4746:
        /*0090*/ 	.word	0x00000008
.L_4747:


//--------------------- .nv.info._ZN2at6native40_GLOBAL__N__2351210d_8_Shape_cu_49f7391c26CatArrayBatchedCopy_contigINS1_10OpaqueTypeILj2EEEjLi1ELi128ELi1EEEvPT_NS1_25CatArrInputTensorMetadataIS5_T0_XT2_EXT3_EEENS1_16TensorSizeStrideIS8_Lj4EEEiS8_ --------------------------
	.section	.nv.info._ZN2at6native40_GLOBAL__N__2351210d_8_Shape_cu_49f7391c26CatArrayBatchedCopy_contigINS1_10OpaqueTypeILj2EEEjLi1ELi128ELi1EEEvPT_NS1_25CatArrInputTensorMetadataIS5_T0_XT2_EXT3_EEENS1_16TensorSizeStrideIS8_Lj4EEEiS8_,"",@"SHT_CUDA_INFO"
	.sectionflags	@""
	.align	4


	//----- nvinfo : EIATTR_CUDA_API_VERSION
	.align		4
        /*0000*/ 	.byte	0x04, 0x37
        /*0002*/ 	.short	(.L_4749 - .L_4748)
.L_4748:
        /*0004*/ 	.word	0x00000082


	//----- nvinfo : EIATTR_KPARAM_INFO
	.align		4
.L_4749:
        /*0008*/ 	.byte	0x04, 0x17
        /*000a*/ 	.short	(.L_4751 - .L_4750)
.L_4750:
        /*000c*/ 	.word	0x00000000
        /*0010*/ 	.short	0x0004
        /*0012*/ 	.short	0x0acc
        /*0014*/ 	.byte	0x00, 0xf0, 0x11, 0x00


	//----- nvinfo : EIATTR_KPARAM_INFO
	.align		4
.L_4751:
        /*0018*/ 	.byte	0x04, 0x17
        /*001a*/ 	.short	(.L_4753 - .L_4752)
.L_4752:
        /*001c*/ 	.word	0x00000000
        /*0020*/ 	.short	0x0003
        /*0022*/ 	.short	0x0ac8
        /*0024*/ 	.byte	0x00, 0xf0, 0x11, 0x00


	//----- nvinfo : EIATTR_KPARAM_INFO
	.align		4
.L_4753:
        /*0028*/ 	.byte	0x04, 0x17
        /*002a*/ 	.short	(.L_4755 - .L_4754)
.L_4754:
        /*002c*/ 	.word	0x00000000
        /*0030*/ 	.short	0x0002
        /*0032*/ 	.short	0x0aa8
        /*0034*/ 	.byte	0x00, 0xf0, 0x81, 0x00


	//----- nvinfo : EIATTR_KPARAM_INFO
	.align		4
.L_4755:
        /*0038*/ 	.byte	0x04, 0x17
        /*003a*/ 	.short	(.L_4757 - .L_4756)
.L_4756:
        /*003c*/ 	.word	0x00000000
        /*0040*/ 	.short	0x0001
        /*0042*/ 	.short	0x0008
        /*0044*/ 	.byte	0x00, 0xf0, 0x81, 0x2a


	//----- nvinfo : EIATTR_KPARAM_INFO
	.align		4
.L_4757:
        /*0048*/ 	.byte	0x04, 0x17
        /*004a*/ 	.short	(.L_4759 - .L_4758)
.L_4758:
        /*004c*/ 	.word	0x00000000
        /*0050*/ 	.short	0x0000
        /*0052*/ 	.short	0x0000
        /*0054*/ 	.byte	0x00, 0xf5, 0x21, 0x00


	//----- nvinfo : EIATTR_SPARSE_MMA_MASK
	.align		4
.L_4759:
        /*0058*/ 	.byte	0x03, 0x50
        /*005a*/ 	.short	0x0000


	//----- nvinfo : EIATTR_MAXREG_COUNT
	.align		4
        /*005c*/ 	.byte	0x03, 0x1b
        /*005e*/ 	.short	0x00ff


	//----- nvinfo : EIATTR_MERCURY_ISA_VERSION
	.align		4
        /*0060*/ 	.byte	0x03, 0x5f
        /*0062*/ 	.short	0x0101


	//----- nvinfo : EIATTR_VRC_CTA_INIT_COUNT
	.align		4
        /*0064*/ 	.byte	0x02, 0x4a
	.zero		1
	.zero		1


	//----- nvinfo : EIATTR_EXIT_INSTR_OFFSETS
	.align		4
        /*0068*/ 	.byte	0x04, 0x1c
        /*006a*/ 	.short	(.L_4761 - .L_4760)


	//   ....[0]....
.L_4760:
        /*006c*/ 	.word	0x00000090


	//   ....[1]....
        /*0070*/ 	.word	0x000001f0


	//----- nvinfo : EIATTR_CRS_STACK_SIZE
	.align		4
.L_4761:
        /*0074*/ 	.byte	0x04, 0x1e
        /*0076*/ 	.short	(.L_4763 - .L_4762)
.L_4762:
        /*0078*/ 	.word	0x00000000


	//----- nvinfo : EIATTR_CBANK_PARAM_SIZE
	.align		4
.L_4763:
        /*007c*/ 	.byte	0x03, 0x19
        /*007e*/ 	.short	0x0ad0


	//----- nvinfo : EIATTR_PARAM_CBANK
	.align		4
        /*0080*/ 	.byte	0x04, 0x0a
        /*0082*/ 	.short	(.L_4765 - .L_4764)
	.align		4
.L_4764:
        /*0084*/ 	.word	index@(.nv.constant0._ZN2at6native40_GLOBAL__N__2351210d_8_Shape_cu_49f7391c26CatArrayBatchedCopy_contigINS1_10OpaqueTypeILj2EEEjLi1ELi128ELi1EEEvPT_NS1_25CatArrInputTensorMetadataIS5_T0_XT2_EXT3_EEENS1_16TensorSizeStrideIS8_Lj4EEEiS8_)
        /*0088*/ 	.short	0x0380
        /*008a*/ 	.short	0x0ad0


	//----- nvinfo : EIATTR_SW_WAR
	.align		4
.L_4765:
        /*008c*/ 	.byte	0x04, 0x36
        /*008e*/ 	.short	(.L_4767 - .L_4766)
.L_4766:
        /*0090*/ 	.word	0x00000008
.L_4767:


//--------------------- .nv.info._ZN2at6native40_GLOBAL__N__2351210d_8_Shape_cu_49f7391c35CatArrayBatchedCopy_alignedK_contigINS1_10OpaqueTypeILj2EEEjLi1ELi128ELi1ELi8EEEvPT_NS1_25CatArrInputTensorMetadataIS5_T0_XT2_EXT3_EEENS1_16TensorSizeStrideIS8_Lj4EEEiS8_ --------------------------
	.section	.nv.info._ZN2at6native40_GLOBAL__N__2351210d_8_Shape_cu_49f7391c35CatArrayBatchedCopy_alignedK_contigINS1_10OpaqueTypeILj2EEEjLi1ELi128ELi1ELi8EEEvPT_NS1_25CatArrInputTensorMetadataIS5_T0_XT2_EXT3_EEENS1_16TensorSizeStrideIS8_Lj4EEEiS8_,"",@"SHT_CUDA_INFO"
	.sectionflags	@""
	.align	4


	//----- nvinfo : EIATTR_CUDA_API_VERSION
	.align		4
        /*0000*/ 	.byte	0x04, 0x37
        /*0002*/ 	.short	(.L_4769 - .L_4768)
.L_4768:
        /*0004*/ 	.word	0x00000082


	//----- nvinfo : EIATTR_KPARAM_INFO
	.align		4
.L_4769:
        /*0008*/ 	.byte	0x04, 0x17
        /*000a*/ 	.short	(.L_4771 - .L_4770)
.L_4770:
        /*000c*/ 	.word	0x00000000
        /*0010*/ 	.short	0x0004
        /*0012*/ 	.short	0x0acc
        /*0014*/ 	.byte	0x00, 0xf0, 0x11, 0x00


	//----- nvinfo : EIATTR_KPARAM_INFO
	.align		4
.L_4771:
        /*0018*/ 	.byte	0x04, 0x17
        /*001a*/ 	.short	(.L_4773 - .L_4772)
.L_4772:
        /*001c*/ 	.word	0x00000000
        /*0020*/ 	.short	0x0003
        /*0022*/ 	.short	0x0ac8
        /*0024*/ 	.byte	0x00, 0xf0, 0x11, 0x00


	//----- nvinfo : EIATTR_KPARAM_INFO
	.align		4
.L_4773:
        /*0028*/ 	.byte	0x04, 0x17
        /*002a*/ 	.short	(.L_4775 - .L_4774)
.L_4774:
        /*002c*/ 	.word	0x00000000
        /*0030*/ 	.short	0x0002
        /*0032*/ 	.short	0x0aa8
        /*0034*/ 	.byte	0x00, 0xf0, 0x81, 0x00


	//----- nvinfo : EIATTR_KPARAM_INFO
	.align		4
.L_4775:
        /*0038*/ 	.byte	0x04, 0x17
        /*003a*/ 	.short	(.L_4777 - .L_4776)
.L_4776:
        /*003c*/ 	.word	0x00000000
        /*0040*/ 	.short	0x0001
        /*0042*/ 	.short	0x0008
        /*0044*/ 	.byte	0x00, 0xf0, 0x81, 0x2a


	//----- nvinfo : EIATTR_KPARAM_INFO
	.align		4
.L_4777:
        /*0048*/ 	.byte	0x04, 0x17
        /*004a*/ 	.short	(.L_4779 - .L_4778)
.L_4778:
        /*004c*/ 	.word	0x00000000
        /*0050*/ 	.short	0x0000
        /*0052*/ 	.short	0x0000
        /*0054*/ 	.byte	0x00, 0xf5, 0x21, 0x00


	//----- nvinfo : EIATTR_SPARSE_MMA_MASK
	.align		4
.L_4779:
        /*0058*/ 	.byte	0x03, 0x50
        /*005a*/ 	.short	0x0000


	//----- nvinfo : EIATTR_MAXREG_COUNT
	.align		4
        /*005c*/ 	.byte	0x03, 0x1b
        /*005e*/ 	.short	0x00ff


	//----- nvinfo : EIATTR_MERCURY_ISA_VERSION
	.align		4
        /*0060*/ 	.byte	0x03, 0x5f
        /*0062*/ 	.short	0x0101


	//----- nvinfo : EIATTR_VRC_CTA_INIT_COUNT
	.align		4
        /*0064*/ 	.byte	0x02, 0x4a
	.zero		1
	.zero		1


	//----- nvinfo : EIATTR_EXIT_INSTR_OFFSETS
	.align		4
        /*0068*/ 	.byte	0x04, 0x1c
        /*006a*/ 	.short	(.L_4781 - .L_4780)


	//   ....[0]....
.L_4780:
        /*006c*/ 	.word	0x000000a0


	//   ....[1]....
        /*0070*/ 	.word	0x00000370


	//   ....[2]....
        /*0074*/ 	.word	0x00000530


	//   ....[3]....
        /*0078*/ 	.word	0x00000760


	//----- nvinfo : EIATTR_CRS_STACK_SIZE
	.align		4
.L_4781:
        /*007c*/ 	.byte	0x04, 0x1e
        /*007e*/ 	.short	(.L_4783 - .L_4782)
.L_4782:
        /*0080*/ 	.word	0x00000000


	//----- nvinfo : EIATTR_CBANK_PARAM_SIZE
	.align		4
.L_4783:
        /*0084*/ 	.byte	0x03, 0x19
        /*0086*/ 	.short	0x0ad0


	//----- nvinfo : EIATTR_PARAM_CBANK
	.align		4
        /*0088*/ 	.byte	0x04, 0x0a
        /*008a*/ 	.short	(.L_4785 - .L_4784)
	.align		4
.L_4784:
        /*008c*/ 	.word	index@(.nv.constant0._ZN2at6native40_GLOBAL__N__2351210d_8_Shape_cu_49f7391c35CatArrayBatchedCopy_alignedK_contigINS1_10OpaqueTypeILj2EEEjLi1ELi128ELi1ELi8EEEvPT_NS1_25CatArrInputTensorMetadataIS5_T0_XT2_EXT3_EEENS1_16TensorSizeStrideIS8_Lj4EEEiS8_)
        /*0090*/ 	.short	0x0380
        /*0092*/ 	.short	0x0ad0


	//----- nvinfo : EIATTR_SW_WAR
	.align		4
.L_4785:
        /*0094*/ 	.byte	0x04, 0x36
        /*0096*/ 	.short	(.L_4787 - .L_4786)
.L_4786:
        /*0098*/ 	.word	0x00000008
.L_4787:


//--------------------- .nv.info._ZN2at6native40_GLOBAL__N__2351210d_8_Shape_cu_49f7391c35CatArrayBatchedCopy_alignedK_contigINS1_10OpaqueTypeILj2EEEjLi1ELi128ELi1ELi16EEEvPT_NS1_25CatArrInputTensorMetadataIS5_T0_XT2_EXT3_EEENS1_16TensorSizeStrideIS8_Lj4EEEiS8_ --------------------------
	.section	.nv.info._ZN2at6native40_GLOBAL__N__2351210d_8_Shape_cu_49f7391c35CatArrayBatchedCopy_alignedK_contigINS1_10OpaqueTypeILj2EEEjLi1ELi128ELi1ELi16EEEvPT_NS1_25CatArrInputTensorMetadataIS5_T0_XT2_EXT3_EEENS1_16TensorSizeStrideIS8_Lj4EEEiS8_,"",@"SHT_CUDA_INFO"
	.sectionflags	@""
	.align	4


	//----- nvinfo : EIATTR_CUDA_API_VERSION
	.align		4
        /*0000*/ 	.byte	0x04, 0x37
        /*0002*/ 	.short	(.L_4789 - .L_4788)
.L_4788:
        /*0004*/ 	.word	0x00000082


	//----- nvinfo : EIATTR_KPARAM_INFO
	.align		4
.L_4789:
        /*0008*/ 	.byte	0x04, 0x17
        /*000a*/ 	.short	(.L_4791 - .L_4790)
.L_4790:
        /*000c*/ 	.word	0x00000000
        /*0010*/ 	.short	0x0004
        /*0012*/ 	.short	0x0acc
        /*0014*/ 	.byte	0x00, 0xf0, 0x11, 0x00


	//----- nvinfo : EIATTR_KPARAM_INFO
	.align		4
.L_4791:
        /*0018*/ 	.byte	0x04, 0x17
        /*001a*/ 	.short	(.L_4793 - .L_4792)
.L_4792:
        /*001c*/ 	.word	0x00000000
        /*0020*/ 	.short	0x0003
        /*0022*/ 	.short	0x0ac8
        /*0024*/ 	.byte	0x00, 0xf0, 0x11, 0x00


	//----- nvinfo : EIATTR_KPARAM_INFO
	.align		4
.L_4793:
        /*0028*/ 	.byte	0x04, 0x17
        /*002a*/ 	.short	(.L_4795 - .L_4794)
.L_4794:
        /*002c*/ 	.word	0x00000000
        /*0030*/ 	.short	0x0002
        /*0032*/ 	.short	0x0aa8
        /*0034*/ 	.byte	0x00, 0xf0, 0x81, 0x00


	//----- nvinfo : EIATTR_KPARAM_INFO
	.align		4
.L_4795:
        /*0038*/ 	.byte	0x04, 0x17
        /*003a*/ 	.short	(.L_4797 - .L_4796)
.L_4796:
        /*003c*/ 	.word	0x00000000
        /*0040*/ 	.short	0x0001
        /*0042*/ 	.short	0x0008
        /*0044*/ 	.byte	0x00, 0xf0, 0x81, 0x2a


	//----- nvinfo : EIATTR_KPARAM_INFO
	.align		4
.L_4797:
        /*0048*/ 	.byte	0x04, 0x17
        /*004a*/ 	.short	(.L_4799 - .L_4798)
.L_4798:
        /*004c*/ 	.word	0x00000000
        /*0050*/ 	.short	0x0000
        /*0052*/ 	.short	0x0000
        /*0054*/ 	.byte	0x00, 0xf5, 0x21, 0x00


	//----- nvinfo : EIATTR_SPARSE_MMA_MASK
	.align		4
.L_4799:
        /*0058*/ 	.byte	0x03, 0x50
        /*005a*/ 	.short	0x0000


	//----- nvinfo : EIATTR_MAXREG_COUNT
	.align		4
        /*005c*/ 	.byte	0x03, 0x1b
        /*005e*/ 	.short	0x00ff


	//----- nvinfo : EIATTR_MERCURY_ISA_VERSION
	.align		4
        /*0060*/ 	.byte	0x03, 0x5f
        /*0062*/ 	.short	0x0101


	//----- nvinfo : EIATTR_VRC_CTA_INIT_COUNT
	.align		4
        /*0064*/ 	.byte	0x02, 0x4a
	.zero		1
	.zero		1


	//----- nvinfo : EIATTR_EXIT_INSTR_OFFSETS
	.align		4
        /*0068*/ 	.byte	0x04, 0x1c
        /*006a*/ 	.short	(.L_4801 - .L_4800)


	//   ....[0]....
.L_4800:
        /*006c*/ 	.word	0x000000a0


	//   ....[1]....
        /*0070*/ 	.word	0x000004b0


	//   ....[2]....
        /*0074*/ 	.word	0x00000670


	//   ....[3]....
        /*0078*/ 	.word	0x000008a0


	//----- nvinfo : EIATTR_CRS_STACK_SIZE
	.align		4
.L_4801:
        /*007c*/ 	.byte	0x04, 0x1e
        /*007e*/ 	.short	(.L_4803 - .L_4802)
.L_4802:
        /*0080*/ 	.word	0x00000000


	//----- nvinfo : EIATTR_CBANK_PARAM_SIZE
	.align		4
.L_4803:
        /*0084*/ 	.byte	0x03, 0x19
        /*0086*/ 	.short	0x0ad0


	//----- nvinfo : EIATTR_PARAM_CBANK
	.align		4
        /*0088*/ 	.byte	0x04, 0x0a
        /*008a*/ 	.short	(.L_4805 - .L_4804)
	.align		4
.L_4804:
        /*008c*/ 	.word	index@(.nv.constant0._ZN2at6native40_GLOBAL__N__2351210d_8_Shape_cu_49f7391c35CatArrayBatchedCopy_alignedK_contigINS1_10OpaqueTypeILj2EEEjLi1ELi128ELi1ELi16EEEvPT_NS1_25CatArrInputTensorMetadataIS5_T0_XT2_EXT3_EEENS1_16TensorSizeStrideIS8_Lj4EEEiS8_)
        /*0090*/ 	.short	0x0380
        /*0092*/ 	.short	0x0ad0


	//----- nvinfo : EIATTR_SW_WAR
	.align		4
.L_4805:
        /*0094*/ 	.byte	0x04, 0x36
        /*0096*/ 	.short	(.L_4807 - .L_4806)
.L_4806:
        /*0098*/ 	.word	0x00000008
.L_4807:


//--------------------- .nv.info._ZN2at6native40_GLOBAL__N__2351210d_8_Shape_cu_49f7391c30CatArrayBatchedCopy_vectorizedINS1_10OpaqueTypeILj2EEEjLi1ELi128ELi1ELi16ELi8EEEvPcNS1_25CatArrInputTensorMetadataIT_T0_XT2_EXT3_EEENS1_16TensorSizeStrideIS8_Lj4EEEiS8_ --------------------------
	.section	.nv.info._ZN2at6native40_GLOBAL__N__2351210d_8_Shape_cu_49f7391c30CatArrayBatchedCopy_vectorizedINS1_10OpaqueTypeILj2EEEjLi1ELi128ELi1ELi16ELi8EEEvPcNS1_25CatArrInputTensorMetadataIT_T0_XT2_EXT3_EEENS1_16TensorSizeStrideIS8_Lj4EEEiS8_,"",@"SHT_CUDA_INFO"
	.sectionflags	@""
	.align	4


	//----- nvinfo : EIATTR_CUDA_API_VERSION
	.align		4
        /*0000*/ 	.byte	0x04, 0x37
        /*0002*/ 	.short	(.L_4809 - .L_4808)
.L_4808:
        /*0004*/ 	.word	0x00000082


	//----- nvinfo : EIATTR_KPARAM_INFO
	.align		4
.L_4809:
        /*0008*/ 	.byte	0x04, 0x17
        /*000a*/ 	.short	(.L_4811 - .L_4810)
.L_4810:
        /*000c*/ 	.word	0x00000000
        /*0010*/ 	.short	0x0004
        /*0012*/ 	.short	0x0acc
        /*0014*/ 	.byte	0x00, 0xf0, 0x11, 0x00


	//----- nvinfo : EIATTR_KPARAM_INFO
	.align		4
.L_4811:
        /*0018*/ 	.byte	0x04, 0x17
        /*001a*/ 	.short	(.L_4813 - .L_4812)
.L_4812:
        /*001c*/ 	.word	0x00000000
        /*0020*/ 	.short	0x0003
        /*0022*/ 	.short	0x0ac8
        /*0024*/ 	.byte	0x00, 0xf0, 0x11, 0x00


	//----- nvinfo : EIATTR_KPARAM_INFO
	.align		4
.L_4813:
        /*0028*/ 	.byte	0x04, 0x17
        /*002a*/ 	.short	(.L_4815 - .L_4814)
.L_4814:
        /*002c*/ 	.word	0x00000000
        /*0030*/ 	.short	0x0002
        /*0032*/ 	.short	0x0aa8
        /*0034*/ 	.byte	0x00, 0xf0, 0x81, 0x00


	//----- nvinfo : EIATTR_KPARAM_INFO
	.align		4
.L_4815:
        /*0038*/ 	.byte	0x04, 0x17
        /*003a*/ 	.short	(.L_4817 - .L_4816)
.L_4816:
        /*003c*/ 	.word	0x00000000
        /*0040*/ 	.short	0x0001
        /*0042*/ 	.short	0x0008
        /*0044*/ 	.byte	0x00, 0xf0, 0x81, 0x2a


	//----- nvinfo : EIATTR_KPARAM_INFO
	.align		4
.L_4817:
        /*0048*/ 	.byte	0x04, 0x17
        /*004a*/ 	.short	(.L_4819 - .L_4818)
.L_4818:
        /*004c*/ 	.word	0x00000000
        /*0050*/ 	.short	0x0000
        /*0052*/ 	.short	0x0000
        /*0054*/ 	.byte	0x00, 0xf5, 0x21, 0x00


	//----- nvinfo : EIATTR_SPARSE_MMA_MASK
	.align		4
.L_4819:
        /*0058*/ 	.byte	0x03, 0x50
        /*005a*/ 	.short	0x0000


	//----- nvinfo : EIATTR_MAXREG_COUNT
	.align		4
        /*005c*/ 	.byte	0x03, 0x1b
        /*005e*/ 	.short	0x00ff


	//----- nvinfo : EIATTR_MERCURY_ISA_VERSION
	.align		4
        /*0060*/ 	.byte	0x03, 0x5f
        /*0062*/ 	.short	0x0101


	//----- nvinfo : EIATTR_VRC_CTA_INIT_COUNT
	.align		4
        /*0064*/ 	.byte	0x02, 0x4a
	.zero		1
	.zero		1


	//----- nvinfo : EIATTR_EXIT_INSTR_OFFSETS
	.align		4
        /*0068*/ 	.byte	0x04, 0x1c
        /*006a*/ 	.short	(.L_4821 - .L_4820)


	//   ....[0]....
.L_4820:
        /*006c*/ 	.word	0x000000a0


	//   ....[1]....
        /*0070*/ 	.word	0x00000230


	//----- nvinfo : EIATTR_CRS_STACK_SIZE
	.align		4
.L_4821:
        /*0074*/ 	.byte	0x04, 0x1e
        /*0076*/ 	.short	(.L_4823 - .L_4822)
.L_4822:
        /*0078*/ 	.word	0x00000000


	//----- nvinfo : EIATTR_CBANK_PARAM_SIZE
	.align		4
.L_4823:
        /*007c*/ 	.byte	0x03, 0x19
        /*007e*/ 	.short	0x0ad0


	//----- nvinfo : EIATTR_PARAM_CBANK
	.align		4
        /*0080*/ 	.byte	0x04, 0x0a
        /*0082*/ 	.short	(.L_4825 - .L_4824)
	.align		4
.L_4824:
        /*0084*/ 	.word	index@(.nv.constant0._ZN2at6native40_GLOBAL__N__2351210d_8_Shape_cu_49f7391c30CatArrayBatchedCopy_vectorizedINS1_10OpaqueTypeILj2EEEjLi1ELi128ELi1ELi16ELi8EEEvPcNS1_25CatArrInputTensorMetadataIT_T0_XT2_EXT3_EEENS1_16TensorSizeStrideIS8_Lj4EEEiS8_)
        /*0088*/ 	.short	0x0380
        /*008a*/ 	.short	0x0ad0


	//----- nvinfo : EIATTR_SW_WAR
	.align		4
.L_4825:
        /*008c*/ 	.byte	0x04, 0x36
        /*008e*/ 	.short	(.L_4827 - .L_4826)
.L_4826:
        /*0090*/ 	.word	0x00000008
.L_4827:


//--------------------- .nv.info._ZN2at6native40_GLOBAL__N__2351210d_8_Shape_cu_49f7391c19CatArrayBatchedCopyINS1_10OpaqueTypeILj1EEEjLi4ELi128ELi1EEEvPT_NS1_25CatArrInputTensorMetadataIS5_T0_XT2_EXT3_EEENS1_16TensorSizeStrideIS8_Lj4EEEiS8_ --------------------------
	.section	.nv.info._ZN2at6native40_GLOBAL__N__2351210d_8_Shape_cu_49f7391c19CatArrayBatchedCopyINS1_10OpaqueTypeILj1EEEjLi4ELi128ELi1EEEvPT_NS1_25CatArrInputTensorMetadataIS5_T0_XT2_EXT3_EEENS1_16TensorSizeStrideIS8_Lj4EEEiS8_,"",@"SHT_CUDA_INFO"
	.sectionflags	@""
	.align	4


	//----- nvinfo : EIATTR_CUDA_API_VERSION
	.align		4
        /*0000*/ 	.byte	0x04, 0x37
        /*0002*/ 	.short	(.L_4829 - .L_4828)
.L_4828:
        /*0004*/ 	.word	0x00000082


	//----- nvinfo : EIATTR_KPARAM_INFO
	.align		4
.L_4829:
        /*0008*/ 	.byte	0x04, 0x17
        /*000a*/ 	.short	(.L_4831 - .L_4830)
.L_4830:
        /*000c*/ 	.word	0x00000000
        /*0010*/ 	.short	0x0004
        /*0012*/ 	.short	0x0acc
        /*0014*/ 	.byte	0x00, 0xf0, 0x11, 0x00


	//----- nvinfo : EIATTR_KPARAM_INFO
	.align		4
.L_4831:
        /*0018*/ 	.byte	0x04, 0x17
        /*001a*/ 	.short	(.L_4833 - .L_4832)
.L_4832:
        /*001c*/ 	.word	0x00000000
        /*0020*/ 	.short	0x0003
        /*0022*/ 	.short	0x0ac8
        /*0024*/ 	.byte	0x00, 0xf0, 0x11, 0x00


	//----- nvinfo : EIATTR_KPARAM_INFO
	.align		4
.L_4833:
        /*0028*/ 	.byte	0x04, 0x17
        /*002a*/ 	.short	(.L_4835 - .L_4834)
.L_4834:
        /*002c*/ 	.word	0x00000000
        /*0030*/ 	.short	0x0002
        /*0032*/ 	.short	0x0aa8
        /*0034*/ 	.byte	0x00, 0xf0, 0x81, 0x00


	//----- nvinfo : EIATTR_KPARAM_INFO
	.align		4
.L_4835:
        /*0038*/ 	.byte	0x04, 0x17
        /*003a*/ 	.short	(.L_4837 - .L_4836)
.L_4836:
        /*003c*/ 	.word	0x00000000
        /*0040*/ 	.short	0x0001
        /*0042*/ 	.short	0x0008
        /*0044*/ 	.byte	0x00, 0xf0, 0x81, 0x2a


	//----- nvinfo : EIATTR_KPARAM_INFO
	.align		4
.L_4837:
        /*0048*/ 	.byte	0x04, 0x17
        /*004a*/ 	.short	(.L_4839 - .L_4838)
.L_4838:
        /*004c*/ 	.word	0x00000000
        /*0050*/ 	.short	0x0000
        /*0052*/ 	.short	0x0000
        /*0054*/ 	.byte	0x00, 0xf5, 0x21, 0x00


	//----- nvinfo : EIATTR_SPARSE_MMA_MASK
	.align		4
.L_4839:
        /*0058*/ 	.byte	0x03, 0x50
        /*005a*/ 	.short	0x0000


	//----- nvinfo : EIATTR_MAXREG_COUNT
	.align		4
        /*005c*/ 	.byte	0x03, 0x1b
        /*005e*/ 	.short	0x00ff


	//----- nvinfo : EIATTR_MERCURY_ISA_VERSION
	.align		4
        /*0060*/ 	.byte	0x03, 0x5f
        /*0062*/ 	.short	0x0101


	//----- nvinfo : EIATTR_VRC_CTA_INIT_COUNT
	.align		4
        /*0064*/ 	.byte	0x02, 0x4a
	.zero		1
	.zero		1


	//----- nvinfo : EIATTR_EXIT_INSTR_OFFSETS
	.align		4
        /*0068*/ 	.byte	0x04, 0x1c
        /*006a*/ 	.short	(.L_4841 - .L_4840)


	//   ....[0]....
.L_4840:
        /*006c*/ 	.word	0x000000a0


	//   ....[1]....
        /*0070*/ 	.word	0x00000c30


	//----- nvinfo : EIATTR_CRS_STACK_SIZE
	.align		4
.L_4841:
        /*0074*/ 	.byte	0x04, 0x1e
        /*0076*/ 	.short	(.L_4843 - .L_4842)
.L_4842:
        /*0078*/ 	.word	0x00000000


	//----- nvinfo : EIATTR_CBANK_PARAM_SIZE
	.align		4
.L_4843:
        /*007c*/ 	.byte	0x03, 0x19
        /*007e*/ 	.short	0x0ad0


	//----- nvinfo : EIATTR_PARAM_CBANK
	.align		4
        /*0080*/ 	.byte	0x04, 0x0a
        /*0082*/ 	.short	(.L_4845 - .L_4844)
	.align		4
.L_4844:
        /*0084*/ 	.word	index@(.nv.constant0._ZN2at6native40_GLOBAL__N__2351210d_8_Shape_cu_49f7391c19CatArrayBatchedCopyINS1_10OpaqueTypeILj1EEEjLi4ELi128ELi1EEEvPT_NS1_25CatArrInputTensorMetadataIS5_T0_XT2_EXT3_EEENS1_16TensorSizeStrideIS8_Lj4EEEiS8_)
        /*0088*/ 	.short	0x0380
        /*008a*/ 	.short	0x0ad0


	//----- nvinfo : EIATTR_SW_WAR
	.align		4
.L_4845:
        /*008c*/ 	.byte	0x04, 0x36
        /*008e*/ 	.short	(.L_4847 - .L_4846)
.L_4846:
        /*0090*/ 	.word	0x00000008
.L_4847:


//--------------------- .nv.info._ZN2at6native40_GLOBAL__N__2351210d_8_Shape_cu_49f7391c26CatArrayBatchedCopy_contigINS1_10OpaqueTypeILj1EEEjLi4ELi128ELi1EEEvPT_NS1_25CatArrInputTensorMetadataIS5_T0_XT2_EXT3_EEENS1_16TensorSizeStrideIS8_Lj4EEEiS8_ --------------------------
	.section	.nv.info._ZN2at6native40_GLOBAL__N__2351210d_8_Shape_cu_49f7391c26CatArrayBatchedCopy_contigINS1_10OpaqueTypeILj1EEEjLi4ELi128ELi1EEEvPT_NS1_25CatArrInputTensorMetadataIS5_T0_XT2_EXT3_EEENS1_16TensorSizeStrideIS8_Lj4EEEiS8_,"",@"SHT_CUDA_INFO"
	.sectionflags	@""
	.align	4


	//----- nvinfo : EIATTR_CUDA_API_VERSION
	.align		4
        /*0000*/ 	.byte	0x04, 0x37
        /*0002*/ 	.short	(.L_4849 - .L_4848)
.L_4848:
        /*0004*/ 	.word	0x00000082


	//----- nvinfo : EIATTR_KPARAM_INFO
	.align		4
.L_4849:
        /*0008*/ 	.byte	0x04, 0x17
        /*000a*/ 	.short	(.L_4851 - .L_4850)
.L_4850:
        /*000c*/ 	.word	0x00000000
        /*0010*/ 	.short	0x0004
        /*0012*/ 	.short	0x0acc
        /*0014*/ 	.byte	0x00, 0xf0, 0x11, 0x00


	//----- nvinfo : EIATTR_KPARAM_INFO
	.align		4
.L_4851:
        /*0018*/ 	.byte	0x04, 0x17
        /*001a*/ 	.short	(.L_4853 - .L_4852)
.L_4852:
        /*001c*/ 	.word	0x00000000
        /*0020*/ 	.short	0x0003
        /*0022*/ 	.short	0x0ac8
        /*0024*/ 	.byte	0x00, 0xf0, 0x11, 0x00


	//----- nvinfo : EIATTR_KPARAM_INFO
	.align		4
.L_4853:
        /*0028*/ 	.byte	0x04, 0x17
        /*002a*/ 	.short	(.L_4855 - .L_4854)
.L_4854:
        /*002c*/ 	.word	0x00000000
        /*0030*/ 	.short	0x0002
        /*0032*/ 	.short	0x0aa8
        /*0034*/ 	.byte	0x00, 0xf0, 0x81, 0x00


	//----- nvinfo : EIATTR_KPARAM_INFO
	.align		4
.L_4855:
        /*0038*/ 	.byte	0x04, 0x17
        /*003a*/ 	.short	(.L_4857 - .L_4856)
.L_4856:
        /*003c*/ 	.word	0x00000000
        /*0040*/ 	.short	0x0001
        /*0042*/ 	.short	0x0008
        /*0044*/ 	.byte	0x00, 0xf0, 0x81, 0x2a


	//----- nvinfo : EIATTR_KPARAM_INFO
	.align		4
.L_4857:
        /*0048*/ 	.byte	0x04, 0x17
        /*004a*/ 	.short	(.L_4859 - .L_4858)
.L_4858:
        /*004c*/ 	.word	0x00000000
        /*0050*/ 	.short	0x0000
        /*0052*/ 	.short	0x0000
        /*0054*/ 	.byte	0x00, 0xf5, 0x21, 0x00


	//----- nvinfo : EIATTR_SPARSE_MMA_MASK
	.align		4
.L_4859:
        /*0058*/ 	.byte	0x03, 0x50
        /*005a*/ 	.short	0x0000


	//----- nvinfo : EIATTR_MAXREG_COUNT
	.align		4
        /*005c*/ 	.byte	0x03, 0x1b
        /*005e*/ 	.short	0x00ff


	//----- nvinfo : EIATTR_MERCURY_ISA_VERSION
	.align		4
        /*0060*/ 	.byte	0x03, 0x5f
        /*0062*/ 	.short	0x0101


	//----- nvinfo : EIATTR_VRC_CTA_INIT_COUNT
	.align		4
        /*0064*/ 	.byte	0x02, 0x4a
	.zero		1
	.zero		1


	//----- nvinfo : EIATTR_EXIT_INSTR_OFFSETS
	.align		4
        /*0068*/ 	.byte	0x04, 0x1c
        /*006a*/ 	.short	(.L_4861 - .L_4860)


	//   ....[0]....
.L_4860:
        /*006c*/ 	.word	0x00000090


	//   ....[1]....
        /*0070*/ 	.word	0x000006f0


	//----- nvinfo : EIATTR_CRS_STACK_SIZE
	.align		4
.L_4861:
        /*0074*/ 	.byte	0x04, 0x1e
        /*0076*/ 	.short	(.L_4863 - .L_4862)
.L_4862:
        /*0078*/ 	.word	0x00000000


	//----- nvinfo : EIATTR_CBANK_PARAM_SIZE
	.align		4
.L_4863:
        /*007c*/ 	.byte	0x03, 0x19
        /*007e*/ 	.short	0x0ad0


	//----- nvinfo : EIATTR_PARAM_CBANK
	.align		4
        /*0080*/ 	.byte	0x04, 0x0a
        /*0082*/ 	.short	(.L_4865 - .L_4864)
	.align		4
.L_4864:
        /*0084*/ 	.word	index@(.nv.constant0._ZN2at6native40_GLOBAL__N__2351210d_8_Shape_cu_49f7391c26CatArrayBatchedCopy_contigINS1_10OpaqueTypeILj1EEEjLi4ELi128ELi1EEEvPT_NS1_25CatArrInputTensorMetadataIS5_T0_XT2_EXT3_EEENS1_16TensorSizeStrideIS8_Lj4EEEiS8_)
        /*0088*/ 	.short	0x0380
        /*008a*/ 	.short	0x0ad0


	//----- nvinfo : EIATTR_SW_WAR
	.align		4
.L_4865:
        /*008c*/ 	.byte	0x04, 0x36
        /*008e*/ 	.short	(.L_4867 - .L_4866)
.L_4866:
        /*0090*/ 	.word	0x00000008
.L_4867:


//--------------------- .nv.info._ZN2at6native40_GLOBAL__N__2351210d_8_Shape_cu_49f7391c35CatArrayBatchedCopy_alignedK_contigINS1_10OpaqueTypeILj1EEEjLi4ELi128ELi1ELi8EEEvPT_NS1_25CatArrInputTensorMetadataIS5_T0_XT2_EXT3_EEENS1_16TensorSizeStrideIS8_Lj4EEEiS8_ --------------------------
	.section	.nv.info._ZN2at6native40_GLOBAL__N__2351210d_8_Shape_cu_49f7391c35CatArrayBatchedCopy_alignedK_contigINS1_10OpaqueTypeILj1EEEjLi4ELi128ELi1ELi8EEEvPT_NS1_25CatArrInputTensorMetadataIS5_T0_XT2_EXT3_EEENS1_16TensorSizeStrideIS8_Lj4EEEiS8_,"",@"SHT_CUDA_INFO"
	.sectionflags	@""
	.align	4


	//----- nvinfo : EIATTR_CUDA_API_VERSION
	.align		4
        /*0000*/ 	.byte	0x04, 0x37
        /*0002*/ 	.short	(.L_4869 - .L_4868)
.L_4868:
        /*0004*/ 	.word	0x00000082


	//----- nvinfo : EIATTR_KPARAM_INFO
	.align		4
.L_4869:
        /*0008*/ 	.byte	0x04, 0x17
        /*000a*/ 	.short	(.L_4871 - .L_4870)
.L_4870:
        /*000c*/ 	.word	0x00000000
        /*0010*/ 	.short	0x0004
        /*0012*/ 	.short	0x0acc
        /*0014*/ 	.byte	0x00, 0xf0, 0x11, 0x00


	//----- nvinfo : EIATTR_KPARAM_INFO
	.align		4
.L_4871:
        /*0018*/ 	.byte	0x04, 0x17
        /*001a*/ 	.short	(.L_4873 - .L_4872)
.L_4872:
        /*001c*/ 	.word	0x00000000
        /*0020*/ 	.short	0x0003
        /*0022*/ 	.short	0x0ac8
        /*0024*/ 	.byte	0x00, 0xf0, 0x11, 0x00


	//----- nvinfo : EIATTR_KPARAM_INFO
	.align		4
.L_4873:
        /*0028*/ 	.byte	0x04, 0x17
        /*002a*/ 	.short	(.L_4875 - .L_4874)
.L_4874:
        /*002c*/ 	.word	0x00000000
        /*0030*/ 	.short	0x0002
        /*0032*/ 	.short	0x0aa8
        /*0034*/ 	.byte	0x00, 0xf0, 0x81, 0x00


	//----- nvinfo : EIATTR_KPARAM_INFO
	.align		4
.L_4875:
        /*0038*/ 	.byte	0x04, 0x17
        /*003a*/ 	.short	(.L_4877 - .L_4876)
.L_4876:
        /*003c*/ 	.word	0x00000000
        /*0040*/ 	.short	0x0001
        /*0042*/ 	.short	0x0008
        /*0044*/ 	.byte	0x00, 0xf0, 0x81, 0x2a


	//----- nvinfo : EIATTR_KPARAM_INFO
	.align		4
.L_4877:
        /*0048*/ 	.byte	0x04, 0x17
        /*004a*/ 	.short	(.L_4879 - .L_4878)
.L_4878:
        /*004c*/ 	.word	0x00000000
        /*0050*/ 	.short	0x0000
        /*0052*/ 	.short	0x0000
        /*0054*/ 	.byte	0x00, 0xf5, 0x21, 0x00


	//----- nvinfo : EIATTR_SPARSE_MMA_MASK
	.align		4
.L_4879:
        /*0058*/ 	.byte	0x03, 0x50
        /*005a*/ 	.short	0x0000


	//----- nvinfo : EIATTR_MAXREG_COUNT
	.align		4
        /*005c*/ 	.byte	0x03, 0x1b
        /*005e*/ 	.short	0x00ff


	//----- nvinfo : EIATTR_MERCURY_ISA_VERSION
	.align		4
        /*0060*/ 	.byte	0x03, 0x5f
        /*0062*/ 	.short	0x0101


	//----- nvinfo : EIATTR_VRC_CTA_INIT_COUNT
	.align		4
        /*0064*/ 	.byte	0x02, 0x4a
	.zero		1
	.zero		1


	//----- nvinfo : EIATTR_EXIT_INSTR_OFFSETS
	.align		4
        /*0068*/ 	.byte	0x04, 0x1c
        /*006a*/ 	.short	(.L_4881 - .L_4880)


	//   ....[0]....
.L_4880:
        /*006c*/ 	.word	0x000000a0


	//   ....[1]....
        /*0070*/ 	.word	0x00001a30


	//   ....[2]....
        /*0074*/ 	.word	0x000020d0


	//   ....[3]....
        /*0078*/ 	.word	0x00002ee0


	//----- nvinfo : EIATTR_CRS_STACK_SIZE
	.align		4
.L_4881:
        /*007c*/ 	.byte	0x04, 0x1e
        /*007e*/ 	.short	(.L_4883 - .L_4882)
.L_4882:
        /*0080*/ 	.word	0x00000000


	//----- nvinfo : EIATTR_CBANK_PARAM_SIZE
	.align		4
.L_4883:
        /*0084*/ 	.byte	0x03, 0x19
        /*0086*/ 	.short	0x0ad0


	//----- nvinfo : EIATTR_PARAM_CBANK
	.align		4
        /*0088*/ 	.byte	0x04, 0x0a
        /*008a*/ 	.short	(.L_4885 - .L_4884)
	.align		4
.L_4884:
        /*008c*/ 	.word	index@(.nv.constant0._ZN2at6native40_GLOBAL__N__2351210d_8_Shape_cu_49f7391c35CatArrayBatchedCopy_alignedK_contigINS1_10OpaqueTypeILj1EEEjLi4ELi128ELi1ELi8EEEvPT_NS1_25CatArrInputTensorMetadataIS5_T0_XT2_EXT3_EEENS1_16TensorSizeStrideIS8_Lj4EEEiS8_)
        /*0090*/ 	.short	0x0380
        /*0092*/ 	.short	0x0ad0


	//----- nvinfo : EIATTR_SW_WAR
	.align		4
.L_4885:
        /*0094*/ 	.byte	0x04, 0x36
        /*0096*/ 	.short	(.L_4887 - .L_4886)
.L_4886:
        /*0098*/ 	.word	0x00000008
.L_4887:


//--------------------- .nv.info._ZN2at6native40_GLOBAL__N__2351210d_8_Shape_cu_49f7391c35CatArrayBatchedCopy_alignedK_contigINS1_10OpaqueTypeILj1EEEjLi4ELi128ELi1ELi16EEEvPT_NS1_25CatArrInputTensorMetadataIS5_T0_XT2_EXT3_EEENS1_16TensorSizeStrideIS8_Lj4EEEiS8_ --------------------------
	.section	.nv.info._ZN2at6native40_GLOBAL__N__2351210d_8_Shape_cu_49f7391c35CatArrayBatchedCopy_alignedK_contigINS1_10OpaqueTypeILj1EEEjLi4ELi128ELi1ELi16EEEvPT_NS1_25CatArrInputTensorMetadataIS5_T0_XT2_EXT3_EEENS1_16TensorSizeStrideIS8_Lj4EEEiS8_,"",@"SHT_CUDA_INFO"
	.sectionflags	@""
	.align	4


	//----- nvinfo : EIATTR_CUDA_API_VERSION
	.align		4
        /*0000*/ 	.byte	0x04, 0x37
        /*0002*/ 	.short	(.L_4889 - .L_4888)
.L_4888:
        /*0004*/ 	.word	0x00000082


	//----- nvinfo : EIATTR_KPARAM_INFO
	.align		4
.L_4889:
        /*0008*/ 	.byte	0x04, 0x17
        /*000a*/ 	.short	(.L_4891 - .L_4890)
.L_4890:
        /*000c*/ 	.word	0x00000000
        /*0010*/ 	.short	0x0004
        /*0012*/ 	.short	0x0acc
        /*0014*/ 	.byte	0x00, 0xf0, 0x11, 0x00


	//----- nvinfo : EIATTR_KPARAM_INFO
	.align		4
.L_4891:
        /*0018*/ 	.byte	0x04, 0x17
        /*001a*/ 	.short	(.L_4893 - .L_4892)
.L_4892:
        /*001c*/ 	.word	0x00000000
        /*0020*/ 	.short	0x0003
        /*0022*/ 	.short	0x0ac8
        /*0024*/ 	.byte	0x00, 0xf0, 0x11, 0x00


	//----- nvinfo : EIATTR_KPARAM_INFO
	.align		4
.L_4893:
        /*0028*/ 	.byte	0x04, 0x17
        /*002a*/ 	.short	(.L_4895 - .L_4894)
.L_4894:
        /*002c*/ 	.word	0x00000000
        /*0030*/ 	.short	0x0002
        /*0032*/ 	.short	0x0aa8
        /*0034*/ 	.byte	0x00, 0xf0, 0x81, 0x00


	//----- nvinfo : EIATTR_KPARAM_INFO
	.align		4
.L_4895:
        /*0038*/ 	.byte	0x04, 0x17
        /*003a*/ 	.short	(.L_4897 - .L_4896)
.L_4896:
        /*003c*/ 	.word	0x00000000
        /*0040*/ 	.short	0x0001
        /*0042*/ 	.short	0x0008
        /*0044*/ 	.byte	0x00, 0xf0, 0x81, 0x2a


	//----- nvinfo : EIATTR_KPARAM_INFO
	.align		4
.L_4897:
        /*0048*/ 	.byte	0x04, 0x17
        /*004a*/ 	.short	(.L_4899 - .L_4898)
.L_4898:
        /*004c*/ 	.word	0x00000000
        /*0050*/ 	.short	0x0000
        /*0052*/ 	.short	0x0000
        /*0054*/ 	.byte	0x00, 0xf5, 0x21, 0x00


	//----- nvinfo : EIATTR_SPARSE_MMA_MASK
	.align		4
.L_4899:
        /*0058*/ 	.byte	0x03, 0x50
        /*005a*/ 	.short	0x0000


	//----- nvinfo : EIATTR_MAXREG_COUNT
	.align		4
        /*005c*/ 	.byte	0x03, 0x1b
        /*005e*/ 	.short	0x00ff


	//----- nvinfo : EIATTR_MERCURY_ISA_VERSION
	.align		4
        /*0060*/ 	.byte	0x03, 0x5f
        /*0062*/ 	.short	0x0101


	//----- nvinfo : EIATTR_VRC_CTA_INIT_COUNT
	.align		4
        /*0064*/ 	.byte	0x02, 0x4a
	.zero		1
	.zero		1


	//----- nvinfo : EIATTR_EXIT_INSTR_OFFSETS
	.align		4
        /*0068*/ 	.byte	0x04, 0x1c
        /*006a*/ 	.short	(.L_4901 - .L_4900)


	//   ....[0]....
.L_4900:
        /*006c*/ 	.word	0x000000a0


	//   ....[1]....
        /*0070*/ 	.word	0x00002fb0


	//   ....[2]....
        /*0074*/ 	.word	0x00003650


	//   ....[3]....
        /*0078*/ 	.word	0x00004460


	//----- nvinfo : EIATTR_CRS_STACK_SIZE
	.align		4
.L_4901:
        /*007c*/ 	.byte	0x04, 0x1e
        /*007e*/ 	.short	(.L_4903 - .L_4902)
.L_4902:
        /*0080*/ 	.word	0x00000000


	//----- nvinfo : EIATTR_CBANK_PARAM_SIZE
	.align		4
.L_4903:
        /*0084*/ 	.byte	0x03, 0x19
        /*0086*/ 	.short	0x0ad0


	//----- nvinfo : EIATTR_PARAM_CBANK
	.align		4
        /*0088*/ 	.byte	0x04, 0x0a
        /*008a*/ 	.short	(.L_4905 - .L_4904)
	.align		4
.L_4904:
        /*008c*/ 	.word	index@(.nv.constant0._ZN2at6native40_GLOBAL__N__2351210d_8_Shape_cu_49f7391c35CatArrayBatchedCopy_alignedK_contigINS1_10OpaqueTypeILj1EEEjLi4ELi128ELi1ELi16EEEvPT_NS1_25CatArrInputTensorMetadataIS5_T0_XT2_EXT3_EEENS1_16TensorSizeStrideIS8_Lj4EEEiS8_)
        /*0090*/ 	.short	0x0380
        /*0092*/ 	.short	0x0ad0


	//----- nvinfo : EIATTR_SW_WAR
	.align		4
.L_4905:
        /*0094*/ 	.byte	0x04, 0x36
        /*0096*/ 	.short	(.L_4907 - .L_4906)
.L_4906:
        /*0098*/ 	.word	0x00000008
.L_4907:


//--------------------- .nv.info._ZN2at6native40_GLOBAL__N__2351210d_8_Shape_cu_49f7391c30CatArrayBatchedCopy_vectorizedINS1_10OpaqueTypeILj1EEEjLi4ELi128ELi1ELi16ELi16EEEvPcNS1_25CatArrInputTensorMetadataIT_T0_XT2_EXT3_EEENS1_16TensorSizeStrideIS8_Lj4EEEiS8_ --------------------------
	.section	.nv.info._ZN2at6native40_GLOBAL__N__2351210d_8_Shape_cu_49f7391c30CatArrayBatchedCopy_vectorizedINS1_10OpaqueTypeILj1EEEjLi4ELi128ELi1ELi16ELi16EEEvPcNS1_25CatArrInputTensorMetadataIT_T0_XT2_EXT3_EEENS1_16TensorSizeStrideIS8_Lj4EEEiS8_,"",@"SHT_CUDA_INFO"
	.sectionflags	@""
	.align	4


	//----- nvinfo : EIATTR_CUDA_API_VERSION
	.align		4
        /*0000*/ 	.byte	0x04, 0x37
        /*0002*/ 	.short	(.L_4909 - .L_4908)
.L_4908:
        /*0004*/ 	.word	0x00000082


	//----- nvinfo : EIATTR_KPARAM_INFO
	.align		4
.L_4909:
        /*0008*/ 	.byte	0x04, 0x17
        /*000a*/ 	.short	(.L_4911 - .L_4910)
.L_4910:
        /*000c*/ 	.word	0x00000000
        /*0010*/ 	.short	0x0004
        /*0012*/ 	.short	0x0acc
        /*0014*/ 	.byte	0x00, 0xf0, 0x11, 0x00


	//----- nvinfo : EIATTR_KPARAM_INFO
	.align		4
.L_4911:
        /*0018*/ 	.byte	0x04, 0x17
        /*001a*/ 	.short	(.L_4913 - .L_4912)
.L_4912:
        /*001c*/ 	.word	0x00000000
        /*0020*/ 	.short	0x0003
        /*0022*/ 	.short	0x0ac8
        /*0024*/ 	.byte	0x00, 0xf0, 0x11, 0x00


	//----- nvinfo : EIATTR_KPARAM_INFO
	.align		4
.L_4913:
        /*0028*/ 	.byte	0x04, 0x17
        /*002a*/ 	.short	(.L_4915 - .L_4914)
.L_4914:
        /*002c*/ 	.word	0x00000000
        /*0030*/ 	.short	0x0002
        /*0032*/ 	.short	0x0aa8
        /*0034*/ 	.byte	0x00, 0xf0, 0x81, 0x00


	//----- nvinfo : EIATTR_KPARAM_INFO
	.align		4
.L_4915:
        /*0038*/ 	.byte	0x04, 0x17
        /*003a*/ 	.short	(.L_4917 - .L_4916)
.L_4916:
        /*003c*/ 	.word	0x00000000
        /*0040*/ 	.short	0x0001
        /*0042*/ 	.short	0x0008
        /*0044*/ 	.byte	0x00, 0xf0, 0x81, 0x2a


	//----- nvinfo : EIATTR_KPARAM_INFO
	.align		4
.L_4917:
        /*0048*/ 	.byte	0x04, 0x17
        /*004a*/ 	.short	(.L_4919 - .L_4918)
.L_4918:
        /*004c*/ 	.word	0x00000000
        /*0050*/ 	.short	0x0000
        /*0052*/ 	.short	0x0000
        /*0054*/ 	.byte	0x00, 0xf5, 0x21, 0x00


	//----- nvinfo : EIATTR_SPARSE_MMA_MASK
	.align		4
.L_4919:
        /*0058*/ 	.byte	0x03, 0x50
        /*005a*/ 	.short	0x0000


	//----- nvinfo : EIATTR_MAXREG_COUNT
	.align		4
        /*005c*/ 	.byte	0x03, 0x1b
        /*005e*/ 	.short	0x00ff


	//----- nvinfo : EIATTR_MERCURY_ISA_VERSION
	.align		4
        /*0060*/ 	.byte	0x03, 0x5f
        /*0062*/ 	.short	0x0101


	//----- nvinfo : EIATTR_VRC_CTA_INIT_COUNT
	.align		4
        /*0064*/ 	.byte	0x02, 0x4a
	.zero		1
	.zero		1


	//----- nvinfo : EIATTR_EXIT_INSTR_OFFSETS
	.align		4
        /*0068*/ 	.byte	0x04, 0x1c
        /*006a*/ 	.short	(.L_4921 - .L_4920)


	//   ....[0]....
.L_4920:
        /*006c*/ 	.word	0x000000a0


	//   ....[1]....
        /*0070*/ 	.word	0x00000710


	//----- nvinfo : EIATTR_CRS_STACK_SIZE
	.align		4
.L_4921:
        /*0074*/ 	.byte	0x04, 0x1e
        /*0076*/ 	.short	(.L_4923 - .L_4922)
.L_4922:
        /*0078*/ 	.word	0x00000000


	//----- nvinfo : EIATTR_CBANK_PARAM_SIZE
	.align		4
.L_4923:
        /*007c*/ 	.byte	0x03, 0x19
        /*007e*/ 	.short	0x0ad0


	//----- nvinfo : EIATTR_PARAM_CBANK
	.align		4
        /*0080*/ 	.byte	0x04, 0x0a
        /*0082*/ 	.short	(.L_4925 - .L_4924)
	.align		4
.L_4924:
        /*0084*/ 	.word	index@(.nv.constant0._ZN2at6native40_GLOBAL__N__2351210d_8_Shape_cu_49f7391c30CatArrayBatchedCopy_vectorizedINS1_10OpaqueTypeILj1EEEjLi4ELi128ELi1ELi16ELi16EEEvPcNS1_25CatArrInputTensorMetadataIT_T0_XT2_EXT3_EEENS1_16TensorSizeStrideIS8_Lj4EEEiS8_)
        /*0088*/ 	.short	0x0380
        /*008a*/ 	.short	0x0ad0


	//----- nvinfo : EIATTR_SW_WAR
	.align		4
.L_4925:
        /*008c*/ 	.byte	0x04, 0x36
        /*008e*/ 	.short	(.L_4927 - .L_4926)
.L_4926:
        /*0090*/ 	.word	0x00000008
.L_4927:


//--------------------- .nv.info._ZN2at6native40_GLOBAL__N__2351210d_8_Shape_cu_49f7391c19CatArrayBatchedCopyINS1_10OpaqueTypeILj1EEEjLi3ELi128ELi1EEEvPT_NS1_25CatArrInputTensorMetadataIS5_T0_XT2_EXT3_EEENS1_16TensorSizeStrideIS8_Lj4EEEiS8_ --------------------------
	.section	.nv.info._ZN2at6native40_GLOBAL__N__2351210d_8_Shape_cu_49f7391c19CatArrayBatchedCopyINS1_10OpaqueTypeILj1EEEjLi3ELi128ELi1EEEvPT_NS1_25CatArrInputTensorMetadataIS5_T0_XT2_EXT3_EEENS1_16TensorSizeStrideIS8_Lj4EEEiS8_,"",@"SHT_CUDA_INFO"
	.sectionflags	@""
	.align	4


	//----- nvinfo : EIATTR_CUDA_API_VERSION
	.align		4
        /*0000*/ 	.byte	0x04, 0x37
        /*0002*/ 	.short	(.L_4929 - .L_4928)
.L_4928:
        /*0004*/ 	.word	0x00000082


	//----- nvinfo : EIATTR_KPARAM_INFO
	.align		4
.L_4929:
        /*0008*/ 	.byte	0x04, 0x17
        /*000a*/ 	.short	(.L_4931 - .L_4930)
.L_4930:
        /*000c*/ 	.word	0x00000000
        /*0010*/ 	.short	0x0004
        /*0012*/ 	.short	0x0acc
        /*0014*/ 	.byte	0x00, 0xf0, 0x11, 0x00


	//----- nvinfo : EIATTR_KPARAM_INFO
	.align		4
.L_4931:
        /*0018*/ 	.byte	0x04, 0x17
        /*001a*/ 	.short	(.L_4933 - .L_4932)
.L_4932:
        /*001c*/ 	.word	0x00000000
        /*0020*/ 	.short	0x0003
        /*0022*/ 	.short	0x0ac8
        /*0024*/ 	.byte	0x00, 0xf0, 0x11, 0x00


	//----- nvinfo : EIATTR_KPARAM_INFO
	.align		4
.L_4933:
        /*0028*/ 	.byte	0x04, 0x17
        /*002a*/ 	.short	(.L_4935 - .L_4934)
.L_4934:
        /*002c*/ 	.word	0x00000000
        /*0030*/ 	.short	0x0002
        /*0032*/ 	.short	0x0aa8
        /*0034*/ 	.byte	0x00, 0xf0, 0x81, 0x00


	//----- nvinfo : EIATTR_KPARAM_INFO
	.align		4
.L_4935:
        /*0038*/ 	.byte	0x04, 0x17
        /*003a*/ 	.short	(.L_4937 - .L_4936)
.L_4936:
        /*003c*/ 	.word	0x00000000
        /*0040*/ 	.short	0x0001
        /*0042*/ 	.short	0x0008
        /*0044*/ 	.byte	0x00, 0xf0, 0x81, 0x2a


	//----- nvinfo : EIATTR_KPARAM_INFO
	.align		4
.L_4937:
        /*0048*/ 	.byte	0x04, 0x17
        /*004a*/ 	.short	(.L_4939 - .L_4938)
.L_4938:
        /*004c*/ 	.word	0x00000000
        /*0050*/ 	.short	0x0000
        /*0052*/ 	.short	0x0000
        /*0054*/ 	.byte	0x00, 0xf5, 0x21, 0x00


	//----- nvinfo : EIATTR_SPARSE_MMA_MASK
	.align		4
.L_4939:
        /*0058*/ 	.byte	0x03, 0x50
        /*005a*/ 	.short	0x0000


	//----- nvinfo : EIATTR_MAXREG_COUNT
	.align		4
        /*005c*/ 	.byte	0x03, 0x1b
        /*005e*/ 	.short	0x00ff


	//----- nvinfo : EIATTR_MERCURY_ISA_VERSION
	.align		4
        /*0060*/ 	.byte	0x03, 0x5f
        /*0062*/ 	.short	0x0101


	//----- nvinfo : EIATTR_VRC_CTA_INIT_COUNT
	.align		4
        /*0064*/ 	.byte	0x02, 0x4a
	.zero		1
	.zero		1


	//----- nvinfo : EIATTR_EXIT_INSTR_OFFSETS
	.align		4
        /*0068*/ 	.byte	0x04, 0x1c
        /*006a*/ 	.short	(.L_4941 - .L_4940)


	//   ....[0]....
.L_4940:
        /*006c*/ 	.word	0x000000a0


	//   ....[1]....
        /*0070*/ 	.word	0x00000950


	//----- nvinfo : EIATTR_CRS_STACK_SIZE
	.align		4
.L_4941:
        /*0074*/ 	.byte	0x04, 0x1e
        /*0076*/ 	.short	(.L_4943 - .L_4942)
.L_4942:
        /*0078*/ 	.word	0x00000000


	//----- nvinfo : EIATTR_CBANK_PARAM_SIZE
	.align		4
.L_4943:
        /*007c*/ 	.byte	0x03, 0x19
        /*007e*/ 	.short	0x0ad0


	//----- nvinfo : EIATTR_PARAM_CBANK
	.align		4
        /*0080*/ 	.byte	0x04, 0x0a
        /*0082*/ 	.short	(.L_4945 - .L_4944)
	.align		4
.L_4944:
        /*0084*/ 	.word	index@(.nv.constant0._ZN2at6native40_GLOBAL__N__2351210d_8_Shape_cu_49f7391c19CatArrayBatchedCopyINS1_10OpaqueTypeILj1EEEjLi3ELi128ELi1EEEvPT_NS1_25CatArrInputTensorMetadataIS5_T0_XT2_EXT3_EEENS1_16TensorSizeStrideIS8_Lj4EEEiS8_)
        /*0088*/ 	.short	0x0380
        /*008a*/ 	.short	0x0ad0


	//----- nvinfo : EIATTR_SW_WAR
	.align		4
.L_4945:
        /*008c*/ 	.byte	0x04, 0x36
        /*008e*/ 	.short	(.L_4947 - .L_4946)
.L_4946:
        /*0090*/ 	.word	0x00000008
.L_4947:


//--------------------- .nv.info._ZN2at6native40_GLOBAL__N__2351210d_8_Shape_cu_49f7391c26CatArrayBatchedCopy_contigINS1_10OpaqueTypeILj1EEEjLi3ELi128ELi1EEEvPT_NS1_25CatArrInputTensorMetadataIS5_T0_XT2_EXT3_EEENS1_16TensorSizeStrideIS8_Lj4EEEiS8_ --------------------------
	.section	.nv.info._ZN2at6native40_GLOBAL__N__2351210d_8_Shape_cu_49f7391c26CatArrayBatchedCopy_contigINS1_10OpaqueTypeILj1EEEjLi3ELi128ELi1EEEvPT_NS1_25CatArrInputTensorMetadataIS5_T0_XT2_EXT3_EEENS1_16TensorSizeStrideIS8_Lj4EEEiS8_,"",@"SHT_CUDA_INFO"
	.sectionflags	@""
	.align	4


	//----- nvinfo : EIATTR_CUDA_API_VERSION
	.align		4
        /*0000*/ 	.byte	0x04, 0x37
        /*0002*/ 	.short	(.L_4949 - .L_4948)
.L_4948:
        /*0004*/ 	.word	0x00000082


	//----- nvinfo : EIATTR_KPARAM_INFO
	.align		4
.L_4949:
        /*0008*/ 	.byte	0x04, 0x17
        /*000a*/ 	.short	(.L_4951 - .L_4950)
.L_4950:
        /*000c*/ 	.word	0x00000000
        /*0010*/ 	.short	0x0004
        /*0012*/ 	.short	0x0acc
        /*0014*/ 	.byte	0x00, 0xf0, 0x11, 0x00


	//----- nvinfo : EIATTR_KPARAM_INFO
	.align		4
.L_4951:
        /*0018*/ 	.byte	0x04, 0x17
        /*001a*/ 	.short	(.L_4953 - .L_4952)
.L_4952:
        /*001c*/ 	.word	0x00000000
        /*0020*/ 	.short	0x0003
        /*0022*/ 	.short	0x0ac8
        /*0024*/ 	.byte	0x00, 0xf0, 0x11, 0x00


	//----- nvinfo : EIATTR_KPARAM_INFO
	.align		4
.L_4953:
        /*0028*/ 	.byte	0x04, 0x17
        /*002a*/ 	.short	(.L_4955 - .L_4954)
.L_4954:
        /*002c*/ 	.word	0x00000000
        /*0030*/ 	.short	0x0002
        /*0032*/ 	.short	0x0aa8
        /*0034*/ 	.byte	0x00, 0xf0, 0x81, 0x00


	//----- nvinfo : EIATTR_KPARAM_INFO
	.align		4
.L_4955:
        /*0038*/ 	.byte	0x04, 0x17
        /*003a*/ 	.short	(.L_4957 - .L_4956)
.L_4956:
        /*003c*/ 	.word	0x00000000
        /*0040*/ 	.short	0x0001
        /*0042*/ 	.short	0x0008
        /*0044*/ 	.byte	0x00, 0xf0, 0x81, 0x2a


	//----- nvinfo : EIATTR_KPARAM_INFO
	.align		4
.L_4957:
        /*0048*/ 	.byte	0x04, 0x17
        /*004a*/ 	.short	(.L_4959 - .L_4958)
.L_4958:
        /*004c*/ 	.word	0x00000000
        /*0050*/ 	.short	0x0000
        /*0052*/ 	.short	0x0000
        /*0054*/ 	.byte	0x00, 0xf5, 0x21, 0x00


	//----- nvinfo : EIATTR_SPARSE_MMA_MASK
	.align		4
.L_4959:
        /*0058*/ 	.byte	0x03, 0x50
        /*005a*/ 	.short	0x0000


	//----- nvinfo : EIATTR_MAXREG_COUNT
	.align		4
        /*005c*/ 	.byte	0x03, 0x1b
        /*005e*/ 	.short	0x00ff


	//----- nvinfo : EIATTR_MERCURY_ISA_VERSION
	.align		4
        /*0060*/ 	.byte	0x03, 0x5f
        /*0062*/ 	.short	0x0101


	//----- nvinfo : EIATTR_VRC_CTA_INIT_COUNT
	.align		4
        /*0064*/ 	.byte	0x02, 0x4a
	.zero		1
	.zero		1


	//----- nvinfo : EIATTR_EXIT_INSTR_OFFSETS
	.align		4
        /*0068*/ 	.byte	0x04, 0x1c
        /*006a*/ 	.short	(.L_4961 - .L_4960)


	//   ....[0]....
.L_4960:
        /*006c*/ 	.word	0x00000090


	//   ....[1]....
        /*0070*/ 	.word	0x00000560


	//----- nvinfo : EIATTR_CRS_STACK_SIZE
	.align		4
.L_4961:
        /*0074*/ 	.byte	0x04, 0x1e
        /*0076*/ 	.short	(.L_4963 - .L_4962)
.L_4962:
        /*0078*/ 	.word	0x00000000


	//----- nvinfo : EIATTR_CBANK_PARAM_SIZE
	.align		4
.L_4963:
        /*007c*/ 	.byte	0x03, 0x19
        /*007e*/ 	.short	0x0ad0


	//----- nvinfo : EIATTR_PARAM_CBANK
	.align		4
        /*0080*/ 	.byte	0x04, 0x0a
        /*0082*/ 	.short	(.L_4965 - .L_4964)
	.align		4
.L_4964:
        /*0084*/ 	.word	index@(.nv.constant0._ZN2at6native40_GLOBAL__N__2351210d_8_Shape_cu_49f7391c26CatArrayBatchedCopy_contigINS1_10OpaqueTypeILj1EEEjLi3ELi128ELi1EEEvPT_NS1_25CatArrInputTensorMetadataIS5_T0_XT2_EXT3_EEENS1_16TensorSizeStrideIS8_Lj4EEEiS8_)
        /*0088*/ 	.short	0x0380
        /*008a*/ 	.short	0x0ad0


	//----- nvinfo : EIATTR_SW_WAR
	.align		4
.L_4965:
        /*008c*/ 	.byte	0x04, 0x36
        /*008e*/ 	.short	(.L_4967 - .L_4966)
.L_4966:
        /*0090*/ 	.word	0x00000008
.L_4967:


//--------------------- .nv.info._ZN2at6native40_GLOBAL__N__2351210d_8_Shape_cu_49f7391c35CatArrayBatchedCopy_alignedK_contigINS1_10OpaqueTypeILj1EEEjLi3ELi128ELi1ELi8EEEvPT_NS1_25CatArrInputTensorMetadataIS5_T0_XT2_EXT3_EEENS1_16TensorSizeStrideIS8_Lj4EEEiS8_ --------------------------
	.section	.nv.info._ZN2at6native40_GLOBAL__N__2351210d_8_Shape_cu_49f7391c35CatArrayBatchedCopy_alignedK_contigINS1_10OpaqueTypeILj1EEEjLi3ELi128ELi1ELi8EEEvPT_NS1_25CatArrInputTensorMetadataIS5_T0_XT2_EXT3_EEENS1_16TensorSizeStrideIS8_Lj4EEEiS8_,"",@"SHT_CUDA_INFO"
	.sectionflags	@""
	.align	4


	//----- nvinfo : EIATTR_CUDA_API_VERSION
	.align		4
        /*0000*/ 	.byte	0x04, 0x37
        /*0002*/ 	.short	(.L_4969 - .L_4968)
.L_4968:
        /*0004*/ 	.word	0x00000082


	//----- nvinfo : EIATTR_KPARAM_INFO
	.align		4
.L_4969:
        /*0008*/ 	.byte	0x04, 0x17
        /*000a*/ 	.short	(.L_4971 - .L_4970)
.L_4970:
        /*000c*/ 	.word	0x00000000
        /*0010*/ 	.short	0x0004
        /*0012*/ 	.short	0x0acc
        /*0014*/ 	.byte	0x00, 0xf0, 0x11, 0x00


	//----- nvinfo : EIATTR_KPARAM_INFO
	.align		4
.L_4971:
        /*0018*/ 	.byte	0x04, 0x17
        /*001a*/ 	.short	(.L_4973 - .L_4972)
.L_4972:
        /*001c*/ 	.word	0x00000000
        /*0020*/ 	.short	0x0003
        /*0022*/ 	.short	0x0ac8
        /*0024*/ 	.byte	0x00, 0xf0, 0x11, 0x00


	//----- nvinfo : EIATTR_KPARAM_INFO
	.align		4
.L_4973:
        /*0028*/ 	.byte	0x04, 0x17
        /*002a*/ 	.short	(.L_4975 - .L_4974)
.L_4974:
        /*002c*/ 	.word	0x00000000
        /*0030*/ 	.short	0x0002
        /*0032*/ 	.short	0x0aa8
        /*0034*/ 	.byte	0x00, 0xf0, 0x81, 0x00


	//----- nvinfo : EIATTR_KPARAM_INFO
	.align		4
.L_4975:
        /*0038*/ 	.byte	0x04, 0x17
        /*003a*/ 	.short	(.L_4977 - .L_4976)
.L_4976:
        /*003c*/ 	.word	0x00000000
        /*0040*/ 	.short	0x0001
        /*0042*/ 	.short	0x0008
        /*0044*/ 	.byte	0x00, 0xf0, 0x81, 0x2a


	//----- nvinfo : EIATTR_KPARAM_INFO
	.align		4
.L_4977:
        /*0048*/ 	.byte	0x04, 0x17
        /*004a*/ 	.short	(.L_4979 - .L_4978)
.L_4978:
        /*004c*/ 	.word	0x00000000
        /*0050*/ 	.short	0x0000
        /*0052*/ 	.short	0x0000
        /*0054*/ 	.byte	0x00, 0xf5, 0x21, 0x00


	//----- nvinfo : EIATTR_SPARSE_MMA_MASK
	.align		4
.L_4979:
        /*0058*/ 	.byte	0x03, 0x50
        /*005a*/ 	.short	0x0000


	//----- nvinfo : EIATTR_MAXREG_COUNT
	.align		4
        /*005c*/ 	.byte	0x03, 0x1b
        /*005e*/ 	.short	0x00ff


	//----- nvinfo : EIATTR_MERCURY_ISA_VERSION
	.align		4
        /*0060*/ 	.byte	0x03, 0x5f
        /*0062*/ 	.short	0x0101


	//----- nvinfo : EIATTR_VRC_CTA_INIT_COUNT
	.align		4
        /*0064*/ 	.byte	0x02, 0x4a
	.zero		1
	.zero		1


	//----- nvinfo : EIATTR_EXIT_INSTR_OFFSETS
	.align		4
        /*0068*/ 	.byte	0x04, 0x1c
        /*006a*/ 	.short	(.L_4981 - .L_4980)


	//   ....[0]....
.L_4980:
        /*006c*/ 	.word	0x000000a0


	//   ....[1]....
        /*0070*/ 	.word	0x00001370


	//   ....[2]....
        /*0074*/ 	.word	0x00001890


	//   ....[3]....
        /*0078*/ 	.word	0x000022e0


	//----- nvinfo : EIATTR_CRS_STACK_SIZE
	.align		4
.L_4981:
        /*007c*/ 	.byte	0x04, 0x1e
        /*007e*/ 	.short	(.L_4983 - .L_4982)
.L_4982:
        /*0080*/ 	.word	0x00000000


	//----- nvinfo : EIATTR_CBANK_PARAM_SIZE
	.align		4
.L_4983:
        /*0084*/ 	.byte	0x03, 0x19
        /*0086*/ 	.short	0x0ad0


	//----- nvinfo : EIATTR_PARAM_CBANK
	.align		4
        /*0088*/ 	.byte	0x04, 0x0a
        /*008a*/ 	.short	(.L_4985 - .L_4984)
	.align		4
.L_4984:
        /*008c*/ 	.word	index@(.nv.constant0._ZN2at6native40_GLOBAL__N__2351210d_8_Shape_cu_49f7391c35CatArrayBatchedCopy_alignedK_contigINS1_10OpaqueTypeILj1EEEjLi3ELi128ELi1ELi8EEEvPT_NS1_25CatArrInputTensorMetadataIS5_T0_XT2_EXT3_EEENS1_16TensorSizeStrideIS8_Lj4EEEiS8_)
        /*0090*/ 	.short	0x0380
        /*0092*/ 	.short	0x0ad0


	//----- nvinfo : EIATTR_SW_WAR
	.align		4
.L_4985:
        /*0094*/ 	.byte	0x04, 0x36
        /*0096*/ 	.short	(.L_4987 - .L_4986)
.L_4986:
        /*0098*/ 	.word	0x00000008
.L_4987:


//--------------------- .nv.info._ZN2at6native40_GLOBAL__N__2351210d_8_Shape_cu_49f7391c35CatArrayBatchedCopy_alignedK_contigINS1_10OpaqueTypeILj1EEEjLi3ELi128ELi1ELi16EEEvPT_NS1_25CatArrInputTensorMetadataIS5_T0_XT2_EXT3_EEENS1_16TensorSizeStrideIS8_Lj4EEEiS8_ --------------------------
	.section	.nv.info._ZN2at6native40_GLOBAL__N__2351210d_8_Shape_cu_49f7391c35CatArrayBatchedCopy_alignedK_contigINS1_10OpaqueTypeILj1EEEjLi3ELi128ELi1ELi16EEEvPT_NS1_25CatArrInputTensorMetadataIS5_T0_XT2_EXT3_EEENS1_16TensorSizeStrideIS8_Lj4EEEiS8_,"",@"SHT_CUDA_INFO"
	.sectionflags	@""
	.align	4


	//----- nvinfo : EIATTR_CUDA_API_VERSION
	.align		4
        /*0000*/ 	.byte	0x04, 0x37
        /*0002*/ 	.short	(.L_4989 - .L_4988)
.L_4988:
        /*0004*/ 	.word	0x00000082


	//----- nvinfo : EIATTR_KPARAM_INFO
	.align		4
.L_4989:
        /*0008*/ 	.byte	0x04, 0x17
        /*000a*/ 	.short	(.L_4991 - .L_4990)
.L_4990:
        /*000c*/ 	.word	0x00000000
        /*0010*/ 	.short	0x0004
        /*0012*/ 	.short	0x0acc
        /*0014*/ 	.byte	0x00, 0xf0, 0x11, 0x00


	//----- nvinfo : EIATTR_KPARAM_INFO
	.align		4
.L_4991:
        /*0018*/ 	.byte	0x04, 0x17
        /*001a*/ 	.short	(.L_4993 - .L_4992)
.L_4992:
        /*001c*/ 	.word	0x00000000
        /*0020*/ 	.short	0x0003
        /*0022*/ 	.short	0x0ac8
        /*0024*/ 	.byte	0x00, 0xf0, 0x11, 0x00


	//----- nvinfo : EIATTR_KPARAM_INFO
	.align		4
.L_4993:
        /*0028*/ 	.byte	0x04, 0x17
        /*002a*/ 	.short	(.L_4995 - .L_4994)
.L_4994:
        /*002c*/ 	.word	0x00000000
        /*0030*/ 	.short	0x0002
        /*0032*/ 	.short	0x0aa8
        /*0034*/ 	.byte	0x00, 0xf0, 0x81, 0x00


	//----- nvinfo : EIATTR_KPARAM_INFO
	.align		4
.L_4995:
        /*0038*/ 	.byte	0x04, 0x17
        /*003a*/ 	.short	(.L_4997 - .L_4996)
.L_4996:
        /*003c*/ 	.word	0x00000000
        /*0040*/ 	.short	0x0001
        /*0042*/ 	.short	0x0008
        /*0044*/ 	.byte	0x00, 0xf0, 0x81, 0x2a


	//----- nvinfo : EIATTR_KPARAM_INFO
	.align		4
.L_4997:
        /*0048*/ 	.byte	0x04, 0x17
        /*004a*/ 	.short	(.L_4999 - .L_4998)
.L_4998:
        /*004c*/ 	.word	0x00000000
        /*0050*/ 	.short	0x0000
        /*0052*/ 	.short	0x0000
        /*0054*/ 	.byte	0x00, 0xf5, 0x21, 0x00


	//----- nvinfo : EIATTR_SPARSE_MMA_MASK
	.align		4
.L_4999:
        /*0058*/ 	.byte	0x03, 0x50
        /*005a*/ 	.short	0x0000


	//----- nvinfo : EIATTR_MAXREG_COUNT
	.align		4
        /*005c*/ 	.byte	0x03, 0x1b
        /*005e*/ 	.short	0x00ff


	//----- nvinfo : EIATTR_MERCURY_ISA_VERSION
	.align		4
        /*0060*/ 	.byte	0x03, 0x5f
        /*0062*/ 	.short	0x0101


	//----- nvinfo : EIATTR_VRC_CTA_INIT_COUNT
	.align		4
        /*0064*/ 	.byte	0x02, 0x4a
	.zero		1
	.zero		1


	//----- nvinfo : EIATTR_EXIT_INSTR_OFFSETS
	.align		4
        /*0068*/ 	.byte	0x04, 0x1c
        /*006a*/ 	.short	(.L_5001 - .L_5000)


	//   ....[0]....
.L_5000:
        /*006c*/ 	.word	0x000000a0


	//   ....[1]....
        /*0070*/ 	.word	0x000022f0


	//   ....[2]....
        /*0074*/ 	.word	0x00002800


	//   ....[3]....
        /*0078*/ 	.word	0x00003250


	//----- nvinfo : EIATTR_CRS_STACK_SIZE
	.align		4
.L_5001:
        /*007c*/ 	.byte	0x04, 0x1e
        /*007e*/ 	.short	(.L_5003 - .L_5002)
.L_5002:
        /*0080*/ 	.word	0x00000000


	//----- nvinfo : EIATTR_CBANK_PARAM_SIZE
	.align		4
.L_5003:
        /*0084*/ 	.byte	0x03, 0x19
        /*0086*/ 	.short	0x0ad0


	//----- nvinfo : EIATTR_PARAM_CBANK
	.align		4
        /*0088*/ 	.byte	0x04, 0x0a
        /*008a*/ 	.short	(.L_5005 - .L_5004)
	.align		4
.L_5004:
        /*008c*/ 	.word	index@(.nv.constant0._ZN2at6native40_GLOBAL__N__2351210d_8_Shape_cu_49f7391c35CatArrayBatchedCopy_alignedK_contigINS1_10OpaqueTypeILj1EEEjLi3ELi128ELi1ELi16EEEvPT_NS1_25CatArrInputTensorMetadataIS5_T0_XT2_EXT3_EEENS1_16TensorSizeStrideIS8_Lj4EEEiS8_)
        /*0090*/ 	.short	0x0380
        /*0092*/ 	.short	0x0ad0


	//----- nvinfo : EIATTR_SW_WAR
	.align		4
.L_5005:
        /*0094*/ 	.byte	0x04, 0x36
        /*0096*/ 	.short	(.L_5007 - .L_5006)
.L_5006:
        /*0098*/ 	.word	0x00000008
.L_5007:


//--------------------- .nv.info._ZN2at6native40_GLOBAL__N__2351210d_8_Shape_cu_49f7391c30CatArrayBatchedCopy_vectorizedINS1_10OpaqueTypeILj1EEEjLi3ELi128ELi1ELi16ELi16EEEvPcNS1_25CatArrInputTensorMetadataIT_T0_XT2_EXT3_EEENS1_16TensorSizeStrideIS8_Lj4EEEiS8_ --------------------------
	.section	.nv.info._ZN2at6native40_GLOBAL__N__2351210d_8_Shape_cu_49f7391c30CatArrayBatchedCopy_vectorizedINS1_10OpaqueTypeILj1EEEjLi3ELi128ELi1ELi16ELi16EEEvPcNS1_25CatArrInputTensorMetadataIT_T0_XT2_EXT3_EEENS1_16TensorSizeStrideIS8_Lj4EEEiS8_,"",@"SHT_CUDA_INFO"
	.sectionflags	@""
	.align	4


	//----- nvinfo : EIATTR_CUDA_API_VERSION
	.align		4
        /*0000*/ 	.byte	0x04, 0x37
        /*0002*/ 	.short	(.L_5009 - .L_5008)
.L_5008:
        /*0004*/ 	.word	0x00000082


	//----- nvinfo : EIATTR_KPARAM_INFO
	.align		4
.L_5009:
        /*0008*/ 	.byte	0x04, 0x17
        /*000a*/ 	.short	(.L_5011 - .L_5010)
.L_5010:
        /*000c*/ 	.word	0x00000000
        /*0010*/ 	.short	0x0004
        /*0012*/ 	.short	0x0acc
        /*0014*/ 	.byte	0x00, 0xf0, 0x11, 0x00


	//----- nvinfo : EIATTR_KPARAM_INFO
	.align		4
.L_5011:
        /*0018*/ 	.byte	0x04, 0x17
        /*001a*/ 	.short	(.L_5013 - .L_5012)
.L_5012:
        /*001c*/ 	.word	0x00000000
        /*0020*/ 	.short	0x0003
        /*0022*/ 	.short	0x0ac8
        /*0024*/ 	.byte	0x00, 0xf0, 0x11, 0x00


	//----- nvinfo : EIATTR_KPARAM_INFO
	.align		4
.L_5013:
        /*0028*/ 	.byte	0x04, 0x17
        /*002a*/ 	.short	(.L_5015 - .L_5014)
.L_5014:
        /*002c*/ 	.word	0x00000000
        /*0030*/ 	.short	0x0002
        /*0032*/ 	.short	0x0aa8
        /*0034*/ 	.byte	0x00, 0xf0, 0x81, 0x00


	//----- nvinfo : EIATTR_KPARAM_INFO
	.align		4
.L_5015:
        /*0038*/ 	.byte	0x04, 0x17
        /*003a*/ 	.short	(.L_5017 - .L_5016)
.L_5016:
        /*003c*/ 	.word	0x00000000
        /*0040*/ 	.short	0x0001
        /*0042*/ 	.short	0x0008
        /*0044*/ 	.byte	0x00, 0xf0, 0x81, 0x2a


	//----- nvinfo : EIATTR_KPARAM_INFO
	.align		4
.L_5017:
        /*0048*/ 	.byte	0x04, 0x17
        /*004a*/ 	.short	(.L_5019 - .L_5018)
.L_5018:
        /*004c*/ 	.word	0x00000000
        /*0050*/ 	.short	0x0000
        /*0052*/ 	.short	0x0000
        /*0054*/ 	.byte	0x00, 0xf5, 0x21, 0x00


	//----- nvinfo : EIATTR_SPARSE_MMA_MASK
	.align		4
.L_5019:
        /*0058*/ 	.byte	0x03, 0x50
        /*005a*/ 	.short	0x0000


	//----- nvinfo : EIATTR_MAXREG_COUNT
	.align		4
        /*005c*/ 	.byte	0x03, 0x1b
        /*005e*/ 	.short	0x00ff


	//----- nvinfo : EIATTR_MERCURY_ISA_VERSION
	.align		4
        /*0060*/ 	.byte	0x03, 0x5f
        /*0062*/ 	.short	0x0101


	//----- nvinfo : EIATTR_VRC_CTA_INIT_COUNT
	.align		4
        /*0064*/ 	.byte	0x02, 0x4a
	.zero		1
	.zero		1


	//----- nvinfo : EIATTR_EXIT_INSTR_OFFSETS
	.align		4
        /*0068*/ 	.byte	0x04, 0x1c
        /*006a*/ 	.short	(.L_5021 - .L_5020)


	//   ....[0]....
.L_5020:
        /*006c*/ 	.word	0x000000a0


	//   ....[1]....
        /*0070*/ 	.word	0x00000580


	//----- nvinfo : EIATTR_CRS_STACK_SIZE
	.align		4
.L_5021:
        /*0074*/ 	.byte	0x04, 0x1e
        /*0076*/ 	.short	(.L_5023 - .L_5022)
.L_5022:
        /*0078*/ 	.word	0x00000000


	//----- nvinfo : EIATTR_CBANK_PARAM_SIZE
	.align		4
.L_5023:
        /*007c*/ 	.byte	0x03, 0x19
        /*007e*/ 	.short	0x0ad0


	//----- nvinfo : EIATTR_PARAM_CBANK
	.align		4
        /*0080*/ 	.byte	0x04, 0x0a
        /*0082*/ 	.short	(.L_5025 - .L_5024)
	.align		4
.L_5024:
        /*0084*/ 	.word	index@(.nv.constant0._ZN2at6native40_GLOBAL__N__2351210d_8_Shape_cu_49f7391c30CatArrayBatchedCopy_vectorizedINS1_10OpaqueTypeILj1EEEjLi3ELi128ELi1ELi16ELi16EEEvPcNS1_25CatArrInputTensorMetadataIT_T0_XT2_EXT3_EEENS1_16TensorSizeStrideIS8_Lj4EEEiS8_)
        /*0088*/ 	.short	0x0380
        /*008a*/ 	.short	0x0ad0


	//----- nvinfo : EIATTR_SW_WAR
	.align		4
.L_5025:
        /*008c*/ 	.byte	0x04, 0x36
        /*008e*/ 	.short	(.L_5027 - .L_5026)
.L_5026:
        /*0090*/ 	.word	0x00000008
.L_5027:


//--------------------- .nv.info._ZN2at6native40_GLOBAL__N__2351210d_8_Shape_cu_49f7391c19CatArrayBatchedCopyINS1_10OpaqueTypeILj1EEEjLi2ELi128ELi1EEEvPT_NS1_25CatArrInputTensorMetadataIS5_T0_XT2_EXT3_EEENS1_16TensorSizeStrideIS8_Lj4EEEiS8_ --------------------------
	.section	.nv.info._ZN2at6native40_GLOBAL__N__2351210d_8_Shape_cu_49f7391c19CatArrayBatchedCopyINS1_10OpaqueTypeILj1EEEjLi2ELi128ELi1EEEvPT_NS1_25CatArrInputTensorMetadataIS5_T0_XT2_EXT3_EEENS1_16TensorSizeStrideIS8_Lj4EEEiS8_,"",@"SHT_CUDA_INFO"
	.sectionflags	@""
	.align	4


	//----- nvinfo : EIATTR_CUDA_API_VERSION
	.align		4
        /*0000*/ 	.byte	0x04, 0x37
        /*0002*/ 	.short	(.L_5029 - .L_5028)
.L_5028:
        /*0004*/ 	.word	0x00000082


	//----- nvinfo : EIATTR_KPARAM_INFO
	.align		4
.L_5029:
        /*0008*/ 	.byte	0x04, 0x17
        /*000a*/ 	.short	(.L_5031 - .L_5030)
.L_5030:
        /*000c*/ 	.word	0x00000000
        /*0010*/ 	.short	0x0004
        /*0012*/ 	.short	0x0acc
        /*0014*/ 	.byte	0x00, 0xf0, 0x11, 0x00


	//----- nvinfo : EIATTR_KPARAM_INFO
	.align		4
.L_5031:
        /*0018*/ 	.byte	0x04, 0x17
        /*001a*/ 	.short	(.L_5033 - .L_5032)
.L_5032:
        /*001c*/ 	.word	0x00000000
        /*0020*/ 	.short	0x0003
        /*0022*/ 	.short	0x0ac8
        /*0024*/ 	.byte	0x00, 0xf0, 0x11, 0x00


	//----- nvinfo : EIATTR_KPARAM_INFO
	.align		4
.L_5033:
        /*0028*/ 	.byte	0x04, 0x17
        /*002a*/ 	.short	(.L_5035 - .L_5034)
.L_5034:
        /*002c*/ 	.word	0x00000000
        /*0030*/ 	.short	0x0002
        /*0032*/ 	.short	0x0aa8
        /*0034*/ 	.byte	0x00, 0xf0, 0x81, 0x00


	//----- nvinfo : EIATTR_KPARAM_INFO
	.align		4
.L_5035:
        /*0038*/ 	.byte	0x04, 0x17
        /*003a*/ 	.short	(.L_5037 - .L_5036)
.L_5036:
        /*003c*/ 	.word	0x00000000
        /*0040*/ 	.short	0x0001
        /*0042*/ 	.short	0x0008
        /*0044*/ 	.byte	0x00, 0xf0, 0x81, 0x2a


	//----- nvinfo : EIATTR_KPARAM_INFO
	.align		4
.L_5037:
        /*0048*/ 	.byte	0x04, 0x17
        /*004a*/ 	.short	(.L_5039 - .L_5038)
.L_5038:
        /*004c*/ 	.word	0x00000000
        /*0050*/ 	.short	0x0000
        /*0052*/ 	.short	0x0000
        /*0054*/ 	.byte	0x00, 0xf5, 0x21, 0x00


	//----- nvinfo : EIATTR_SPARSE_MMA_MASK
	.align		4
.L_5039:
        /*0058*/ 	.byte	0x03, 0x50
        /*005a*/ 	.short	0x0000


	//----- nvinfo : EIATTR_MAXREG_COUNT
	.align		4
        /*005c*/ 	.byte	0x03, 0x1b
        /*005e*/ 	.short	0x00ff


	//----- nvinfo : EIATTR_MERCURY_ISA_VERSION
	.align		4
        /*0060*/ 	.byte	0x03, 0x5f
        /*0062*/ 	.short	0x0101


	//----- nvinfo : EIATTR_VRC_CTA_INIT_COUNT
	.align		4
        /*0064*/ 	.byte	0x02, 0x4a
	.zero		1
	.zero		1


	//----- nvinfo : EIATTR_EXIT_INSTR_OFFSETS
	.align		4
        /*0068*/ 	.byte	0x04, 0x1c
        /*006a*/ 	.short	(.L_5041 - .L_5040)


	//   ....[0]....
.L_5040:
        /*006c*/ 	.word	0x000000a0


	//   ....[1]....
        /*0070*/ 	.word	0x00000620


	//----- nvinfo : EIATTR_CRS_STACK_SIZE
	.align		4
.L_5041:
        /*0074*/ 	.byte	0x04, 0x1e
        /*0076*/ 	.short	(.L_5043 - .L_5042)
.L_5042:
        /*0078*/ 	.word	0x00000000


	//----- nvinfo : EIATTR_CBANK_PARAM_SIZE
	.align		4
.L_5043:
        /*007c*/ 	.byte	0x03, 0x19
        /*007e*/ 	.short	0x0ad0


	//----- nvinfo : EIATTR_PARAM_CBANK
	.align		4
        /*0080*/ 	.byte	0x04, 0x0a
        /*0082*/ 	.short	(.L_5045 - .L_5044)
	.align		4
.L_5044:
        /*0084*/ 	.word	index@(.nv.constant0._ZN2at6native40_GLOBAL__N__2351210d_8_Shape_cu_49f7391c19CatArrayBatchedCopyINS1_10OpaqueTypeILj1EEEjLi2ELi128ELi1EEEvPT_NS1_25CatArrInputTensorMetadataIS5_T0_XT2_EXT3_EEENS1_16TensorSizeStrideIS8_Lj4EEEiS8_)
        /*0088*/ 	.short	0x0380
        /*008a*/ 	.short	0x0ad0


	//----- nvinfo : EIATTR_SW_WAR
	.align		4
.L_5045:
        /*008c*/ 	.byte	0x04, 0x36
        /*008e*/ 	.short	(.L_5047 - .L_5046)
.L_5046:
        /*0090*/ 	.word	0x00000008
.L_5047:


//--------------------- .nv.info._ZN2at6native40_GLOBAL__N__2351210d_8_Shape_cu_49f7391c26CatArrayBatchedCopy_contigINS1_10OpaqueTypeILj1EEEjLi2ELi128ELi1EEEvPT_NS1_25CatArrInputTensorMetadataIS5_T0_XT2_EXT3_EEENS1_16TensorSizeStrideIS8_Lj4EEEiS8_ --------------------------
	.section	.nv.info._ZN2at6native40_GLOBAL__N__2351210d_8_Shape_cu_49f7391c26CatArrayBatchedCopy_contigINS1_10OpaqueTypeILj1EEEjLi2ELi128ELi1EEEvPT_NS1_25CatArrInputTensorMetadataIS5_T0_XT2_EXT3_EEENS1_16TensorSizeStrideIS8_Lj4EEEiS8_,"",@"SHT_CUDA_INFO"
	.sectionflags	@""
	.align	4


	//----- nvinfo : EIATTR_CUDA_API_VERSION
	.align		4
        /*0000*/ 	.byte	0x04, 0x37
        /*0002*/ 	.short	(.L_5049 - .L_5048)
.L_5048:
        /*0004*/ 	.word	0x00000082


	//----- nvinfo : EIATTR_KPARAM_INFO
	.align		4
.L_5049:
        /*0008*/ 	.byte	0x04, 0x17
        /*000a*/ 	.short	(.L_5051 - .L_5050)
.L_5050:
        /*000c*/ 	.word	0x00000000
        /*0010*/ 	.short	0x0004
        /*0012*/ 	.short	0x0acc
        /*0014*/ 	.byte	0x00, 0xf0, 0x11, 0x00


	//----- nvinfo : EIATTR_KPARAM_INFO
	.align		4
.L_5051:
        /*0018*/ 	.byte	0x04, 0x17
        /*001a*/ 	.short	(.L_5053 - .L_5052)
.L_5052:
        /*001c*/ 	.word	0x00000000
        /*0020*/ 	.short	0x0003
        /*0022*/ 	.short	0x0ac8
        /*0024*/ 	.byte	0x00, 0xf0, 0x11, 0x00


	//----- nvinfo : EIATTR_KPARAM_INFO
	.align		4
.L_5053:
        /*0028*/ 	.byte	0x04, 0x17
        /*002a*/ 	.short	(.L_5055 - .L_5054)
.L_5054:
        /*002c*/ 	.word	0x00000000
        /*0030*/ 	.short	0x0002
        /*0032*/ 	.short	0x0aa8
        /*0034*/ 	.byte	0x00, 0xf0, 0x81, 0x00


	//----- nvinfo : EIATTR_KPARAM_INFO
	.align		4
.L_5055:
        /*0038*/ 	.byte	0x04, 0x17
        /*003a*/ 	.short	(.L_5057 - .L_5056)
.L_5056:
        /*003c*/ 	.word	0x00000000
        /*0040*/ 	.short	0x0001
        /*0042*/ 	.short	0x0008
        /*0044*/ 	.byte	0x00, 0xf0, 0x81, 0x2a


	//----- nvinfo : EIATTR_KPARAM_INFO
	.align		4
.L_5057:
        /*0048*/ 	.byte	0x04, 0x17
        /*004a*/ 	.short	(.L_5059 - .L_5058)
.L_5058:
        /*004c*/ 	.word	0x00000000
        /*0050*/ 	.short	0x0000
        /*0052*/ 	.short	0x0000
        /*0054*/ 	.byte	0x00, 0xf5, 0x21, 0x00


	//----- nvinfo : EIATTR_SPARSE_MMA_MASK
	.align		4
.L_5059:
        /*0058*/ 	.byte	0x03, 0x50
        /*005a*/ 	.short	0x0000


	//----- nvinfo : EIATTR_MAXREG_COUNT
	.align		4
        /*005c*/ 	.byte	0x03, 0x1b
        /*005e*/ 	.short	0x00ff


	//----- nvinfo : EIATTR_MERCURY_ISA_VERSION
	.align		4
        /*0060*/ 	.byte	0x03, 0x5f
        /*0062*/ 	.short	0x0101


	//----- nvinfo : EIATTR_VRC_CTA_INIT_COUNT
	.align		4
        /*0064*/ 	.byte	0x02, 0x4a
	.zero		1
	.zero		1


	//----- nvinfo : EIATTR_EXIT_INSTR_OFFSETS
	.align		4
        /*0068*/ 	.byte	0x04, 0x1c
        /*006a*/ 	.short	(.L_5061 - .L_5060)


	//   ....[0]....
.L_5060:
        /*006c*/ 	.word	0x00000090


	//   ....[1]....
        /*0070*/ 	.word	0x00000390


	//----- nvinfo : EIATTR_CRS_STACK_SIZE
	.align		4
.L_5061:
        /*0074*/ 	.byte	0x04, 0x1e
        /*0076*/ 	.short	(.L_5063 - .L_5062)
.L_5062:
        /*0078*/ 	.word	0x00000000


	//----- nvinfo : EIATTR_CBANK_PARAM_SIZE
	.align		4
.L_5063:
        /*007c*/ 	.byte	0x03, 0x19
        /*007e*/ 	.short	0x0ad0


	//----- nvinfo : EIATTR_PARAM_CBANK
	.align		4
        /*0080*/ 	.byte	0x04, 0x0a
        /*0082*/ 	.short	(.L_5065 - .L_5064)
	.align		4
.L_5064:
        /*0084*/ 	.word	index@(.nv.constant0._ZN2at6native40_GLOBAL__N__2351210d_8_Shape_cu_49f7391c26CatArrayBatchedCopy_contigINS1_10OpaqueTypeILj1EEEjLi2ELi128ELi1EEEvPT_NS1_25CatArrInputTensorMetadataIS5_T0_XT2_EXT3_EEENS1_16TensorSizeStrideIS8_Lj4EEEiS8_)
        /*0088*/ 	.short	0x0380
        /*008a*/ 	.short	0x0ad0


	//----- nvinfo : EIATTR_SW_WAR
	.align		4
.L_5065:
        /*008c*/ 	.byte	0x04, 0x36
        /*008e*/ 	.short	(.L_5067 - .L_5066)
.L_5066:
        /*0090*/ 	.word	0x00000008
.L_5067:


//--------------------- .nv.info._ZN2at6native40_GLOBAL__N__2351210d_8_Shape_cu_49f7391c35CatArrayBatchedCopy_alignedK_contigINS1_10OpaqueTypeILj1EEEjLi2ELi128ELi1ELi8EEEvPT_NS1_25CatArrInputTensorMetadataIS5_T0_XT2_EXT3_EEENS1_16TensorSizeStrideIS8_Lj4EEEiS8_ --------------------------
	.section	.nv.info._ZN2at6native40_GLOBAL__N__2351210d_8_Shape_cu_49f7391c35CatArrayBatchedCopy_alignedK_contigINS1_10OpaqueTypeILj1EEEjLi2ELi128ELi1ELi8EEEvPT_NS1_25CatArrInputTensorMetadataIS5_T0_XT2_EXT3_EEENS1_16TensorSizeStrideIS8_Lj4EEEiS8_,"",@"SHT_CUDA_INFO"
	.sectionflags	@""
	.align	4


	//----- nvinfo : EIATTR_CUDA_API_VERSION
	.align		4
        /*0000*/ 	.byte	0x04, 0x37
        /*0002*/ 	.short	(.L_5069 - .L_5068)
.L_5068:
        /*0004*/ 	.word	0x00000082


	//----- nvinfo : EIATTR_KPARAM_INFO
	.align		4
.L_5069:
        /*0008*/ 	.byte	0x04, 0x17
        /*000a*/ 	.short	(.L_5071 - .L_5070)
.L_5070:
        /*000c*/ 	.word	0x00000000
        /*0010*/ 	.short	0x0004
        /*0012*/ 	.short	0x0acc
        /*0014*/ 	.byte	0x00, 0xf0, 0x11, 0x00


	//----- nvinfo : EIATTR_KPARAM_INFO
	.align		4
.L_5071:
        /*0018*/ 	.byte	0x04, 0x17
        /*001a*/ 	.short	(.L_5073 - .L_5072)
.L_5072:
        /*001c*/ 	.word	0x00000000
        /*0020*/ 	.short	0x0003
        /*0022*/ 	.short	0x0ac8
        /*0024*/ 	.byte	0x00, 0xf0, 0x11, 0x00


	//----- nvinfo : EIATTR_KPARAM_INFO
	.align		4
.L_5073:
        /*0028*/ 	.byte	0x04, 0x17
        /*002a*/ 	.short	(.L_5075 - .L_5074)
.L_5074:
        /*002c*/ 	.word	0x00000000
        /*0030*/ 	.short	0x0002
        /*0032*/ 	.short	0x0aa8
        /*0034*/ 	.byte	0x00, 0xf0, 0x81, 0x00


	//----- nvinfo : EIATTR_KPARAM_INFO
	.align		4
.L_5075:
        /*0038*/ 	.byte	0x04, 0x17
        /*003a*/ 	.short	(.L_5077 - .L_5076)
.L_5076:
        /*003c*/ 	.word	0x00000000
        /*0040*/ 	.short	0x0001
        /*0042*/ 	.short	0x0008
        /*0044*/ 	.byte	0x00, 0xf0, 0x81, 0x2a


	//----- nvinfo : EIATTR_KPARAM_INFO
	.align		4
.L_5077:
        /*0048*/ 	.byte	0x04, 0x17
        /*004a*/ 	.short	(.L_5079 - .L_5078)
.L_5078:
        /*004c*/ 	.word	0x00000000
        /*0050*/ 	.short	0x0000
        /*0052*/ 	.short	0x0000
        /*0054*/ 	.byte	0x00, 0xf5, 0x21, 0x00


	//----- nvinfo : EIATTR_SPARSE_MMA_MASK
	.align		4
.L_5079:
        /*0058*/ 	.byte	0x03, 0x50
        /*005a*/ 	.short	0x0000


	//----- nvinfo : EIATTR_MAXREG_COUNT
	.align		4
        /*005c*/ 	.byte	0x03, 0x1b
        /*005e*/ 	.short	0x00ff


	//----- nvinfo : EIATTR_MERCURY_ISA_VERSION
	.align		4
        /*0060*/ 	.byte	0x03, 0x5f
        /*0062*/ 	.short	0x0101


	//----- nvinfo : EIATTR_VRC_CTA_INIT_COUNT
	.align		4
        /*0064*/ 	.byte	0x02, 0x4a
	.zero		1
	.zero		1


	//----- nvinfo : EIATTR_EXIT_INSTR_OFFSETS
	.align		4
        /*0068*/ 	.byte	0x04, 0x1c
        /*006a*/ 	.short	(.L_5081 - .L_5080)


	//   ....[0]....
.L_5080:
        /*006c*/ 	.word	0x000000a0


	//   ....[1]....
        /*0070*/ 	.word	0x00000c90


	//   ....[2]....
        /*0074*/ 	.word	0x00000ff0


	//   ....[3]....
        /*0078*/ 	.word	0x00001630


	//----- nvinfo : EIATTR_CRS_STACK_SIZE
	.align		4
.L_5081:
        /*007c*/ 	.byte	0x04, 0x1e
        /*007e*/ 	.short	(.L_5083 - .L_5082)
.L_5082:
        /*0080*/ 	.word	0x00000000


	//----- nvinfo : EIATTR_CBANK_PARAM_SIZE
	.align		4
.L_5083:
        /*0084*/ 	.byte	0x03, 0x19
        /*0086*/ 	.short	0x0ad0


	//----- nvinfo : EIATTR_PARAM_CBANK
	.align		4
        /*0088*/ 	.byte	0x04, 0x0a
        /*008a*/ 	.short	(.L_5085 - .L_5084)
	.align		4
.L_5084:
        /*008c*/ 	.word	index@(.nv.constant0._ZN2at6native40_GLOBAL__N__2351210d_8_Shape_cu_49f7391c35CatArrayBatchedCopy_alignedK_contigINS1_10OpaqueTypeILj1EEEjLi2ELi128ELi1ELi8EEEvPT_NS1_25CatArrInputTensorMetadataIS5_T0_XT2_EXT3_EEENS1_16TensorSizeStrideIS8_Lj4EEEiS8_)
        /*0090*/ 	.short	0x0380
        /*0092*/ 	.short	0x0ad0


	//----- nvinfo : EIATTR_SW_WAR
	.align		4
.L_5085:
        /*0094*/ 	.byte	0x04, 0x36
        /*0096*/ 	.short	(.L_5087 - .L_5086)
.L_5086:
        /*0098*/ 	.word	0x00000008
.L_5087:


//--------------------- .nv.info._ZN2at6native40_GLOBAL__N__2351210d_8_Shape_cu_49f7391c35CatArrayBatchedCopy_alignedK_contigINS1_10OpaqueTypeILj1EEEjLi2ELi128ELi1ELi16EEEvPT_NS1_25CatArrInputTensorMetadataIS5_T0_XT2_EXT3_EEENS1_16TensorSizeStrideIS8_Lj4EEEiS8_ --------------------------
	.section	.nv.info._ZN2at6native40_GLOBAL__N__2351210d_8_Shape_cu_49f7391c35CatArrayBatchedCopy_alignedK_contigINS1_10OpaqueTypeILj1EEEjLi2ELi128ELi1ELi16EEEvPT_NS1_25CatArrInputTensorMetadataIS5_T0_XT2_EXT3_EEENS1_16TensorSizeStrideIS8_Lj4EEEiS8_,"",@"SHT_CUDA_INFO"
	.sectionflags	@""
	.align	4


	//----- nvinfo : EIATTR_CUDA_API_VERSION
	.align		4
        /*0000*/ 	.byte	0x04, 0x37
        /*0002*/ 	.short	(.L_5089 - .L_5088)
.L_5088:
        /*0004*/ 	.word	0x00000082


	//----- nvinfo : EIATTR_KPARAM_INFO
	.align		4
.L_5089:
        /*0008*/ 	.byte	0x04, 0x17
        /*000a*/ 	.short	(.L_5091 - .L_5090)
.L_5090:
        /*000c*/ 	.word	0x00000000
        /*0010*/ 	.short	0x0004
        /*0012*/ 	.short	0x0acc
        /*0014*/ 	.byte	0x00, 0xf0, 0x11, 0x00


	//----- nvinfo : EIATTR_KPARAM_INFO
	.align		4
.L_5091:
        /*0018*/ 	.byte	0x04, 0x17
        /*001a*/ 	.short	(.L_5093 - .L_5092)
.L_5092:
        /*001c*/ 	.word	0x00000000
        /*0020*/ 	.short	0x0003
        /*0022*/ 	.short	0x0ac8
        /*0024*/ 	.byte	0x00, 0xf0, 0x11, 0x00


	//----- nvinfo : EIATTR_KPARAM_INFO
	.align		4
.L_5093:
        /*0028*/ 	.byte	0x04, 0x17
        /*002a*/ 	.short	(.L_5095 - .L_5094)
.L_5094:
        /*002c*/ 	.word	0x00000000
        /*0030*/ 	.short	0x0002
        /*0032*/ 	.short	0x0aa8
        /*0034*/ 	.byte	0x00, 0xf0, 0x81, 0x00


	//----- nvinfo : EIATTR_KPARAM_INFO
	.align		4
.L_5095:
        /*0038*/ 	.byte	0x04, 0x17
        /*003a*/ 	.short	(.L_5097 - .L_5096)
.L_5096:
        /*003c*/ 	.word	0x00000000
        /*0040*/ 	.short	0x0001
        /*0042*/ 	.short	0x0008
        /*0044*/ 	.byte	0x00, 0xf0, 0x81, 0x2a


	//----- nvinfo : EIATTR_KPARAM_INFO
	.align		4
.L_5097:
        /*0048*/ 	.byte	0x04, 0x17
        /*004a*/ 	.short	(.L_5099 - .L_5098)
.L_5098:
        /*004c*/ 	.word	0x00000000
        /*0050*/ 	.short	0x0000
        /*0052*/ 	.short	0x0000
        /*0054*/ 	.byte	0x00, 0xf5, 0x21, 0x00


	//----- nvinfo : EIATTR_SPARSE_MMA_MASK
	.align		4
.L_5099:
        /*0058*/ 	.byte	0x03, 0x50
        /*005a*/ 	.short	0x0000


	//----- nvinfo : EIATTR_MAXREG_COUNT
	.align		4
        /*005c*/ 	.byte	0x03, 0x1b
        /*005e*/ 	.short	0x00ff


	//----- nvinfo : EIATTR_MERCURY_ISA_VERSION
	.align		4
        /*0060*/ 	.byte	0x03, 0x5f
        /*0062*/ 	.short	0x0101


	//----- nvinfo : EIATTR_VRC_CTA_INIT_COUNT
	.align		4
        /*0064*/ 	.byte	0x02, 0x4a
	.zero		1
	.zero		1


	//----- nvinfo : EIATTR_EXIT_INSTR_OFFSETS
	.align		4
        /*0068*/ 	.byte	0x04, 0x1c
        /*006a*/ 	.short	(.L_5101 - .L_5100)


	//   ....[0]....
.L_5100:
        /*006c*/ 	.word	0x000000a0


	//   ....[1]....
        /*0070*/ 	.word	0x00001640


	//   ....[2]....
        /*0074*/ 	.word	0x000019d0


	//   ....[3]....
        /*0078*/ 	.word	0x00002020


	//----- nvinfo : EIATTR_CRS_STACK_SIZE
	.align		4
.L_5101:
        /*007c*/ 	.byte	0x04, 0x1e
        /*007e*/ 	.short	(.L_5103 - .L_5102)
.L_5102:
        /*0080*/ 	.word	0x00000000


	//----- nvinfo : EIATTR_CBANK_PARAM_SIZE
	.align		4
.L_5103:
        /*0084*/ 	.byte	0x03, 0x19
        /*0086*/ 	.short	0x0ad0


	//----- nvinfo : EIATTR_PARAM_CBANK
	.align		4
        /*0088*/ 	.byte	0x04, 0x0a
        /*008a*/ 	.short	(.L_5105 - .L_5104)
	.align		4
.L_5104:
        /*008c*/ 	.word	index@(.nv.constant0._ZN2at6native40_GLOBAL__N__2351210d_8_Shape_cu_49f7391c35CatArrayBatchedCopy_alignedK_contigINS1_10OpaqueTypeILj1EEEjLi2ELi128ELi1ELi16EEEvPT_NS1_25CatArrInputTensorMetadataIS5_T0_XT2_EXT3_EEENS1_16TensorSizeStrideIS8_Lj4EEEiS8_)
        /*0090*/ 	.short	0x0380
        /*0092*/ 	.short	0x0ad0


	//----- nvinfo : EIATTR_SW_WAR
	.align		4
.L_5105:
        /*0094*/ 	.byte	0x04, 0x36
        /*0096*/ 	.short	(.L_5107 - .L_5106)
.L_5106:
        /*0098*/ 	.word	0x00000008
.L_5107:


//--------------------- .nv.info._ZN2at6native40_GLOBAL__N__2351210d_8_Shape_cu_49f7391c30CatArrayBatchedCopy_vectorizedINS1_10OpaqueTypeILj1EEEjLi2ELi128ELi1ELi16ELi16EEEvPcNS1_25CatArrInputTensorMetadataIT_T0_XT2_EXT3_EEENS1_16TensorSizeStrideIS8_Lj4EEEiS8_ --------------------------
	.section	.nv.info._ZN2at6native40_GLOBAL__N__2351210d_8_Shape_cu_49f7391c30CatArrayBatchedCopy_vectorizedINS1_10OpaqueTypeILj1EEEjLi2ELi128ELi1ELi16ELi16EEEvPcNS1_25CatArrInputTensorMetadataIT_T0_XT2_EXT3_EEENS1_16TensorSizeStrideIS8_Lj4EEEiS8_,"",@"SHT_CUDA_INFO"
	.sectionflags	@""
	.align	4


	//----- nvinfo : EIATTR_CUDA_API_VERSION
	.align		4
        /*0000*/ 	.byte	0x04, 0x37
        /*0002*/ 	.short	(.L_5109 - .L_5108)
.L_5108:
        /*0004*/ 	.word	0x00000082


	//----- nvinfo : EIATTR_KPARAM_INFO
	.align		4
.L_5109:
        /*0008*/ 	.byte	0x04, 0x17
        /*000a*/ 	.short	(.L_5111 - .L_5110)
.L_5110:
        /*000c*/ 	.word	0x00000000
        /*0010*/ 	.short	0x0004
        /*0012*/ 	.short	0x0acc
        /*0014*/ 	.byte	0x00, 0xf0, 0x11, 0x00


	//----- nvinfo : EIATTR_KPARAM_INFO
	.align		4
.L_5111:
        /*0018*/ 	.byte	0x04, 0x17
        /*001a*/ 	.short	(.L_5113 - .L_5112)
.L_5112:
        /*001c*/ 	.word	0x00000000
        /*0020*/ 	.short	0x0003
        /*0022*/ 	.short	0x0ac8
        /*0024*/ 	.byte	0x00, 0xf0, 0x11, 0x00


	//----- nvinfo : EIATTR_KPARAM_INFO
	.align		4
.L_5113:
        /*0028*/ 	.byte	0x04, 0x17
        /*002a*/ 	.short	(.L_5115 - .L_5114)
.L_5114:
        /*002c*/ 	.word	0x00000000
        /*0030*/ 	.short	0x0002
        /*0032*/ 	.short	0x0aa8
        /*0034*/ 	.byte	0x00, 0xf0, 0x81, 0x00


	//----- nvinfo : EIATTR_KPARAM_INFO
	.align		4
.L_5115:
        /*0038*/ 	.byte	0x04, 0x17
        /*003a*/ 	.short	(.L_5117 - .L_5116)
.L_5116:
        /*003c*/ 	.word	0x00000000
        /*0040*/ 	.short	0x0001
        /*0042*/ 	.short	0x0008
        /*0044*/ 	.byte	0x00, 0xf0, 0x81, 0x2a


	//----- nvinfo : EIATTR_KPARAM_INFO
	.align		4
.L_5117:
        /*0048*/ 	.byte	0x04, 0x17
        /*004a*/ 	.short	(.L_5119 - .L_5118)
.L_5118:
        /*004c*/ 	.word	0x00000000
        /*0050*/ 	.short	0x0000
        /*0052*/ 	.short	0x0000
        /*0054*/ 	.byte	0x00, 0xf5, 0x21, 0x00


	//----- nvinfo : EIATTR_SPARSE_MMA_MASK
	.align		4
.L_5119:
        /*0058*/ 	.byte	0x03, 0x50
        /*005a*/ 	.short	0x0000


	//----- nvinfo : EIATTR_MAXREG_COUNT
	.align		4
        /*005c*/ 	.byte	0x03, 0x1b
        /*005e*/ 	.short	0x00ff


	//----- nvinfo : EIATTR_MERCURY_ISA_VERSION
	.align		4
        /*0060*/ 	.byte	0x03, 0x5f
        /*0062*/ 	.short	0x0101


	//----- nvinfo : EIATTR_VRC_CTA_INIT_COUNT
	.align		4
        /*0064*/ 	.byte	0x02, 0x4a
	.zero		1
	.zero		1


	//----- nvinfo : EIATTR_EXIT_INSTR_OFFSETS
	.align		4
        /*0068*/ 	.byte	0x04, 0x1c
        /*006a*/ 	.short	(.L_5121 - .L_5120)


	//   ....[0]....
.L_5120:
        /*006c*/ 	.word	0x000000a0


	//   ....[1]....
        /*0070*/ 	.word	0x000003e0


	//----- nvinfo : EIATTR_CRS_STACK_SIZE
	.align		4
.L_5121:
        /*0074*/ 	.byte	0x04, 0x1e
        /*0076*/ 	.short	(.L_5123 - .L_5122)
.L_5122:
        /*0078*/ 	.word	0x00000000


	//----- nvinfo : EIATTR_CBANK_PARAM_SIZE
	.align		4
.L_5123:
        /*007c*/ 	.byte	0x03, 0x19
        /*007e*/ 	.short	0x0ad0


	//----- nvinfo : EIATTR_PARAM_CBANK
	.align		4
        /*0080*/ 	.byte	0x04, 0x0a
        /*0082*/ 	.short	(.L_5125 - .L_5124)
	.align		4
.L_5124:
        /*0084*/ 	.word	index@(.nv.constant0._ZN2at6native40_GLOBAL__N__2351210d_8_Shape_cu_49f7391c30CatArrayBatchedCopy_vectorizedINS1_10OpaqueTypeILj1EEEjLi2ELi128ELi1ELi16ELi16EEEvPcNS1_25CatArrInputTensorMetadataIT_T0_XT2_EXT3_EEENS1_16TensorSizeStrideIS8_Lj4EEEiS8_)
        /*0088*/ 	.short	0x0380
        /*008a*/ 	.short	0x0ad0


	//----- nvinfo : EIATTR_SW_WAR
	.align		4
.L_5125:
        /*008c*/ 	.byte	0x04, 0x36
        /*008e*/ 	.short	(.L_5127 - .L_5126)
.L_5126:
        /*0090*/ 	.word	0x00000008
.L_5127:


//--------------------- .nv.info._ZN2at6native40_GLOBAL__N__2351210d_8_Shape_cu_49f7391c19CatArrayBatchedCopyINS1_10OpaqueTypeILj1EEEjLi1ELi128ELi1EEEvPT_NS1_25CatArrInputTensorMetadataIS5_T0_XT2_EXT3_EEENS1_16TensorSizeStrideIS8_Lj4EEEiS8_ --------------------------
	.section	.nv.info._ZN2at6native40_GLOBAL__N__2351210d_8_Shape_cu_49f7391c19CatArrayBatchedCopyINS1_10OpaqueTypeILj1EEEjLi1ELi128ELi1EEEvPT_NS1_25CatArrInputTensorMetadataIS5_T0_XT2_EXT3_EEENS1_16TensorSizeStrideIS8_Lj4EEEiS8_,"",@"SHT_CUDA_INFO"
	.sectionflags	@""
	.align	4


	//----- nvinfo : EIATTR_CUDA_API_VERSION
	.align		4
        /*0000*/ 	.byte	0x04, 0x37
        /*0002*/ 	.short	(.L_5129 - .L_5128)
.L_5128:
        /*0004*/ 	.word	0x00000082


	//----- nvinfo : EIATTR_KPARAM_INFO
	.align		4
.L_5129:
        /*0008*/ 	.byte	0x04, 0x17
        /*000a*/ 	.short	(.L_5131 - .L_5130)
.L_5130:
        /*000c*/ 	.word	0x00000000
        /*0010*/ 	.short	0x0004
        /*0012*/ 	.short	0x0acc
        /*0014*/ 	.byte	0x00, 0xf0, 0x11, 0x00


	//----- nvinfo : EIATTR_KPARAM_INFO
	.align		4
.L_5131:
        /*0018*/ 	.byte	0x04, 0x17
        /*001a*/ 	.short	(.L_5133 - .L_5132)
.L_5132:
        /*001c*/ 	.word	0x00000000
        /*0020*/ 	.short	0x0003
        /*0022*/ 	.short	0x0ac8
        /*0024*/ 	.byte	0x00, 0xf0, 0x11, 0x00


	//----- nvinfo : EIATTR_KPARAM_INFO
	.align		4
.L_5133:
        /*0028*/ 	.byte	0x04, 0x17
        /*002a*/ 	.short	(.L_5135 - .L_5134)
.L_5134:
        /*002c*/ 	.word	0x00000000
        /*0030*/ 	.short	0x0002
        /*0032*/ 	.short	0x0aa8
        /*0034*/ 	.byte	0x00, 0xf0, 0x81, 0x00


	//----- nvinfo : EIATTR_KPARAM_INFO
	.align		4
.L_5135:
        /*0038*/ 	.byte	0x04, 0x17
        /*003a*/ 	.short	(.L_5137 - .L_5136)
.L_5136:
        /*003c*/ 	.word	0x00000000
        /*0040*/ 	.short	0x0001
        /*0042*/ 	.short	0x0008
        /*0044*/ 	.byte	0x00, 0xf0, 0x81, 0x2a


	//----- nvinfo : EIATTR_KPARAM_INFO
	.align		4
.L_5137:
        /*0048*/ 	.byte	0x04, 0x17
        /*004a*/ 	.short	(.L_5139 - .L_5138)
.L_5138:
        /*004c*/ 	.word	0x00000000
        /*0050*/ 	.short	0x0000
        /*0052*/ 	.short	0x0000
        /*0054*/ 	.byte	0x00, 0xf5, 0x21, 0x00


	//----- nvinfo : EIATTR_SPARSE_MMA_MASK
	.align		4
.L_5139:
        /*0058*/ 	.byte	0x03, 0x50
        /*005a*/ 	.short	0x0000


	//----- nvinfo : EIATTR_MAXREG_COUNT
	.align		4
        /*005c*/ 	.byte	0x03, 0x1b
        /*005e*/ 	.short	0x00ff


	//----- nvinfo : EIATTR_MERCURY_ISA_VERSION
	.align		4
        /*0060*/ 	.byte	0x03, 0x5f
        /*0062*/ 	.short	0x0101


	//----- nvinfo : EIATTR_VRC_CTA_INIT_COUNT
	.align		4
        /*0064*/ 	.byte	0x02, 0x4a
	.zero		1
	.zero		1


	//----- nvinfo : EIATTR_EXIT_INSTR_OFFSETS
	.align		4
        /*0068*/ 	.byte	0x04, 0x1c
        /*006a*/ 	.short	(.L_5141 - .L_5140)


	//   ....[0]....
.L_5140:
        /*006c*/ 	.word	0x000000a0


	//   ....[1]....
        /*0070*/ 	.word	0x00000260


	//----- nvinfo : EIATTR_CRS_STACK_SIZE
	.align		4
.L_5141:
        /*0074*/ 	.byte	0x04, 0x1e
        /*0076*/ 	.short	(.L_5143 - .L_5142)
.L_5142:
        /*0078*/ 	.word	0x00000000


	//----- nvinfo : EIATTR_CBANK_PARAM_SIZE
	.align		4
.L_5143:
        /*007c*/ 	.byte	0x03, 0x19
        /*007e*/ 	.short	0x0ad0


	//----- nvinfo : EIATTR_PARAM_CBANK
	.align		4
        /*0080*/ 	.byte	0x04, 0x0a
        /*0082*/ 	.short	(.L_5145 - .L_5144)
	.align		4
.L_5144:
        /*0084*/ 	.word	index@(.nv.constant0._ZN2at6native40_GLOBAL__N__2351210d_8_Shape_cu_49f7391c19CatArrayBatchedCopyINS1_10OpaqueTypeILj1EEEjLi1ELi128ELi1EEEvPT_NS1_25CatArrInputTensorMetadataIS5_T0_XT2_EXT3_EEENS1_16TensorSizeStrideIS8_Lj4EEEiS8_)
        /*0088*/ 	.short	0x0380
        /*008a*/ 	.short	0x0ad0


	//----- nvinfo : EIATTR_SW_WAR
	.align		4
.L_5145:
        /*008c*/ 	.byte	0x04, 0x36
        /*008e*/ 	.short	(.L_5147 - .L_5146)
.L_5146:
        /*0090*/ 	.word	0x00000008
.L_5147:


//--------------------- .nv.info._ZN2at6native40_GLOBAL__N__2351210d_8_Shape_cu_49f7391c26CatArrayBatchedCopy_contigINS1_10OpaqueTypeILj1EEEjLi1ELi128ELi1EEEvPT_NS1_25CatArrInputTensorMetadataIS5_T0_XT2_EXT3_EEENS1_16TensorSizeStrideIS8_Lj4EEEiS8_ --------------------------
	.section	.nv.info._ZN2at6native40_GLOBAL__N__2351210d_8_Shape_cu_49f7391c26CatArrayBatchedCopy_contigINS1_10OpaqueTypeILj1EEEjLi1ELi128ELi1EEEvPT_NS1_25CatArrInputTensorMetadataIS5_T0_XT2_EXT3_EEENS1_16TensorSizeStrideIS8_Lj4EEEiS8_,"",@"SHT_CUDA_INFO"
	.sectionflags	@""
	.align	4


	//----- nvinfo : EIATTR_CUDA_API_VERSION
	.align		4
        /*0000*/ 	.byte	0x04, 0x37
        /*0002*/ 	.short	(.L_5149 - .L_5148)
.L_5148:
        /*0004*/ 	.word	0x00000082


	//----- nvinfo : EIATTR_KPARAM_INFO
	.align		4
.L_5149:
        /*0008*/ 	.byte	0x04, 0x17
        /*000a*/ 	.short	(.L_5151 - .L_5150)
.L_5150:
        /*000c*/ 	.word	0x00000000
        /*0010*/ 	.short	0x0004
        /*0012*/ 	.short	0x0acc
        /*0014*/ 	.byte	0x00, 0xf0, 0x11, 0x00


	//----- nvinfo : EIATTR_KPARAM_INFO
	.align		4
.L_5151:
        /*0018*/ 	.byte	0x04, 0x17
        /*001a*/ 	.short	(.L_5153 - .L_5152)
.L_5152:
        /*001c*/ 	.word	0x00000000
        /*0020*/ 	.short	0x0003
        /*0022*/ 	.short	0x0ac8
        /*0024*/ 	.byte	0x00, 0xf0, 0x11, 0x00


	//----- nvinfo : EIATTR_KPARAM_INFO
	.align		4
.L_5153:
        /*0028*/ 	.byte	0x04, 0x17
        /*002a*/ 	.short	(.L_5155 - .L_5154)
.L_5154:
        /*002c*/ 	.word	0x00000000
        /*0030*/ 	.short	0x0002
        /*0032*/ 	.short	0x0aa8
        /*0034*/ 	.byte	0x00, 0xf0, 0x81, 0x00


	//----- nvinfo : EIATTR_KPARAM_INFO
	.align		4
.L_5155:
        /*0038*/ 	.byte	0x04, 0x17
        /*003a*/ 	.short	(.L_5157 - .L_5156)
.L_5156:
        /*003c*/ 	.word	0x00000000
        /*0040*/ 	.short	0x0001
        /*0042*/ 	.short	0x0008
        /*0044*/ 	.byte	0x00, 0xf0, 0x81, 0x2a


	//----- nvinfo : EIATTR_KPARAM_INFO
	.align		4
.L_5157:
        /*0048*/ 	.byte	0x04, 0x17
        /*004a*/ 	.short	(.L_5159 - .L_5158)
.L_5158:
        /*004c*/ 	.word	0x00000000
        /*0050*/ 	.short	0x0000
        /*0052*/ 	.short	0x0000
        /*0054*/ 	.byte	0x00, 0xf5, 0x21, 0x00


	//----- nvinfo : EIATTR_SPARSE_MMA_MASK
	.align		4
.L_5159:
        /*0058*/ 	.byte	0x03, 0x50
        /*005a*/ 	.short	0x0000


	//----- nvinfo : EIATTR_MAXREG_COUNT
	.align		4
        /*005c*/ 	.byte	0x03, 0x1b
        /*005e*/ 	.short	0x00ff


	//----- nvinfo : EIATTR_MERCURY_ISA_VERSION
	.align		4
        /*0060*/ 	.byte	0x03, 0x5f
        /*0062*/ 	.short	0x0101


	//----- nvinfo : EIATTR_VRC_CTA_INIT_COUNT
	.align		4
        /*0064*/ 	.byte	0x02, 0x4a
	.zero		1
	.zero		1


	//----- nvinfo : EIATTR_EXIT_INSTR_OFFSETS
	.align		4
        /*0068*/ 	.byte	0x04, 0x1c
        /*006a*/ 	.short	(.L_5161 - .L_5160)


	//   ....[0]....
.L_5160:
        /*006c*/ 	.word	0x00000090


	//   ....[1]....
        /*0070*/ 	.word	0x00000200


	//----- nvinfo : EIATTR_CRS_STACK_SIZE
	.align		4
.L_5161:
        /*0074*/ 	.byte	0x04, 0x1e
        /*0076*/ 	.short	(.L_5163 - .L_5162)
.L_5162:
        /*0078*/ 	.word	0x00000000


	//----- nvinfo : EIATTR_CBANK_PARAM_SIZE
	.align		4
.L_5163:
        /*007c*/ 	.byte	0x03, 0x19
        /*007e*/ 	.short	0x0ad0


	//----- nvinfo : EIATTR_PARAM_CBANK
	.align		4
        /*0080*/ 	.byte	0x04, 0x0a
        /*0082*/ 	.short	(.L_5165 - .L_5164)
	.align		4
.L_5164:
        /*0084*/ 	.word	index@(.nv.constant0._ZN2at6native40_GLOBAL__N__2351210d_8_Shape_cu_49f7391c26CatArrayBatchedCopy_contigINS1_10OpaqueTypeILj1EEEjLi1ELi128ELi1EEEvPT_NS1_25CatArrInputTensorMetadataIS5_T0_XT2_EXT3_EEENS1_16TensorSizeStrideIS8_Lj4EEEiS8_)
        /*0088*/ 	.short	0x0380
        /*008a*/ 	.short	0x0ad0


	//----- nvinfo : EIATTR_SW_WAR
	.align		4
.L_5165:
        /*008c*/ 	.byte	0x04, 0x36
        /*008e*/ 	.short	(.L_5167 - .L_5166)
.L_5166:
        /*0090*/ 	.word	0x00000008
.L_5167:


//--------------------- .nv.info._ZN2at6native40_GLOBAL__N__2351210d_8_Shape_cu_49f7391c35CatArrayBatchedCopy_alignedK_contigINS1_10OpaqueTypeILj1EEEjLi1ELi128ELi1ELi8EEEvPT_NS1_25CatArrInputTensorMetadataIS5_T0_XT2_EXT3_EEENS1_16TensorSizeStrideIS8_Lj4EEEiS8_ --------------------------
	.section	.nv.info._ZN2at6native40_GLOBAL__N__2351210d_8_Shape_cu_49f7391c35CatArrayBatchedCopy_alignedK_contigINS1_10OpaqueTypeILj1EEEjLi1ELi128ELi1ELi8EEEvPT_NS1_25CatArrInputTensorMetadataIS5_T0_XT2_EXT3_EEENS1_16TensorSizeStrideIS8_Lj4EEEiS8_,"",@"SHT_CUDA_INFO"
	.sectionflags	@""
	.align	4


	//----- nvinfo : EIATTR_CUDA_API_VERSION
	.align		4
        /*0000*/ 	.byte	0x04, 0x37
        /*0002*/ 	.short	(.L_5169 - .L_5168)
.L_5168:
        /*0004*/ 	.word	0x00000082


	//----- nvinfo : EIATTR_KPARAM_INFO
	.align		4
.L_5169:
        /*0008*/ 	.byte	0x04, 0x17
        /*000a*/ 	.short	(.L_5171 - .L_5170)
.L_5170:
        /*000c*/ 	.word	0x00000000
        /*0010*/ 	.short	0x0004
        /*0012*/ 	.short	0x0acc
        /*0014*/ 	.byte	0x00, 0xf0, 0x11, 0x00


	//----- nvinfo : EIATTR_KPARAM_INFO
	.align		4
.L_5171:
        /*0018*/ 	.byte	0x04, 0x17
        /*001a*/ 	.short	(.L_5173 - .L_5172)
.L_5172:
        /*001c*/ 	.word	0x00000000
        /*0020*/ 	.short	0x0003
        /*0022*/ 	.short	0x0ac8
        /*0024*/ 	.byte	0x00, 0xf0, 0x11, 0x00


	//----- nvinfo : EIATTR_KPARAM_INFO
	.align		4
.L_5173:
        /*0028*/ 	.byte	0x04, 0x17
        /*002a*/ 	.short	(.L_5175 - .L_5174)
.L_5174:
        /*002c*/ 	.word	0x00000000
        /*0030*/ 	.short	0x0002
        /*0032*/ 	.short	0x0aa8
        /*0034*/ 	.byte	0x00, 0xf0, 0x81, 0x00


	//----- nvinfo : EIATTR_KPARAM_INFO
	.align		4
.L_5175:
        /*0038*/ 	.byte	0x04, 0x17
        /*003a*/ 	.short	(.L_5177 - .L_5176)
.L_5176:
        /*003c*/ 	.word	0x00000000
        /*0040*/ 	.short	0x0001
        /*0042*/ 	.short	0x0008
        /*0044*/ 	.byte	0x00, 0xf0, 0x81, 0x2a


	//----- nvinfo : EIATTR_KPARAM_INFO
	.align		4
.L_5177:
        /*0048*/ 	.byte	0x04, 0x17
        /*004a*/ 	.short	(.L_5179 - .L_5178)
.L_5178:
        /*004c*/ 	.word	0x00000000
        /*0050*/ 	.short	0x0000
        /*0052*/ 	.short	0x0000
        /*0054*/ 	.byte	0x00, 0xf5, 0x21, 0x00


	//----- nvinfo : EIATTR_SPARSE_MMA_MASK
	.align		4
.L_5179:
        /*0058*/ 	.byte	0x03, 0x50
        /*005a*/ 	.short	0x0000


	//----- nvinfo : EIATTR_MAXREG_COUNT
	.align		4
        /*005c*/ 	.byte	0x03, 0x1b
        /*005e*/ 	.short	0x00ff


	//----- nvinfo : EIATTR_MERCURY_ISA_VERSION
	.align		4
        /*0060*/ 	.byte	0x03, 0x5f
        /*0062*/ 	.short	0x0101


	//----- nvinfo : EIATTR_VRC_CTA_INIT_COUNT
	.align		4
        /*0064*/ 	.byte	0x02, 0x4a
	.zero		1
	.zero		1


	//----- nvinfo : EIATTR_EXIT_INSTR_OFFSETS
	.align		4
        /*0068*/ 	.byte	0x04, 0x1c
        /*006a*/ 	.short	(.L_5181 - .L_5180)


	//   ....[0]....
.L_5180:
        /*006c*/ 	.word	0x000000a0


	//   ....[1]....
        /*0070*/ 	.word	0x000004c0


	//   ....[2]....
        /*0074*/ 	.word	0x00000670


	//   ....[3]....
        /*0078*/ 	.word	0x000008b0


	//----- nvinfo : EIATTR_CRS_STACK_SIZE
	.align		4
.L_5181:
        /*007c*/ 	.byte	0x04, 0x1e
        /*007e*/ 	.short	(.L_5183 - .L_5182)
.L_5182:
        /*0080*/ 	.word	0x00000000


	//----- nvinfo : EIATTR_CBANK_PARAM_SIZE
	.align		4
.L_5183:
        /*0084*/ 	.byte	0x03, 0x19
        /*0086*/ 	.short	0x0ad0


	//----- nvinfo : EIATTR_PARAM_CBANK
	.align		4
        /*0088*/ 	.byte	0x04, 0x0a
        /*008a*/ 	.short	(.L_5185 - .L_5184)
	.align		4
.L_5184:
        /*008c*/ 	.word	index@(.nv.constant0._ZN2at6native40_GLOBAL__N__2351210d_8_Shape_cu_49f7391c35CatArrayBatchedCopy_alignedK_contigINS1_10OpaqueTypeILj1EEEjLi1ELi128ELi1ELi8EEEvPT_NS1_25CatArrInputTensorMetadataIS5_T0_XT2_EXT3_EEENS1_16TensorSizeStrideIS8_Lj4EEEiS8_)
        /*0090*/ 	.short	0x0380
        /*0092*/ 	.short	0x0ad0


	//----- nvinfo : EIATTR_SW_WAR
	.align		4
.L_5185:
        /*0094*/ 	.byte	0x04, 0x36
        /*0096*/ 	.short	(.L_5187 - .L_5186)
.L_5186:
        /*0098*/ 	.word	0x00000008
.L_5187:


//--------------------- .nv.info._ZN2at6native40_GLOBAL__N__2351210d_8_Shape_cu_49f7391c35CatArrayBatchedCopy_alignedK_contigINS1_10OpaqueTypeILj1EEEjLi1ELi128ELi1ELi16EEEvPT_NS1_25CatArrInputTensorMetadataIS5_T0_XT2_EXT3_EEENS1_16TensorSizeStrideIS8_Lj4EEEiS8_ --------------------------
	.section	.nv.info._ZN2at6native40_GLOBAL__N__2351210d_8_Shape_cu_49f7391c35CatArrayBatchedCopy_alignedK_contigINS1_10OpaqueTypeILj1EEEjLi1ELi128ELi1ELi16EEEvPT_NS1_25CatArrInputTensorMetadataIS5_T0_XT2_EXT3_EEENS1_16TensorSizeStrideIS8_Lj4EEEiS8_,"",@"SHT_CUDA_INFO"
	.sectionflags	@""
	.align	4


	//----- nvinfo : EIATTR_CUDA_API_VERSION
	.align		4
        /*0000*/ 	.byte	0x04, 0x37
        /*0002*/ 	.short	(.L_5189 - .L_5188)
.L_5188:
        /*0004*/ 	.word	0x00000082


	//----- nvinfo : EIATTR_KPARAM_INFO
	.align		4
.L_5189:
        /*0008*/ 	.byte	0x04, 0x17
        /*000a*/ 	.short	(.L_5191 - .L_5190)
.L_5190:
        /*000c*/ 	.word	0x00000000
        /*0010*/ 	.short	0x0004
        /*0012*/ 	.short	0x0acc
        /*0014*/ 	.byte	0x00, 0xf0, 0x11, 0x00


	//----- nvinfo : EIATTR_KPARAM_INFO
	.align		4
.L_5191:
        /*0018*/ 	.byte	0x04, 0x17
        /*001a*/ 	.short	(.L_5193 - .L_5192)
.L_5192:
        /*001c*/ 	.word	0x00000000
        /*0020*/ 	.short	0x0003
        /*0022*/ 	.short	0x0ac8
        /*0024*/ 	.byte	0x00, 0xf0, 0x11, 0x00


	//----- nvinfo : EIATTR_KPARAM_INFO
	.align		4
.L_5193:
        /*0028*/ 	.byte	0x04, 0x17
        /*002a*/ 	.short	(.L_5195 - .L_5194)
.L_5194:
        /*002c*/ 	.word	0x00000000
        /*0030*/ 	.short	0x0002
        /*0032*/ 	.short	0x0aa8
        /*0034*/ 	.byte	0x00, 0xf0, 0x81, 0x00


	//----- nvinfo : EIATTR_KPARAM_INFO
	.align		4
.L_5195:
        /*0038*/ 	.byte	0x04, 0x17
        /*003a*/ 	.short	(.L_5197 - .L_5196)
.L_5196:
        /*003c*/ 	.word	0x00000000
        /*0040*/ 	.short	0x0001
        /*0042*/ 	.short	0x0008
        /*0044*/ 	.byte	0x00, 0xf0, 0x81, 0x2a


	//----- nvinfo : EIATTR_KPARAM_INFO
	.align		4
.L_5197:
        /*0048*/ 	.byte	0x04, 0x17
        /*004a*/ 	.short	(.L_5199 - .L_5198)
.L_5198:
        /*004c*/ 	.word	0x00000000
        /*0050*/ 	.short	0x0000
        /*0052*/ 	.short	0x0000
        /*0054*/ 	.byte	0x00, 0xf5, 0x21, 0x00


	//----- nvinfo : EIATTR_SPARSE_MMA_MASK
	.align		4
.L_5199:
        /*0058*/ 	.byte	0x03, 0x50
        /*005a*/ 	.short	0x0000


	//----- nvinfo : EIATTR_MAXREG_COUNT
	.align		4
        /*005c*/ 	.byte	0x03, 0x1b
        /*005e*/ 	.short	0x00ff


	//----- nvinfo : EIATTR_MERCURY_ISA_VERSION
	.align		4
        /*0060*/ 	.byte	0x03, 0x5f
        /*0062*/ 	.short	0x0101


	//----- nvinfo : EIATTR_VRC_CTA_INIT_COUNT
	.align		4
        /*0064*/ 	.byte	0x02, 0x4a
	.zero		1
	.zero		1


	//----- nvinfo : EIATTR_EXIT_INSTR_OFFSETS
	.align		4
        /*0068*/ 	.byte	0x04, 0x1c
        /*006a*/ 	.short	(.L_5201 - .L_5200)


	//   ....[0]....
.L_5200:
        /*006c*/ 	.word	0x000000a0


	//   ....[1]....
        /*0070*/ 	.word	0x00000740


	//   ....[2]....
        /*0074*/ 	.word	0x000008f0


	//   ....[3]....
        /*0078*/ 	.word	0x00000b30


	//----- nvinfo : EIATTR_CRS_STACK_SIZE
	.align		4
.L_5201:
        /*007c*/ 	.byte	0x04, 0x1e
        /*007e*/ 	.short	(.L_5203 - .L_5202)
.L_5202:
        /*0080*/ 	.word	0x00000000


	//----- nvinfo : EIATTR_CBANK_PARAM_SIZE
	.align		4
.L_5203:
        /*0084*/ 	.byte	0x03, 0x19
        /*0086*/ 	.short	0x0ad0


	//----- nvinfo : EIATTR_PARAM_CBANK
	.align		4
        /*0088*/ 	.byte	0x04, 0x0a
        /*008a*/ 	.short	(.L_5205 - .L_5204)
	.align		4
.L_5204:
        /*008c*/ 	.word	index@(.nv.constant0._ZN2at6native40_GLOBAL__N__2351210d_8_Shape_cu_49f7391c35CatArrayBatchedCopy_alignedK_contigINS1_10OpaqueTypeILj1EEEjLi1ELi128ELi1ELi16EEEvPT_NS1_25CatArrInputTensorMetadataIS5_T0_XT2_EXT3_EEENS1_16TensorSizeStrideIS8_Lj4EEEiS8_)
        /*0090*/ 	.short	0x0380
        /*0092*/ 	.short	0x0ad0


	//----- nvinfo : EIATTR_SW_WAR
	.align		4
.L_5205:
        /*0094*/ 	.byte	0x04, 0x36
        /*0096*/ 	.short	(.L_5207 - .L_5206)
.L_5206:
        /*0098*/ 	.word	0x00000008
.L_5207:


//--------------------- .nv.info._ZN2at6native40_GLOBAL__N__2351210d_8_Shape_cu_49f7391c30CatArrayBatchedCopy_vectorizedINS1_10OpaqueTypeILj1EEEjLi1ELi128ELi1ELi16ELi16EEEvPcNS1_25CatArrInputTensorMetadataIT_T0_XT2_EXT3_EEENS1_16TensorSizeStrideIS8_Lj4EEEiS8_ --------------------------
	.section	.nv.info._ZN2at6native40_GLOBAL__N__2351210d_8_Shape_cu_49f7391c30CatArrayBatchedCopy_vectorizedINS1_10OpaqueTypeILj1EEEjLi1ELi128ELi1ELi16ELi16EEEvPcNS1_25CatArrInputTensorMetadataIT_T0_XT2_EXT3_EEENS1_16TensorSizeStrideIS8_Lj4EEEiS8_,"",@"SHT_CUDA_INFO"
	.sectionflags	@""
	.align	4


	//----- nvinfo : EIATTR_CUDA_API_VERSION
	.align		4
        /*0000*/ 	.byte	0x04, 0x37
        /*0002*/ 	.short	(.L_5209 - .L_5208)
.L_5208:
        /*0004*/ 	.word	0x00000082


	//----- nvinfo : EIATTR_KPARAM_INFO
	.align		4
.L_5209:
        /*0008*/ 	.byte	0x04, 0x17
        /*000a*/ 	.short	(.L_5211 - .L_5210)
.L_5210:
        /*000c*/ 	.word	0x00000000
        /*0010*/ 	.short	0x0004
        /*0012*/ 	.short	0x0acc
        /*0014*/ 	.byte	0x00, 0xf0, 0x11, 0x00


	//----- nvinfo : EIATTR_KPARAM_INFO
	.align		4
.L_5211:
        /*0018*/ 	.byte	0x04, 0x17
        /*001a*/ 	.short	(.L_5213 - .L_5212)
.L_5212:
        /*001c*/ 	.word	0x00000000
        /*0020*/ 	.short	0x0003
        /*0022*/ 	.short	0x0ac8
        /*0024*/ 	.byte	0x00, 0xf0, 0x11, 0x00


	//----- nvinfo : EIATTR_KPARAM_INFO
	.align		4
.L_5213:
        /*0028*/ 	.byte	0x04, 0x17
        /*002a*/ 	.short	(.L_5215 - .L_5214)
.L_5214:
        /*002c*/ 	.word	0x00000000
        /*0030*/ 	.short	0x0002
        /*0032*/ 	.short	0x0aa8
        /*0034*/ 	.byte	0x00, 0xf0, 0x81, 0x00


	//----- nvinfo : EIATTR_KPARAM_INFO
	.align		4
.L_5215:
        /*0038*/ 	.byte	0x04, 0x17
        /*003a*/ 	.short	(.L_5217 - .L_5216)
.L_5216:
        /*003c*/ 	.word	0x00000000
        /*0040*/ 	.short	0x0001
        /*0042*/ 	.short	0x0008
        /*0044*/ 	.byte	0x00, 0xf0, 0x81, 0x2a


	//----- nvinfo : EIATTR_KPARAM_INFO
	.align		4
.L_5217:
        /*0048*/ 	.byte	0x04, 0x17
        /*004a*/ 	.short	(.L_5219 - .L_5218)
.L_5218:
        /*004c*/ 	.word	0x00000000
        /*0050*/ 	.short	0x0000
        /*0052*/ 	.short	0x0000
        /*0054*/ 	.byte	0x00, 0xf5, 0x21, 0x00


	//----- nvinfo : EIATTR_SPARSE_MMA_MASK
	.align		4
.L_5219:
        /*0058*/ 	.byte	0x03, 0x50
        /*005a*/ 	.short	0x0000


	//----- nvinfo : EIATTR_MAXREG_COUNT
	.align		4
        /*005c*/ 	.byte	0x03, 0x1b
        /*005e*/ 	.short	0x00ff


	//----- nvinfo : EIATTR_MERCURY_ISA_VERSION
	.align		4
        /*0060*/ 	.byte	0x03, 0x5f
        /*0062*/ 	.short	0x0101


	//----- nvinfo : EIATTR_VRC_CTA_INIT_COUNT
	.align		4
        /*0064*/ 	.byte	0x02, 0x4a
	.zero		1
	.zero		1


	//----- nvinfo : EIATTR_EXIT_INSTR_OFFSETS
	.align		4
        /*0068*/ 	.byte	0x04, 0x1c
        /*006a*/ 	.short	(.L_5221 - .L_5220)


	//   ....[0]....
.L_5220:
        /*006c*/ 	.word	0x000000a0


	//   ....[1]....
        /*0070*/ 	.word	0x00000230


	//----- nvinfo : EIATTR_CRS_STACK_SIZE
	.align		4
.L_5221:
        /*0074*/ 	.byte	0x04, 0x1e
        /*0076*/ 	.short	(.L_5223 - .L_5222)
.L_5222:
        /*0078*/ 	.word	0x00000000


	//----- nvinfo : EIATTR_CBANK_PARAM_SIZE
	.align		4
.L_5223:
        /*007c*/ 	.byte	0x03, 0x19
        /*007e*/ 	.short	0x0ad0


	//----- nvinfo : EIATTR_PARAM_CBANK
	.align		4
        /*0080*/ 	.byte	0x04, 0x0a
        /*0082*/ 	.short	(.L_5225 - .L_5224)
	.align		4
.L_5224:
        /*0084*/ 	.word	index@(.nv.constant0._ZN2at6native40_GLOBAL__N__2351210d_8_Shape_cu_49f7391c30CatArrayBatchedCopy_vectorizedINS1_10OpaqueTypeILj1EEEjLi1ELi128ELi1ELi16ELi16EEEvPcNS1_25CatArrInputTensorMetadataIT_T0_XT2_EXT3_EEENS1_16TensorSizeStrideIS8_Lj4EEEiS8_)
        /*0088*/ 	.short	0x0380
        /*008a*/ 	.short	0x0ad0


	//----- nvinfo : EIATTR_SW_WAR
	.align		4
.L_5225:
        /*008c*/ 	.byte	0x04, 0x36
        /*008e*/ 	.short	(.L_5227 - .L_5226)
.L_5226:
        /*0090*/ 	.word	0x00000008
.L_5227:


//--------------------- .nv.callgraph             --------------------------
	.section	.nv.callgraph,"",@"SHT_CUDA_CALLGRAPH"
	.align	4
	.sectionentsize	8
	.align		4
        /*0000*/ 	.word	0x00000000
	.align		4
        /*0004*/ 	.word	0xffffffff
	.align		4
        /*0008*/ 	.word	0x00000000
	.align		4
        /*000c*/ 	.word	0xfffffffe
	.align		4
        /*0010*/ 	.word	0x00000000
	.align		4
        /*0014*/ 	.word	0xfffffffd
	.align		4
        /*0018*/ 	.word	0x00000000
	.align		4
        /*001c*/ 	.word	0xfffffffc


//--------------------- .nv.constant4             --------------------------
	.section	.nv.constant4,"a",@progbits
	.align	8
	.align		8
.nv.constant4:
        /*0000*/ 	.dword	_ZN38_INTERNAL_2351210d_8_Shape_cu_49f7391c4cuda3std3__45__cpo5beginE
	.align		8
        /*0008*/ 	.dword	_ZN38_INTERNAL_2351210d_8_Shape_cu_49f7391c4cuda3std3__45__cpo3endE
	.align		8
        /*0010*/ 	.dword	_ZN38_INTERNAL_2351210d_8_Shape_cu_49f7391c4cuda3std3__45__cpo6cbeginE
	.align		8
        /*0018*/ 	.dword	_ZN38_INTERNAL_2351210d_8_Shape_cu_49f7391c4cuda3std3__45__cpo4cendE
	.align		8
        /*0020*/ 	.dword	_ZN38_INTERNAL_2351210d_8_Shape_cu_49f7391c4cuda3std3__45__cpo6rbeginE
	.align		8
        /*0028*/ 	.dword	_ZN38_INTERNAL_2351210d_8_Shape_cu_49f7391c4cuda3std3__45__cpo4rendE
	.align		8
        /*0030*/ 	.dword	_ZN38_INTERNAL_2351210d_8_Shape_cu_49f7391c4cuda3std3__45__cpo7crbeginE
	.align		8
        /*0038*/ 	.dword	_ZN38_INTERNAL_2351210d_8_Shape_cu_49f7391c4cuda3std3__45__cpo5crendE
	.align		8
        /*0040*/ 	.dword	_ZN38_INTERNAL_2351210d_8_Shape_cu_49f7391c4cuda3std3__440_GLOBAL__N__2351210d_8_Shape_cu_49f7391c6ignoreE
	.align		8
        /*0048*/ 	.dword	_ZN38_INTERNAL_2351210d_8_Shape_cu_49f7391c4cuda3std3__419piecewise_constructE
	.align		8
        /*0050*/ 	.dword	_ZN38_INTERNAL_2351210d_8_Shape_cu_49f7391c4cuda3std3__48in_placeE
	.align		8
        /*0058*/ 	.dword	_ZN38_INTERNAL_2351210d_8_Shape_cu_49f7391c4cuda3std3__420unreachable_sentinelE
	.align		8
        /*0060*/ 	.dword	_ZN38_INTERNAL_2351210d_8_Shape_cu_49f7391c4cuda3std6ranges3__45__cpo4swapE
	.align		8
        /*0068*/ 	.dword	_ZN38_INTERNAL_2351210d_8_Shape_cu_49f7391c4cuda3std6ranges3__45__cpo9iter_moveE
	.align		8
        /*0070*/ 	.dword	_ZN38_INTERNAL_2351210d_8_Shape_cu_49f7391c4cuda3std6ranges3__45__cpo5beginE
	.align		8
        /*0078*/ 	.dword	_ZN38_INTERNAL_2351210d_8_Shape_cu_49f7391c4cuda3std6ranges3__45__cpo3endE
	.align		8
        /*0080*/ 	.dword	_ZN38_INTERNAL_2351210d_8_Shape_cu_49f7391c4cuda3std6ranges3__45__cpo6cbeginE
	.align		8
        /*0088*/ 	.dword	_ZN38_INTERNAL_2351210d_8_Shape_cu_49f7391c4cuda3std6ranges3__45__cpo4cendE
	.align		8
        /*0090*/ 	.dword	_ZN38_INTERNAL_2351210d_8_Shape_cu_49f7391c4cuda3std6ranges3__45__cpo7advanceE
	.align		8
        /*0098*/ 	.dword	_ZN38_INTERNAL_2351210d_8_Shape_cu_49f7391c4cuda3std6ranges3__45__cpo9iter_swapE
	.align		8
        /*00a0*/ 	.dword	_ZN38_INTERNAL_2351210d_8_Shape_cu_49f7391c4cuda3std6ranges3__45__cpo4nextE
	.align		8
        /*00a8*/ 	.dword	_ZN38_INTERNAL_2351210d_8_Shape_cu_49f7391c4cuda3std6ranges3__45__cpo4prevE
	.align		8
        /*00b0*/ 	.dword	_ZN38_INTERNAL_2351210d_8_Shape_cu_49f7391c4cuda3std6ranges3__45__cpo4dataE
	.align		8
        /*00b8*/ 	.dword	_ZN38_INTERNAL_2351210d_8_Shape_cu_49f7391c4cuda3std6ranges3__45__cpo5cdataE
	.align		8
        /*00c0*/ 	.dword	_ZN38_INTERNAL_2351210d_8_Shape_cu_49f7391c4cuda3std6ranges3__45__cpo4sizeE
	.align		8
        /*00c8*/ 	.dword	_ZN38_INTERNAL_2351210d_8_Shape_cu_49f7391c4cuda3std6ranges3__45__cpo5ssizeE
	.align		8
        /*00d0*/ 	.dword	_ZN38_INTERNAL_2351210d_8_Shape_cu_49f7391c4cuda3std6ranges3__45__cpo8distanceE
	.align		8
        /*00d8*/ 	.dword	_ZN38_INTERNAL_2351210d_8_Shape_cu_49f7391c6thrust24THRUST_300001_SM_1030_NS6system6detail10sequential3seqE


//--------------------- .text._ZN2at6native40_GLOBAL__N__2351210d_8_Shape_cu_49f7391c19CatArrayBatchedCopyINS1_10OpaqueTypeILj16EEEjLi4ELi64ELi64EEEvPT_NS1_25CatArrInputTensorMetadataIS5_T0_XT2_EXT3_EEENS1_16TensorSizeStrideIS8_Lj4EEEiS8_ --------------------------
	.section	.text._ZN2at6native40_GLOBAL__N__2351210d_8_Shape_cu_49f7391c19CatArrayBatchedCopyINS1_10OpaqueTypeILj16EEEjLi4ELi64ELi64EEEvPT_NS1_25CatArrInputTensorMetadataIS5_T0_XT2_EXT3_EEENS1_16TensorSizeStrideIS8_Lj4EEEiS8_,"ax",@progbits
	.align	128
.text._ZN2at6native40_GLOBAL__N__2351210d_8_Shape_cu_49f7391c19CatArrayBatchedCopyINS1_10OpaqueTypeILj16EEEjLi4ELi64ELi64EEEvPT_NS1_25CatArrInputTensorMetadataIS5_T0_XT2_EXT3_EEENS1_16TensorSizeStrideIS8_Lj4EEEiS8_:
        .type           _ZN2at6native40_GLOBAL__N__2351210d_8_Shape_cu_49f7391c19CatArrayBatchedCopyINS1_10OpaqueTypeILj16EEEjLi4ELi64ELi64EEEvPT_NS1_25CatArrInputTensorMetadataIS5_T0_XT2_EXT3_EEENS1_16TensorSizeStrideIS8_Lj4EEEiS8_,@function
        .size           _ZN2at6native40_GLOBAL__N__2351210d_8_Shape_cu_49f7391c19CatArrayBatchedCopyINS1_10OpaqueTypeILj16EEEjLi4ELi64ELi64EEEvPT_NS1_25CatArrInputTensorMetadataIS5_T0_XT2_EXT3_EEENS1_16TensorSizeStrideIS8_Lj4EEEiS8_,(.L_x_888 - _ZN2at6native40_GLOBAL__N__2351210d_8_Shape_cu_49f7391c19CatArrayBatchedCopyINS1_10OpaqueTypeILj16EEEjLi4ELi64ELi64EEEvPT_NS1_25CatArrInputTensorMetadataIS5_T0_XT2_EXT3_EEENS1_16TensorSizeStrideIS8_Lj4EEEiS8_)
        .other          _ZN2at6native40_GLOBAL__N__2351210d_8_Shape_cu_49f7391c19CatArrayBatchedCopyINS1_10OpaqueTypeILj16EEEjLi4ELi64ELi64EEEvPT_NS1_25CatArrInputTensorMetadataIS5_T0_XT2_EXT3_EEENS1_16TensorSizeStrideIS8_Lj4EEEiS8_,@"STO_CUDA_ENTRY STV_DEFAULT"
_ZN2at6native40_GLOBAL__N__2351210d_8_Shape_cu_49f7391c19CatArrayBatchedCopyINS1_10OpaqueTypeILj16EEEjLi4ELi64ELi64EEEvPT_NS1_25CatArrInputTensorMetadataIS5_T0_XT2_EXT3_EEENS1_16TensorSizeStrideIS8_Lj4EEEiS8_:
[----:B------:R-:W-:Y:S08]  /*0000*/  LDC R1, c[0x0][0x37c] ;  /* 0x0000df00ff017b82 */ /* 0x000ff00000000800 */
[----:B------:R-:W0:Y:S01]  /*0010*/  S2UR UR5, SR_CTAID.Y ;  /* 0x00000000000579c3 */ /* 0x000e220000002600 */
[----:B------:R-:W1:Y:S01]  /*0020*/  S2R R13, SR_TID.X ;  /* 0x00000000000d7919 */ /* 0x000e620000002100 */
[----:B------:R-:W-:-:S06]  /*0030*/  UMOV UR4, 0x8 ;  /* 0x0000000800047882 */ /* 0x000fcc0000000000 */
[----:B------:R-:W1:Y:S08]  /*0040*/  S2UR UR6, SR_CTAID.X ;  /* 0x00000000000679c3 */ /* 0x000e700000002500 */
[----:B------:R-:W1:Y:S01]  /*0050*/  LDC R12, c[0x0][0x360] ;  /* 0x0000d800ff0c7b82 */ /* 0x000e620000000800 */
[----:B0-----:R-:W-:-:S12]  /*0060*/  UIMAD UR4, UR5, 0x4, UR4 ;  /* 0x00000004050478a4 */ /* 0x001fd8000f8e0204 */
[----:B------:R-:W0:Y:S01]  /*0070*/  LDCU UR14, c[0x0][UR4+0x780] ;  /* 0x0000f000040e77ac */ /* 0x000e220008000800 */
[----:B-1----:R-:W-:-:S05]  /*0080*/  IMAD R13, R12, UR6, R13 ;  /* 0x000000060c0d7c24 */ /* 0x002fca000f8e020d */
[----:B0-----:R-:W-:-:S13]  /*0090*/  ISETP.GE.U32.AND P0, PT, R13, UR14, PT ;  /* 0x0000000e0d007c0c */ /* 0x001fda000bf06070 */
[----:B------:R-:W-:Y:S05]  /*00a0*/  @P0 EXIT ;  /* 0x000000000000094d */ /* 0x000fea0003800000 */
[----:B------:R-:W-:Y:S01]  /*00b0*/  UIMAD UR13, UR5, 0x1c, UR4 ;  /* 0x0000001c050d78a4 */ /* 0x000fe2000f8e0204 */
[----:B------:R-:W-:Y:S01]  /*00c0*/  IMAD.MOV.U32 R2, RZ, RZ, RZ ;  /* 0x000000ffff027224 */ /* 0x000fe200078e00ff */
[----:B------:R-:W0:Y:S01]  /*00d0*/  LDCU UR6, c[0x0][0x10e8] ;  /* 0x00021d00ff0677ac */ /* 0x000e220008000800 */
[----:B------:R-:W-:Y:S01]  /*00e0*/  BSSY.RECONVERGENT B0, `(.L_x_0) ;  /* 0x00000b7000007945 */ /* 0x000fe20003800200 */
[----:B------:R-:W-:Y:S01]  /*00f0*/  UIMAD UR12, UR5, -0x1f, UR13 ;  /* 0xffffffe1050c78a4 */ /* 0x000fe2000f8e020d */
[----:B------:R-:W1:Y:S03]  /*0100*/  LDCU.64 UR10, c[0x0][0x10d0] ;  /* 0x00021a00ff0a77ac */ /* 0x000e660008000a00 */
[----:B------:R-:W-:Y:S01]  /*0110*/  UIMAD UR4, UR5, 0x7, UR12 ;  /* 0x00000007050478a4 */ /* 0x000fe2000f8e020c */
[----:B------:R-:W2:Y:S03]  /*0120*/  LDCU UR20, c[0x0][0x370] ;  /* 0x00006e00ff1477ac */ /* 0x000ea60008000800 */
[----:B------:R-:W-:-:S02]  /*0130*/  UIMAD UR8, UR5, -0x4, UR4 ;  /* 0xfffffffc050878a4 */ /* 0x000fc4000f8e0204 */
[----:B0-----:R-:W-:Y:S01]  /*0140*/  UISETP.NE.AND UP0, UPT, UR6, 0x3, UPT ;  /* 0x000000030600788c */ /* 0x001fe2000bf05270 */
[----:B------:R-:W0:Y:S01]  /*0150*/  LDCU UR5, c[0x0][0x10cc] ;  /* 0x00021980ff0577ac */ /* 0x000e220008000800 */
[----:B------:R-:W-:Y:S02]  /*0160*/  UISETP.NE.AND UP1, UPT, UR6, 0x2, UPT ;  /* 0x000000020600788c */ /* 0x000fe4000bf25270 */
[----:B------:R-:W-:-:S06]  /*0170*/  UISETP.NE.AND UP2, UPT, UR6, 0x1, UPT ;  /* 0x000000010600788c */ /* 0x000fcc000bf45270 */
[----:B------:R-:W1:Y:S01]  /*0180*/  LDCU UR19, c[0x0][UR8+0x680] ;  /* 0x0000d000081377ac */ /* 0x000e620008000800 */
[----:B--2---:R-:W-:Y:S01]  /*0190*/  IMAD R12, R12, UR20, RZ ;  /* 0x000000140c0c7c24 */ /* 0x004fe2000f8e02ff */
[----:B------:R-:W2:Y:S01]  /*01a0*/  LDCU.U8 UR12, c[0x0][UR12+0x880] ;  /* 0x000110000c0c77ac */ /* 0x000ea20008000000 */
[----:B------:R-:W3:Y:S01]  /*01b0*/  LDCU UR6, c[0x0][UR13+0x8c8] ;  /* 0x000119000d0677ac */ /* 0x000ee20008000800 */
[----:B------:R-:W4:Y:S01]  /*01c0*/  LDCU UR7, c[0x0][UR13+0x8cc] ;  /* 0x000119800d0777ac */ /* 0x000f220008000800 */
[----:B------:R-:W3:Y:S01]  /*01d0*/  LDCU.64 UR22, c[0x0][0x358] ;  /* 0x00006b00ff1677ac */ /* 0x000ee20008000a00 */
[----:B-1----:R-:W-:Y:S02]  /*01e0*/  USEL UR9, UR19, UR11, !UP0 ;  /* 0x0000000b13097287 */ /* 0x002fe4000c000000 */
[----:B------:R-:W-:Y:S01]  /*01f0*/  USEL UR10, UR19, UR10, !UP1 ;  /* 0x0000000a130a7287 */ /* 0x000fe2000c800000 */
[----:B--2---:R-:W-:Y:S01]  /*0200*/  ISETP.NE.AND P0, PT, RZ, UR12, PT ;  /* 0x0000000cff007c0c */ /* 0x004fe2000bf05270 */
[----:B0-----:R-:W-:-:S02]  /*0210*/  USEL UR11, UR19, UR5, !UP2 ;  /* 0x00000005130b7287 */ /* 0x001fc4000d000000 */
[----:B------:R-:W-:Y:S01]  /*0220*/  IADD3 R7, PT, PT, RZ, -UR9, RZ ;  /* 0x80000009ff077c10 */ /* 0x000fe2000fffe0ff */
[----:B---3--:R-:W-:Y:S01]  /*0230*/  USEL UR6, UR19, UR6, !UP1 ;  /* 0x0000000613067287 */ /* 0x008fe2000c800000 */
[----:B------:R-:W-:Y:S01]  /*0240*/  ISETP.NE.U32.AND P1, PT, RZ, UR9, PT ;  /* 0x00000009ff007c0c */ /* 0x000fe2000bf25070 */
[----:B------:R-:W0:Y:S01]  /*0250*/  I2F.U32.RP R0, UR9 ;  /* 0x0000000900007d06 */ /* 0x000e220008209000 */
[----:B------:R-:W-:Y:S01]  /*0260*/  ISETP.NE.U32.AND P2, PT, RZ, UR10, PT ;  /* 0x0000000aff007c0c */ /* 0x000fe2000bf45070 */
[----:B----4-:R-:W-:Y:S01]  /*0270*/  USEL UR7, UR19, UR7, !UP0 ;  /* 0x0000000713077287 */ /* 0x010fe2000c000000 */
[----:B------:R-:W-:Y:S01]  /*0280*/  ISETP.NE.U32.AND P3, PT, RZ, UR11, PT ;  /* 0x0000000bff007c0c */ /* 0x000fe2000bf65070 */
[----:B------:R-:W1:Y:S01]  /*0290*/  LDCU UR21, c[0x0][0x10ec] ;  /* 0x00021d80ff1577ac */ /* 0x000e620008000800 */
[----:B------:R-:W-:Y:S02]  /*02a0*/  LOP3.LUT R14, RZ, UR9, RZ, 0x33, !PT ;  /* 0x00000009ff0e7c12 */ /* 0x000fe4000f8e33ff */
[----:B------:R-:W-:Y:S01]  /*02b0*/  LOP3.LUT R15, RZ, UR10, RZ, 0x33, !PT ;  /* 0x0000000aff0f7c12 */ /* 0x000fe2000f8e33ff */
[----:B------:R-:W2:Y:S01]  /*02c0*/  I2F.U32.RP R4, UR10 ;  /* 0x0000000a00047d06 */ /* 0x000ea20008209000 */
[----:B------:R-:W-:Y:S01]  /*02d0*/  LOP3.LUT R16, RZ, UR11, RZ, 0x33, !PT ;  /* 0x0000000bff107c12 */ /* 0x000fe2000f8e33ff */
[----:B------:R-:W3:Y:S01]  /*02e0*/  LDCU.64 UR24, c[0x0][0x10e0] ;  /* 0x00021c00ff1877ac */ /* 0x000ee20008000a00 */
[----:B------:R-:W4:Y:S05]  /*02f0*/  LDCU.64 UR26, c[0x0][0x10d8] ;  /* 0x00021b00ff1a77ac */ /* 0x000f2a0008000a00 */
[----:B0-----:R-:W0:Y:S01]  /*0300*/  MUFU.RCP R0, R0 ;  /* 0x0000000000007308 */ /* 0x001e220000001000 */
[----:B------:R-:W1:Y:S01]  /*0310*/  LDCU UR15, c[0x0][UR13+0x8d0] ;  /* 0x00011a000d0f77ac */ /* 0x000e620008000800 */
[----:B------:R-:W1:Y:S06]  /*0320*/  LDCU UR16, c[0x0][UR13+0x8d4] ;  /* 0x00011a800d1077ac */ /* 0x000e6c0008000800 */
[----:B------:R-:W5:Y:S01]  /*0330*/  I2F.U32.RP R5, UR11 ;  /* 0x0000000b00057d06 */ /* 0x000f620008209000 */
[----:B------:R-:W1:Y:S01]  /*0340*/  LDCU UR17, c[0x0][UR13+0x8d8] ;  /* 0x00011b000d1177ac */ /* 0x000e620008000800 */
[----:B------:R-:W1:Y:S06]  /*0350*/  LDCU UR18, c[0x0][UR13+0x8dc] ;  /* 0x00011b800d1277ac */ /* 0x000e6c0008000800 */
[----:B--2---:R-:W2:Y:S01]  /*0360*/  MUFU.RCP R4, R4 ;  /* 0x0000000400047308 */ /* 0x004ea20000001000 */
[----:B0-----:R-:W-:Y:S01]  /*0370*/  IADD3 R0, PT, PT, R0, 0xffffffe, RZ ;  /* 0x0ffffffe00007810 */ /* 0x001fe20007ffe0ff */
[----:B------:R-:W0:Y:S01]  /*0380*/  LDCU.64 UR4, c[0x0][UR4+0x380] ;  /* 0x00007000040477ac */ /* 0x000e220008000a00 */
[----:B------:R-:W0:Y:S05]  /*0390*/  LDCU UR8, c[0x0][UR8+0x580] ;  /* 0x0000b000080877ac */ /* 0x000e2a0008000800 */
[----:B-----5:R-:W5:Y:S01]  /*03a0*/  MUFU.RCP R5, R5 ;  /* 0x0000000500057308 */ /* 0x020f620000001000 */
[----:B------:R-:W0:Y:S07]  /*03b0*/  @UP2 LDCU UR19, c[0x0][UR13+0x8c4] ;  /* 0x000118800d1327ac */ /* 0x000e2e0008000800 */
[----:B------:R-:W3:Y:S01]  /*03c0*/  F2I.FTZ.U32.TRUNC.NTZ R3, R0 ;  /* 0x0000000000037305 */ /* 0x000ee2000021f000 */
[----:B--2---:R-:W-:Y:S01]  /*03d0*/  VIADD R10, R4, 0xffffffe ;  /* 0x0ffffffe040a7836 */ /* 0x004fe20000000000 */
[----:B------:R-:W-:-:S06]  /*03e0*/  IADD3 R4, PT, PT, RZ, -UR10, RZ ;  /* 0x8000000aff047c10 */ /* 0x000fcc000fffe0ff */
[----:B------:R2:W4:Y:S01]  /*03f0*/  F2I.FTZ.U32.TRUNC.NTZ R11, R10 ;  /* 0x0000000a000b7305 */ /* 0x000522000021f000 */
[----:B-----5:R-:W-:Y:S02]  /*0400*/  VIADD R5, R5, 0xffffffe ;  /* 0x0ffffffe05057836 */ /* 0x020fe40000000000 */
[----:B---3--:R-:W-:-:S05]  /*0410*/  IMAD R7, R7, R3, RZ ;  /* 0x0000000307077224 */ /* 0x008fca00078e02ff */
[----:B------:R-:W3:Y:S01]  /*0420*/  F2I.FTZ.U32.TRUNC.NTZ R5, R5 ;  /* 0x0000000500057305 */ /* 0x000ee2000021f000 */
[----:B--2---:R-:W-:Y:S02]  /*0430*/  IMAD.MOV.U32 R10, RZ, RZ, RZ ;  /* 0x000000ffff0a7224 */ /* 0x004fe400078e00ff */
[----:B------:R-:W-:Y:S01]  /*0440*/  IMAD.HI.U32 R0, R3, R7, R2 ;  /* 0x0000000703007227 */ /* 0x000fe200078e0002 */
[----:B------:R-:W-:Y:S01]  /*0450*/  MOV R7, R4 ;  /* 0x0000000400077202 */ /* 0x000fe20000000f00 */
[----:B------:R-:W2:Y:S01]  /*0460*/  LDC.64 R2, c[0x0][0x380] ;  /* 0x0000e000ff027b82 */ /* 0x000ea20000000a00 */
[----:B------:R-:W-:-:S03]  /*0470*/  IADD3 R4, PT, PT, RZ, -UR11, RZ ;  /* 0x8000000bff047c10 */ /* 0x000fc6000fffe0ff */
[----:B----4-:R-:W-:-:S04]  /*0480*/  IMAD R7, R7, R11, RZ ;  /* 0x0000000b07077224 */ /* 0x010fc800078e02ff */
[----:B------:R-:W-:-:S04]  /*0490*/  IMAD.HI.U32 R10, R11, R7, R10 ;  /* 0x000000070b0a7227 */ /* 0x000fc800078e000a */
[----:B---3--:R-:W-:Y:S02]  /*04a0*/  IMAD R11, R4, R5, RZ ;  /* 0x00000005040b7224 */ /* 0x008fe400078e02ff */
[----:B------:R-:W-:-:S05]  /*04b0*/  HFMA2 R4, -RZ, RZ, 0, 0 ;  /* 0x00000000ff047431 */ /* 0x000fca00000001ff */
[----:B01----:R-:W-:-:S07]  /*04c0*/  IMAD.HI.U32 R11, R5, R11, R4 ;  /* 0x0000000b050b7227 */ /* 0x003fce00078e0004 */
.L_x_2:
[----:B01----:R-:W-:Y:S01]  /*04d0*/  MOV R4, 0x10 ;  /* 0x0000001000047802 */ /* 0x003fe20000000f00 */
[----:B------:R-:W-:Y:S01]  /*04e0*/  IMAD.HI.U32 R9, R0, R13, RZ ;  /* 0x0000000d00097227 */ /* 0x000fe200078e00ff */
[----:B------:R-:W0:Y:S03]  /*04f0*/  @P0 LDC R18, c[0x0][0x10ec] ;  /* 0x00043b00ff120b82 */ /* 0x000e260000000800 */
[----:B------:R-:W-:-:S06]  /*0500*/  @P0 IMAD.WIDE.U32 R4, R13, R4, UR4 ;  /* 0x000000040d040e25 */ /* 0x000fcc000f8e0004 */
[----:B------:R-:W3:Y:S01]  /*0510*/  @P0 LDG.E.128 R4, desc[UR22][R4.64] ;  /* 0x0000001604040981 */ /* 0x000ee2000c1e1d00 */
[----:B------:R-:W-:-:S04]  /*0520*/  IMAD.MOV R8, RZ, RZ, -R9 ;  /* 0x000000ffff087224 */ /* 0x000fc800078e0a09 */
[----:B------:R-:W-:-:S05]  /*0530*/  IMAD R8, R8, UR9, R13 ;  /* 0x0000000908087c24 */ /* 0x000fca000f8e020d */
[----:B------:R-:W-:-:S13]  /*0540*/  ISETP.GE.U32.AND P4, PT, R8, UR9, PT ;  /* 0x0000000908007c0c */ /* 0x000fda000bf86070 */
[----:B------:R-:W-:Y:S02]  /*0550*/  @P4 IADD3 R8, PT, PT, R8, -UR9, RZ ;  /* 0x8000000908084c10 */ /* 0x000fe4000fffe0ff */
[----:B------:R-:W-:Y:S02]  /*0560*/  @P4 IADD3 R9, PT, PT, R9, 0x1, RZ ;  /* 0x0000000109094810 */ /* 0x000fe40007ffe0ff */
[----:B------:R-:W-:-:S13]  /*0570*/  ISETP.GE.U32.AND P5, PT, R8, UR9, PT ;  /* 0x0000000908007c0c */ /* 0x000fda000bfa6070 */
[----:B------:R-:W-:-:S05]  /*0580*/  @P5 VIADD R9, R9, 0x1 ;  /* 0x0000000109095836 */ /* 0x000fca0000000000 */
[----:B------:R-:W-:-:S05]  /*0590*/  SEL R17, R14, R9, !P1 ;  /* 0x000000090e117207 */ /* 0x000fca0004800000 */
[----:B------:R-:W-:-:S05]  /*05a0*/  IMAD.HI.U32 R20, R10, R17, RZ ;  /* 0x000000110a147227 */ /* 0x000fca00078e00ff */
[----:B------:R-:W-:-:S05]  /*05b0*/  IADD3 R8, PT, PT, -R20, RZ, RZ ;  /* 0x000000ff14087210 */ /* 0x000fca0007ffe1ff */
[----:B------:R-:W-:-:S05]  /*05c0*/  IMAD R8, R8, UR10, R17 ;  /* 0x0000000a08087c24 */ /* 0x000fca000f8e0211 */
[----:B------:R-:W-:-:S13]  /*05d0*/  ISETP.GE.U32.AND P4, PT, R8, UR10, PT ;  /* 0x0000000a08007c0c */ /* 0x000fda000bf86070 */
[----:B------:R-:W-:Y:S01]  /*05e0*/  @P4 IADD3 R8, PT, PT, R8, -UR10, RZ ;  /* 0x8000000a08084c10 */ /* 0x000fe2000fffe0ff */
[----:B------:R-:W-:-:S03]  /*05f0*/  @P4 VIADD R20, R20, 0x1 ;  /* 0x0000000114144836 */ /* 0x000fc60000000000 */
[----:B------:R-:W-:-:S13]  /*0600*/  ISETP.GE.U32.AND P5, PT, R8, UR10, PT ;  /* 0x0000000a08007c0c */ /* 0x000fda000bfa6070 */
[----:B------:R-:W-:-:S04]  /*0610*/  @P5 IADD3 R20, PT, PT, R20, 0x1, RZ ;  /* 0x0000000114145810 */ /* 0x000fc80007ffe0ff */
[----:B------:R-:W-:-:S04]  /*0620*/  SEL R20, R15, R20, !P2 ;  /* 0x000000140f147207 */ /* 0x000fc80005000000 */
[----:B------:R-:W-:Y:S01]  /*0630*/  IADD3 R22, PT, PT, -R20, RZ, RZ ;  /* 0x000000ff14167210 */ /* 0x000fe20007ffe1ff */
[----:B------:R-:W-:-:S04]  /*0640*/  IMAD.HI.U32 R9, R11, R20, RZ ;  /* 0x000000140b097227 */ /* 0x000fc800078e00ff */
[----:B------:R-:W-:Y:S01]  /*0650*/  IMAD R22, R22, UR10, R17 ;  /* 0x0000000a16167c24 */ /* 0x000fe2000f8e0211 */
[----:B------:R-:W-:-:S05]  /*0660*/  IADD3 R19, PT, PT, -R9, RZ, RZ ;  /* 0x000000ff09137210 */ /* 0x000fca0007ffe1ff */
[----:B------:R-:W-:-:S05]  /*0670*/  IMAD R8, R19, UR11, R20 ;  /* 0x0000000b13087c24 */ /* 0x000fca000f8e0214 */
[----:B------:R-:W-:-:S13]  /*0680*/  ISETP.GE.U32.AND P4, PT, R8, UR11, PT ;  /* 0x0000000b08007c0c */ /* 0x000fda000bf86070 */
[----:B------:R-:W-:Y:S01]  /*0690*/  @P4 VIADD R8, R8, -UR11 ;  /* 0x8000000b08084c36 */ /* 0x000fe20008000000 */
[----:B------:R-:W-:-:S04]  /*06a0*/  @P4 IADD3 R9, PT, PT, R9, 0x1, RZ ;  /* 0x0000000109094810 */ /* 0x000fc80007ffe0ff */
[----:B------:R-:W-:Y:S02]  /*06b0*/  ISETP.GE.U32.AND P5, PT, R8, UR11, PT ;  /* 0x0000000b08007c0c */ /* 0x000fe4000bfa6070 */
[----:B------:R-:W-:-:S05]  /*06c0*/  IADD3 R8, PT, PT, -R17, RZ, RZ ;  /* 0x000000ff11087210 */ /* 0x000fca0007ffe1ff */
[----:B------:R-:W-:-:S04]  /*06d0*/  IMAD R19, R8, UR9, R13 ;  /* 0x0000000908137c24 */ /* 0x000fc8000f8e020d */
[----:B------:R-:W-:Y:S02]  /*06e0*/  IMAD R19, R19, UR25, RZ ;  /* 0x0000001913137c24 */ /* 0x000fe4000f8e02ff */
[----:B------:R-:W-:Y:S02]  /*06f0*/  @P5 VIADD R9, R9, 0x1 ;  /* 0x0000000109095836 */ /* 0x000fe40000000000 */
[----:B------:R-:W-:-:S03]  /*0700*/  IMAD R19, R22, UR24, R19 ;  /* 0x0000001816137c24 */ /* 0x000fc6000f8e0213 */
[----:B------:R-:W-:Y:S02]  /*0710*/  SEL R21, R16, R9, !P3 ;  /* 0x0000000910157207 */ /* 0x000fe40005800000 */
[----:B------:R-:W1:Y:S02]  /*0720*/  @P0 LDC.64 R8, c[0x0][0x380] ;  /* 0x0000e000ff080b82 */ /* 0x000e640000000a00 */
[----:B------:R-:W-:-:S05]  /*0730*/  IADD3 R17, PT, PT, -R21, RZ, RZ ;  /* 0x000000ff15117210 */ /* 0x000fca0007ffe1ff */
[----:B------:R-:W-:-:S04]  /*0740*/  IMAD R20, R17, UR11, R20 ;  /* 0x0000000b11147c24 */ /* 0x000fc8000f8e0214 */
[----:B------:R-:W-:-:S04]  /*0750*/  IMAD R20, R20, UR27, R19 ;  /* 0x0000001b14147c24 */ /* 0x000fc8000f8e0213 */
[----:B------:R-:W-:-:S04]  /*0760*/  IMAD R17, R21, UR26, R20 ;  /* 0x0000001a15117c24 */ /* 0x000fc8000f8e0214 */
[----:B0-----:R-:W-:-:S04]  /*0770*/  @P0 IMAD R19, R18, UR8, R17 ;  /* 0x0000000812130c24 */ /* 0x001fc8000f8e0211 */
[----:B-1----:R-:W-:-:S05]  /*0780*/  @P0 IMAD.WIDE.U32 R8, R19, 0x10, R8 ;  /* 0x0000001013080825 */ /* 0x002fca00078e0008 */
[----:B---3--:R0:W-:Y:S01]  /*0790*/  @P0 STG.E.128 desc[UR22][R8.64], R4 ;  /* 0x0000000408000986 */ /* 0x0081e2000c101d16 */
[----:B------:R-:W-:Y:S05]  /*07a0*/  @P0 BRA `(.L_x_1) ;  /* 0x00000004001c0947 */ /* 0x000fea0003800000 */
[----:B0-----:R-:W0:Y:S01]  /*07b0*/  I2F.U32.RP R6, UR7 ;  /* 0x0000000700067d06 */ /* 0x001e220008209000 */
[----:B------:R-:W-:Y:S02]  /*07c0*/  IADD3 R7, PT, PT, RZ, -UR7, RZ ;  /* 0x80000007ff077c10 */ /* 0x000fe4000fffe0ff */
[----:B------:R-:W-:Y:S02]  /*07d0*/  MOV R4, RZ ;  /* 0x000000ff00047202 */ /* 0x000fe40000000f00 */
[----:B------:R-:W-:Y:S02]  /*07e0*/  ISETP.NE.U32.AND P6, PT, RZ, UR7, PT ;  /* 0x00000007ff007c0c */ /* 0x000fe4000bfc5070 */
[----:B------:R-:W-:Y:S01]  /*07f0*/  IADD3 R9, PT, PT, RZ, -UR19, RZ ;  /* 0x80000013ff097c10 */ /* 0x000fe2000fffe0ff */
[----:B------:R-:W1:Y:S08]  /*0800*/  I2F.U32.RP R8, UR6 ;  /* 0x0000000600087d06 */ /* 0x000e700008209000 */
[----:B0-----:R-:W0:Y:S08]  /*0810*/  MUFU.RCP R6, R6 ;  /* 0x0000000600067308 */ /* 0x001e300000001000 */
[----:B-1----:R-:W-:Y:S01]  /*0820*/  MUFU.RCP R8, R8 ;  /* 0x0000000800087308 */ /* 0x002fe20000001000 */
[----:B0-----:R-:W-:-:S07]  /*0830*/  VIADD R5, R6, 0xffffffe ;  /* 0x0ffffffe06057836 */ /* 0x001fce0000000000 */
[----:B------:R-:W0:Y:S02]  /*0840*/  F2I.FTZ.U32.TRUNC.NTZ R5, R5 ;  /* 0x0000000500057305 */ /* 0x000e24000021f000 */
[----:B0-----:R-:W-:-:S04]  /*0850*/  IMAD R7, R7, R5, RZ ;  /* 0x0000000507077224 */ /* 0x001fc800078e02ff */
[----:B------:R-:W-:Y:S01]  /*0860*/  IMAD.HI.U32 R4, R5, R7, R4 ;  /* 0x0000000705047227 */ /* 0x000fe200078e0004 */
[----:B------:R-:W-:Y:S02]  /*0870*/  IADD3 R7, PT, PT, R8, 0xffffffe, RZ ;  /* 0x0ffffffe08077810 */ /* 0x000fe40007ffe0ff */
[----:B------:R-:W0:Y:S01]  /*0880*/  I2F.U32.RP R8, UR19 ;  /* 0x0000001300087d06 */ /* 0x000e220008209000 */
[----:B------:R-:W-:Y:S02]  /*0890*/  IMAD R5, RZ, RZ, -UR6 ;  /* 0x80000006ff057e24 */ /* 0x000fe4000f8e02ff */
[----:B------:R-:W-:-:S04]  /*08a0*/  IMAD.HI.U32 R4, R4, R13, RZ ;  /* 0x0000000d04047227 */ /* 0x000fc800078e00ff */
[----:B------:R-:W-:Y:S01]  /*08b0*/  IMAD.MOV R18, RZ, RZ, -R4 ;  /* 0x000000ffff127224 */ /* 0x000fe200078e0a04 */
[----:B------:R-:W1:Y:S03]  /*08c0*/  F2I.FTZ.U32.TRUNC.NTZ R7, R7 ;  /* 0x0000000700077305 */ /* 0x000e66000021f000 */
[----:B------:R-:W-:-:S05]  /*08d0*/  IMAD R6, R18, UR7, R13 ;  /* 0x0000000712067c24 */ /* 0x000fca000f8e020d */
[----:B------:R-:W-:Y:S01]  /*08e0*/  ISETP.GE.U32.AND P4, PT, R6, UR7, PT ;  /* 0x0000000706007c0c */ /* 0x000fe2000bf86070 */
[----:B0-----:R-:W0:Y:S01]  /*08f0*/  MUFU.RCP R8, R8 ;  /* 0x0000000800087308 */ /* 0x001e220000001000 */
[----:B-1----:R-:W-:-:S11]  /*0900*/  IMAD R5, R5, R7, RZ ;  /* 0x0000000705057224 */ /* 0x002fd600078e02ff */
[----:B------:R-:W-:Y:S02]  /*0910*/  @P4 IADD3 R6, PT, PT, R6, -UR7, RZ ;  /* 0x8000000706064c10 */ /* 0x000fe4000fffe0ff */
[----:B------:R-:W-:Y:S02]  /*0920*/  @P4 IADD3 R4, PT, PT, R4, 0x1, RZ ;  /* 0x0000000104044810 */ /* 0x000fe40007ffe0ff */
[----:B------:R-:W-:Y:S01]  /*0930*/  ISETP.GE.U32.AND P5, PT, R6, UR7, PT ;  /* 0x0000000706007c0c */ /* 0x000fe2000bfa6070 */
[----:B------:R-:W-:-:S04]  /*0940*/  IMAD.MOV.U32 R6, RZ, RZ, RZ ;  /* 0x000000ffff067224 */ /* 0x000fc800078e00ff */
[----:B------:R-:W-:-:S08]  /*0950*/  IMAD.HI.U32 R5, R7, R5, R6 ;  /* 0x0000000507057227 */ /* 0x000fd000078e0006 */
[----:B------:R-:W-:Y:S02]  /*0960*/  @P5 IADD3 R4, PT, PT, R4, 0x1, RZ ;  /* 0x0000000104045810 */ /* 0x000fe40007ffe0ff */
[----:B------:R-:W-:Y:S02]  /*0970*/  @!P6 LOP3.LUT R4, RZ, UR7, RZ, 0x33, !PT ;  /* 0x00000007ff04ec12 */ /* 0x000fe4000f8e33ff */
[----:B------:R-:W-:-:S03]  /*0980*/  ISETP.NE.U32.AND P6, PT, RZ, UR6, PT ;  /* 0x00000006ff007c0c */ /* 0x000fc6000bfc5070 */
[----:B------:R-:W-:-:S05]  /*0990*/  IMAD.HI.U32 R5, R5, R4, RZ ;  /* 0x0000000405057227 */ /* 0x000fca00078e00ff */
[----:B------:R-:W-:-:S05]  /*09a0*/  IADD3 R7, PT, PT, -R5, RZ, RZ ;  /* 0x000000ff05077210 */ /* 0x000fca0007ffe1ff */
[----:B------:R-:W-:Y:S01]  /*09b0*/  IMAD R6, R7, UR6, R4 ;  /* 0x0000000607067c24 */ /* 0x000fe2000f8e0204 */
[----:B0-----:R-:W-:-:S04]  /*09c0*/  IADD3 R7, PT, PT, R8, 0xffffffe, RZ ;  /* 0x0ffffffe08077810 */ /* 0x001fc80007ffe0ff */
[C---:B------:R-:W-:Y:S02]  /*09d0*/  ISETP.GE.U32.AND P4, PT, R6.reuse, UR6, PT ;  /* 0x0000000606007c0c */ /* 0x040fe4000bf86070 */
[----:B------:R-:W0:Y:S11]  /*09e0*/  F2I.FTZ.U32.TRUNC.NTZ R7, R7 ;  /* 0x0000000700077305 */ /* 0x000e36000021f000 */
[----:B------:R-:W-:Y:S01]  /*09f0*/  @P4 VIADD R6, R6, -UR6 ;  /* 0x8000000606064c36 */ /* 0x000fe20008000000 */
[----:B------:R-:W-:Y:S01]  /*0a00*/  @P4 IADD3 R5, PT, PT, R5, 0x1, RZ ;  /* 0x0000000105054810 */ /* 0x000fe20007ffe0ff */
[----:B0-----:R-:W-:-:S03]  /*0a10*/  IMAD R9, R9, R7, RZ ;  /* 0x0000000709097224 */ /* 0x001fc600078e02ff */
[----:B------:R-:W-:Y:S01]  /*0a20*/  ISETP.GE.U32.AND P5, PT, R6, UR6, PT ;  /* 0x0000000606007c0c */ /* 0x000fe2000bfa6070 */
[----:B------:R-:W-:-:S05]  /*0a30*/  HFMA2 R6, -RZ, RZ, 0, 0 ;  /* 0x00000000ff067431 */ /* 0x000fca00000001ff */
[----:B------:R-:W-:-:S07]  /*0a40*/  IMAD.HI.U32 R6, R7, R9, R6 ;  /* 0x0000000907067227 */ /* 0x000fce00078e0006 */
[----:B------:R-:W-:Y:S01]  /*0a50*/  @P5 VIADD R5, R5, 0x1 ;  /* 0x0000000105055836 */ /* 0x000fe20000000000 */
[----:B------:R-:W-:Y:S02]  /*0a60*/  @!P6 LOP3.LUT R5, RZ, UR6, RZ, 0x33, !PT ;  /* 0x00000006ff05ec12 */ /* 0x000fe4000f8e33ff */
[----:B------:R-:W-:Y:S02]  /*0a70*/  ISETP.NE.U32.AND P6, PT, RZ, UR19, PT ;  /* 0x00000013ff007c0c */ /* 0x000fe4000bfc5070 */
        /* <DEDUP_REMOVED lines=12> */
[----:B------:R-:W-:Y:S01]  /*0b40*/  @P5 VIADD R8, R8, 0x1 ;  /* 0x0000000108085836 */ /* 0x000fe20000000000 */
[----:B------:R-:W-:Y:S01]  /*0b50*/  @!P6 LOP3.LUT R8, RZ, UR19, RZ, 0x33, !PT ;  /* 0x00000013ff08ec12 */ /* 0x000fe2000f8e33ff */
[----:B------:R-:W-:-:S03]  /*0b60*/  IMAD R6, R7, UR17, R6 ;  /* 0x0000001107067c24 */ /* 0x000fc6000f8e0206 */
[----:B------:R-:W-:-:S05]  /*0b70*/  IADD3 R4, PT, PT, -R8, RZ, RZ ;  /* 0x000000ff08047210 */ /* 0x000fca0007ffe1ff */
[----:B------:R-:W-:Y:S02]  /*0b80*/  IMAD R5, R4, UR19, R5 ;  /* 0x0000001304057c24 */ /* 0x000fe4000f8e0205 */
[----:B------:R-:W-:Y:S02]  /*0b90*/  IMAD.MOV.U32 R4, RZ, RZ, 0x10 ;  /* 0x00000010ff047424 */ /* 0x000fe400078e00ff */
[----:B------:R-:W-:-:S04]  /*0ba0*/  IMAD R5, R5, UR16, R6 ;  /* 0x0000001005057c24 */ /* 0x000fc8000f8e0206 */
[----:B------:R-:W-:-:S04]  /*0bb0*/  IMAD R5, R8, UR15, R5 ;  /* 0x0000000f08057c24 */ /* 0x000fc8000f8e0205 */
[----:B------:R-:W-:-:S06]  /*0bc0*/  IMAD.WIDE.U32 R4, R5, R4, UR4 ;  /* 0x0000000405047e25 */ /* 0x000fcc000f8e0004 */
[----:B------:R-:W3:Y:S01]  /*0bd0*/  LDG.E.128 R4, desc[UR22][R4.64] ;  /* 0x0000001604047981 */ /* 0x000ee2000c1e1d00 */
[----:B------:R-:W-:-:S05]  /*0be0*/  MOV R8, UR21 ;  /* 0x0000001500087c02 */ /* 0x000fca0008000f00 */
[----:B------:R-:W-:-:S04]  /*0bf0*/  IMAD R9, R8, UR8, R17 ;  /* 0x0000000808097c24 */ /* 0x000fc8000f8e0211 */
[----:B--2---:R-:W-:-:S05]  /*0c00*/  IMAD.WIDE.U32 R8, R9, 0x10, R2 ;  /* 0x0000001009087825 */ /* 0x004fca00078e0002 */
[----:B---3--:R1:W-:Y:S02]  /*0c10*/  STG.E.128 desc[UR22][R8.64], R4 ;  /* 0x0000000408007986 */ /* 0x0083e4000c101d16 */
.L_x_1:
[----:B------:R-:W-:-:S04]  /*0c20*/  IADD3 R13, PT, PT, R12, R13, RZ ;  /* 0x0000000d0c0d7210 */ /* 0x000fc80007ffe0ff */
[----:B------:R-:W-:-:S13]  /*0c30*/  ISETP.GE.U32.AND P4, PT, R13, UR14, PT ;  /* 0x0000000e0d007c0c */ /* 0x000fda000bf86070 */
[----:B------:R-:W-:Y:S05]  /*0c40*/  @!P4 BRA `(.L_x_2) ;  /* 0xfffffff80020c947 */ /* 0x000fea000383ffff */
[----:B------:R-:W-:Y:S05]  /*0c50*/  BSYNC.RECONVERGENT B0 ;  /* 0x0000000000007941 */ /* 0x000fea0003800200 */
.L_x_0:
[----:B------:R-:W-:Y:S05]  /*0c60*/  EXIT ;  /* 0x000000000000794d */ /* 0x000fea0003800000 */
.L_x_3:
[----:B------:R-:W-:-:S00]  /*0c70*/  BRA `(.L_x_3) ;  /* 0xfffffffc00fc7947 */ /* 0x000fc0000383ffff */
[----:B------:R-:W-:-:S00]  /*0c80*/  NOP ;  /* 0x0000000000007918 */ /* 0x000fc00000000000 */
[----:B------:R-:W-:-:S00]  /*0c90*/  NOP ;  /* 0x0000000000007918 */ /* 0x000fc00000000000 */
[----:B------:R-:W-:-:S00]  /*0ca0*/  NOP ;  /* 0x0000000000007918 */ /* 0x000fc00000000000 */
[----:B------:R-:W-:-:S00]  /*0cb0*/  NOP ;  /* 0x0000000000007918 */ /* 0x000fc00000000000 */
[----:B------:R-:W-:-:S00]  /*0cc0*/  NOP ;  /* 0x0000000000007918 */ /* 0x000fc00000000000 */
[----:B------:R-:W-:-:S00]  /*0cd0*/  NOP ;  /* 0x0000000000007918 */ /* 0x000fc00000000000 */
[----:B------:R-:W-:-:S00]  /*0ce0*/  NOP ;  /* 0x0000000000007918 */ /* 0x000fc00000000000 */
[----:B------:R-:W-:-:S00]  /*0cf0*/  NOP ;  /* 0x0000000000007918 */ /* 0x000fc00000000000 */
.L_x_888:


//--------------------- .text._ZN2at6native40_GLOBAL__N__2351210d_8_Shape_cu_49f7391c26CatArrayBatchedCopy_contigINS1_10OpaqueTypeILj16EEEjLi4ELi64ELi64EEEvPT_NS1_25CatArrInputTensorMetadataIS5_T0_XT2_EXT3_EEENS1_16TensorSizeStrideIS8_Lj4EEEiS8_ --------------------------
	.section	.text._ZN2at6native40_GLOBAL__N__2351210d_8_Shape_cu_49f7391c26CatArrayBatchedCopy_contigINS1_10OpaqueTypeILj16EEEjLi4ELi64ELi64EEEvPT_NS1_25CatArrInputTensorMetadataIS5_T0_XT2_EXT3_EEENS1_16TensorSizeStrideIS8_Lj4EEEiS8_,"ax",@progbits
	.align	128
.text._ZN2at6native40_GLOBAL__N__2351210d_8_Shape_cu_49f7391c26CatArrayBatchedCopy_contigINS1_10OpaqueTypeILj16EEEjLi4ELi64ELi64EEEvPT_NS1_25CatArrInputTensorMetadataIS5_T0_XT2_EXT3_EEENS1_16TensorSizeStrideIS8_Lj4EEEiS8_:
        .type           _ZN2at6native40_GLOBAL__N__2351210d_8_Shape_cu_49f7391c26CatArrayBatchedCopy_contigINS1_10OpaqueTypeILj16EEEjLi4ELi64ELi64EEEvPT_NS1_25CatArrInputTensorMetadataIS5_T0_XT2_EXT3_EEENS1_16TensorSizeStrideIS8_Lj4EEEiS8_,@function
        .size           _ZN2at6native40_GLOBAL__N__2351210d_8_Shape_cu_49f7391c26CatArrayBatchedCopy_contigINS1_10OpaqueTypeILj16EEEjLi4ELi64ELi64EEEvPT_NS1_25CatArrInputTensorMetadataIS5_T0_XT2_EXT3_EEENS1_16TensorSizeStrideIS8_Lj4EEEiS8_,(.L_x_889 - _ZN2at6native40_GLOBAL__N__2351210d_8_Shape_cu_49f7391c26CatArrayBatchedCopy_contigINS1_10OpaqueTypeILj16EEEjLi4ELi64ELi64EEEvPT_NS1_25CatArrInputTensorMetadataIS5_T0_XT2_EXT3_EEENS1_16TensorSizeStrideIS8_Lj4EEEiS8_)
        .other          _ZN2at6native40_GLOBAL__N__2351210d_8_Shape_cu_49f7391c26CatArrayBatchedCopy_contigINS1_10OpaqueTypeILj16EEEjLi4ELi64ELi64EEEvPT_NS1_25CatArrInputTensorMetadataIS5_T0_XT2_EXT3_EEENS1_16TensorSizeStrideIS8_Lj4EEEiS8_,@"STO_CUDA_ENTRY STV_DEFAULT"
_ZN2at6native40_GLOBAL__N__2351210d_8_Shape_cu_49f7391c26CatArrayBatchedCopy_contigINS1_10OpaqueTypeILj16EEEjLi4ELi64ELi64EEEvPT_NS1_25CatArrInputTensorMetadataIS5_T0_XT2_EXT3_EEENS1_16TensorSizeStrideIS8_Lj4EEEiS8_:
[----:B------:R-:W-:Y:S01]  /*0000*/  LDC R1, c[0x0][0x37c] ;  /* 0x0000df00ff017b82 */ /* 0x000fe20000000800 */
[----:B------:R-:W0:Y:S07]  /*0010*/  S2R R9, SR_CTAID.Y ;  /* 0x0000000000097919 */ /* 0x000e2e0000002600 */
[----:B------:R-:W1:Y:S01]  /*0020*/  S2UR UR4, SR_CTAID.X ;  /* 0x00000000000479c3 */ /* 0x000e620000002500 */
[----:B------:R-:W1:Y:S07]  /*0030*/  S2R R20, SR_TID.X ;  /* 0x0000000000147919 */ /* 0x000e6e0000002100 */
[----:B------:R-:W1:Y:S01]  /*0040*/  LDC R21, c[0x0][0x360] ;  /* 0x0000d800ff157b82 */ /* 0x000e620000000800 */
[----:B0-----:R-:W-:-:S07]  /*0050*/  SHF.L.U32 R0, R9, 0x2, RZ ;  /* 0x0000000209007819 */ /* 0x001fce00000006ff */
[----:B------:R-:W0:Y:S01]  /*0060*/  LDC R15, c[0x0][R0+0x788] ;  /* 0x0001e200000f7b82 */ /* 0x000e220000000800 */
[----:B-1----:R-:W-:-:S05]  /*0070*/  IMAD R20, R21, UR4, R20 ;  /* 0x0000000415147c24 */ /* 0x002fca000f8e0214 */
[----:B0-----:R-:W-:-:S13]  /*0080*/  ISETP.GE.U32.AND P0, PT, R20, R15, PT ;  /* 0x0000000f1400720c */ /* 0x001fda0003f06070 */
[----:B------:R-:W-:Y:S05]  /*0090*/  @P0 EXIT ;  /* 0x000000000000094d */ /* 0x000fea0003800000 */
[----:B------:R-:W0:Y:S01]  /*00a0*/  LDC R2, c[0x0][0x10e8] ;  /* 0x00043a00ff027b82 */ /* 0x000e220000000800 */
[----:B------:R-:W1:Y:S01]  /*00b0*/  LDCU UR4, c[0x0][0x370] ;  /* 0x00006e00ff0477ac */ /* 0x000e620008000800 */
[----:B------:R-:W2:Y:S06]  /*00c0*/  LDCU.64 UR6, c[0x0][0x358] ;  /* 0x00006b00ff0677ac */ /* 0x000eac0008000a00 */
[----:B------:R3:W4:Y:S01]  /*00d0*/  LDC R14, c[0x0][R0+0x688] ;  /* 0x0001a200000e7b82 */ /* 0x0007220000000800 */
[----:B------:R-:W0:Y:S01]  /*00e0*/  LDCU UR5, c[0x0][0x10ec] ;  /* 0x00021d80ff0577ac */ /* 0x000e220008000800 */
[----:B------:R-:W0:Y:S06]  /*00f0*/  LDCU.64 UR8, c[0x0][0x10e0] ;  /* 0x00021c00ff0877ac */ /* 0x000e2c0008000a00 */
[----:B------:R-:W4:Y:S01]  /*0100*/  LDC.64 R12, c[0x0][0x10d0] ;  /* 0x00043400ff0c7b82 */ /* 0x000f220000000a00 */
[----:B------:R-:W0:Y:S01]  /*0110*/  LDCU.64 UR10, c[0x0][0x10d8] ;  /* 0x00021b00ff0a77ac */ /* 0x000e220008000a00 */
[----:B-1----:R-:W-:Y:S01]  /*0120*/  IMAD R21, R21, UR4, RZ ;  /* 0x0000000415157c24 */ /* 0x002fe2000f8e02ff */
[----:B0-----:R-:W-:-:S05]  /*0130*/  ISETP.NE.AND P2, PT, R2, 0x1, PT ;  /* 0x000000010200780c */ /* 0x001fca0003f45270 */
[----:B---3--:R-:W0:Y:S01]  /*0140*/  LDC R0, c[0x0][R0+0x588] ;  /* 0x0001620000007b82 */ /* 0x008e220000000800 */
[C---:B------:R-:W-:Y:S02]  /*0150*/  ISETP.NE.AND P0, PT, R2.reuse, 0x3, PT ;  /* 0x000000030200780c */ /* 0x040fe40003f05270 */
[----:B------:R-:W-:Y:S01]  /*0160*/  ISETP.NE.AND P1, PT, R2, 0x2, PT ;  /* 0x000000020200780c */ /* 0x000fe20003f25270 */
[----:B------:R-:W-:-:S04]  /*0170*/  IMAD.MOV.U32 R2, RZ, RZ, 0x8 ;  /* 0x00000008ff027424 */ /* 0x000fc800078e00ff */
[----:B------:R-:W-:-:S04]  /*0180*/  IMAD R2, R9, 0x4, R2 ;  /* 0x0000000409027824 */ /* 0x000fc800078e0202 */
[----:B------:R-:W-:Y:S01]  /*0190*/  IMAD R8, R9, 0x4, R2 ;  /* 0x0000000409087824 */ /* 0x000fe200078e0202 */
[C---:B----4-:R-:W-:Y:S02]  /*01a0*/  SEL R13, R14.reuse, R13, !P0 ;  /* 0x0000000d0e0d7207 */ /* 0x050fe40004000000 */
[----:B------:R-:W-:-:S03]  /*01b0*/  SEL R12, R14, R12, !P1 ;  /* 0x0000000c0e0c7207 */ /* 0x000fc60004800000 */
[----:B------:R-:W1:Y:S01]  /*01c0*/  LDC.64 R8, c[0x0][R8+0x380] ;  /* 0x0000e00008087b82 */ /* 0x000e620000000a00 */
[----:B------:R-:W3:Y:S01]  /*01d0*/  I2F.U32.RP R3, R13 ;  /* 0x0000000d00037306 */ /* 0x000ee20000209000 */
[----:B------:R-:W-:Y:S01]  /*01e0*/  ISETP.NE.U32.AND P0, PT, R13, RZ, PT ;  /* 0x000000ff0d00720c */ /* 0x000fe20003f05070 */
[----:B------:R-:W-:Y:S01]  /*01f0*/  IMAD.MOV R11, RZ, RZ, -R12 ;  /* 0x000000ffff0b7224 */ /* 0x000fe200078e0a0c */
[----:B------:R-:W-:Y:S02]  /*0200*/  ISETP.NE.U32.AND P1, PT, R12, RZ, PT ;  /* 0x000000ff0c00720c */ /* 0x000fe40003f25070 */
[----:B------:R-:W-:Y:S02]  /*0210*/  LOP3.LUT R22, RZ, R13, RZ, 0x33, !PT ;  /* 0x0000000dff167212 */ /* 0x000fe400078e33ff */
[----:B------:R-:W4:Y:S01]  /*0220*/  @P2 LDC R14, c[0x0][0x10cc] ;  /* 0x00043300ff0e2b82 */ /* 0x000f220000000800 */
[----:B------:R-:W5:Y:S01]  /*0230*/  I2F.U32.RP R6, R12 ;  /* 0x0000000c00067306 */ /* 0x000f620000209000 */
[----:B------:R-:W-:-:S07]  /*0240*/  LOP3.LUT R23, RZ, R12, RZ, 0x33, !PT ;  /* 0x0000000cff177212 */ /* 0x000fce00078e33ff */
[----:B---3--:R-:W3:Y:S08]  /*0250*/  MUFU.RCP R3, R3 ;  /* 0x0000000300037308 */ /* 0x008ef00000001000 */
[----:B-----5:R-:W5:Y:S01]  /*0260*/  MUFU.RCP R6, R6 ;  /* 0x0000000600067308 */ /* 0x020f620000001000 */
[----:B----4-:R-:W-:-:S07]  /*0270*/  ISETP.NE.U32.AND P2, PT, R14, RZ, PT ;  /* 0x000000ff0e00720c */ /* 0x010fce0003f45070 */
[----:B------:R-:W4:Y:S01]  /*0280*/  I2F.U32.RP R7, R14 ;  /* 0x0000000e00077306 */ /* 0x000f220000209000 */
[----:B---3--:R-:W-:Y:S02]  /*0290*/  VIADD R16, R3, 0xffffffe ;  /* 0x0ffffffe03107836 */ /* 0x008fe40000000000 */
[----:B------:R-:W3:Y:S05]  /*02a0*/  LDC.64 R2, c[0x0][0x380] ;  /* 0x0000e000ff027b82 */ /* 0x000eea0000000a00 */
[----:B------:R2:W-:Y:S01]  /*02b0*/  F2I.FTZ.U32.TRUNC.NTZ R17, R16 ;  /* 0x0000001000117305 */ /* 0x0005e2000021f000 */
[----:B-----5:R-:W-:-:S07]  /*02c0*/  IADD3 R4, PT, PT, R6, 0xffffffe, RZ ;  /* 0x0ffffffe06047810 */ /* 0x020fce0007ffe0ff */
[----:B----4-:R-:W4:Y:S01]  /*02d0*/  MUFU.RCP R7, R7 ;  /* 0x0000000700077308 */ /* 0x010f220000001000 */
[----:B--2---:R-:W-:-:S07]  /*02e0*/  HFMA2 R16, -RZ, RZ, 0, 0 ;  /* 0x00000000ff107431 */ /* 0x004fce00000001ff */
[----:B------:R2:W5:Y:S02]  /*02f0*/  F2I.FTZ.U32.TRUNC.NTZ R5, R4 ;  /* 0x0000000400057305 */ /* 0x000564000021f000 */
[----:B--2---:R-:W-:Y:S01]  /*0300*/  IMAD.MOV.U32 R4, RZ, RZ, RZ ;  /* 0x000000ffff047224 */ /* 0x004fe200078e00ff */
[----:B----4-:R-:W-:Y:S02]  /*0310*/  IADD3 R18, PT, PT, R7, 0xffffffe, RZ ;  /* 0x0ffffffe07127810 */ /* 0x010fe40007ffe0ff */
[----:B------:R-:W-:-:S03]  /*0320*/  IADD3 R7, PT, PT, RZ, -R13, RZ ;  /* 0x8000000dff077210 */ /* 0x000fc60007ffe0ff */
[----:B------:R-:W2:Y:S01]  /*0330*/  F2I.FTZ.U32.TRUNC.NTZ R19, R18 ;  /* 0x0000001200137305 */ /* 0x000ea2000021f000 */
[----:B-----5:R-:W-:Y:S02]  /*0340*/  IMAD R11, R11, R5, RZ ;  /* 0x000000050b0b7224 */ /* 0x020fe400078e02ff */
[----:B------:R-:W-:-:S04]  /*0350*/  IMAD R7, R7, R17, RZ ;  /* 0x0000001107077224 */ /* 0x000fc800078e02ff */
[----:B------:R-:W-:-:S04]  /*0360*/  IMAD.HI.U32 R16, R17, R7, R16 ;  /* 0x0000000711107227 */ /* 0x000fc800078e0010 */
[----:B------:R-:W-:-:S04]  /*0370*/  IMAD.HI.U32 R17, R5, R11, R4 ;  /* 0x0000000b05117227 */ /* 0x000fc800078e0004 */
[----:B--2---:R-:W-:Y:S02]  /*0380*/  IMAD R6, R14, R19, RZ ;  /* 0x000000130e067224 */ /* 0x004fe400078e02ff */
[----:B------:R-:W-:-:S03]  /*0390*/  IMAD.MOV.U32 R18, RZ, RZ, RZ ;  /* 0x000000ffff127224 */ /* 0x000fc600078e00ff */
[----:B------:R-:W-:-:S05]  /*03a0*/  IADD3 R5, PT, PT, -R6, RZ, RZ ;  /* 0x000000ff06057210 */ /* 0x000fca0007ffe1ff */
[----:B------:R-:W-:Y:S01]  /*03b0*/  IMAD.HI.U32 R18, R19, R5, R18 ;  /* 0x0000000513127227 */ /* 0x000fe200078e0012 */
[----:B01-3--:R-:W-:-:S07]  /*03c0*/  LOP3.LUT R19, RZ, R14, RZ, 0x33, !PT ;  /* 0x0000000eff137212 */ /* 0x00bfce00078e33ff */
.L_x_4:
[----:B0-----:R-:W-:-:S06]  /*03d0*/  IMAD.WIDE.U32 R4, R20, 0x10, R8 ;  /* 0x0000001014047825 */ /* 0x001fcc00078e0008 */
[----:B------:R-:W2:Y:S01]  /*03e0*/  LDG.E.128 R4, desc[UR6][R4.64] ;  /* 0x0000000604047981 */ /* 0x000ea2000c1e1d00 */
[----:B------:R-:W-:-:S05]  /*03f0*/  IMAD.HI.U32 R25, R16, R20, RZ ;  /* 0x0000001410197227 */ /* 0x000fca00078e00ff */
[----:B------:R-:W-:-:S05]  /*0400*/  IADD3 R10, PT, PT, -R25, RZ, RZ ;  /* 0x000000ff190a7210 */ /* 0x000fca0007ffe1ff */
[----:B------:R-:W-:-:S05]  /*0410*/  IMAD R10, R13, R10, R20 ;  /* 0x0000000a0d0a7224 */ /* 0x000fca00078e0214 */
[----:B------:R-:W-:-:S13]  /*0420*/  ISETP.GE.U32.AND P3, PT, R10, R13, PT ;  /* 0x0000000d0a00720c */ /* 0x000fda0003f66070 */
[----:B------:R-:W-:Y:S01]  /*0430*/  @P3 IMAD.IADD R10, R10, 0x1, -R13 ;  /* 0x000000010a0a3824 */ /* 0x000fe200078e0a0d */
[----:B------:R-:W-:-:S04]  /*0440*/  @P3 IADD3 R25, PT, PT, R25, 0x1, RZ ;  /* 0x0000000119193810 */ /* 0x000fc80007ffe0ff */
[----:B------:R-:W-:-:S13]  /*0450*/  ISETP.GE.U32.AND P4, PT, R10, R13, PT ;  /* 0x0000000d0a00720c */ /* 0x000fda0003f86070 */
[----:B------:R-:W-:-:S05]  /*0460*/  @P4 VIADD R25, R25, 0x1 ;  /* 0x0000000119194836 */ /* 0x000fca0000000000 */
[----:B------:R-:W-:-:S04]  /*0470*/  SEL R25, R22, R25, !P0 ;  /* 0x0000001916197207 */ /* 0x000fc80004000000 */
[----:B------:R-:W-:Y:S01]  /*0480*/  IADD3 R24, PT, PT, -R25, RZ, RZ ;  /* 0x000000ff19187210 */ /* 0x000fe20007ffe1ff */
[----:B------:R-:W-:-:S04]  /*0490*/  IMAD.HI.U32 R10, R17, R25, RZ ;  /* 0x00000019110a7227 */ /* 0x000fc800078e00ff */
[----:B------:R-:W-:Y:S01]  /*04a0*/  IMAD R24, R13, R24, R20 ;  /* 0x000000180d187224 */ /* 0x000fe200078e0214 */
[----:B------:R-:W-:Y:S02]  /*04b0*/  IADD3 R11, PT, PT, -R10, RZ, RZ ;  /* 0x000000ff0a0b7210 */ /* 0x000fe40007ffe1ff */
[----:B------:R-:W-:Y:S01]  /*04c0*/  IADD3 R20, PT, PT, R21, R20, RZ ;  /* 0x0000001415147210 */ /* 0x000fe20007ffe0ff */
[----:B------:R-:W-:Y:S02]  /*04d0*/  IMAD R24, R24, UR9, RZ ;  /* 0x0000000918187c24 */ /* 0x000fe4000f8e02ff */
[----:B------:R-:W-:-:S05]  /*04e0*/  IMAD R11, R12, R11, R25 ;  /* 0x0000000b0c0b7224 */ /* 0x000fca00078e0219 */
[----:B------:R-:W-:-:S13]  /*04f0*/  ISETP.GE.U32.AND P3, PT, R11, R12, PT ;  /* 0x0000000c0b00720c */ /* 0x000fda0003f66070 */
[----:B------:R-:W-:Y:S01]  /*0500*/  @P3 IMAD.IADD R11, R11, 0x1, -R12 ;  /* 0x000000010b0b3824 */ /* 0x000fe200078e0a0c */
[----:B------:R-:W-:-:S04]  /*0510*/  @P3 IADD3 R10, PT, PT, R10, 0x1, RZ ;  /* 0x000000010a0a3810 */ /* 0x000fc80007ffe0ff */
[----:B------:R-:W-:-:S13]  /*0520*/  ISETP.GE.U32.AND P4, PT, R11, R12, PT ;  /* 0x0000000c0b00720c */ /* 0x000fda0003f86070 */
[----:B------:R-:W-:-:S05]  /*0530*/  @P4 VIADD R10, R10, 0x1 ;  /* 0x000000010a0a4836 */ /* 0x000fca0000000000 */
[----:B------:R-:W-:-:S05]  /*0540*/  SEL R11, R23, R10, !P1 ;  /* 0x0000000a170b7207 */ /* 0x000fca0004800000 */
[----:B------:R-:W-:-:S04]  /*0550*/  IMAD.HI.U32 R10, R18, R11, RZ ;  /* 0x0000000b120a7227 */ /* 0x000fc800078e00ff */
[----:B------:R-:W-:Y:S01]  /*0560*/  IMAD.MOV R26, RZ, RZ, -R11 ;  /* 0x000000ffff1a7224 */ /* 0x000fe200078e0a0b */
[----:B------:R-:W-:-:S03]  /*0570*/  IADD3 R27, PT, PT, -R10, RZ, RZ ;  /* 0x000000ff0a1b7210 */ /* 0x000fc60007ffe1ff */
[----:B------:R-:W-:Y:S02]  /*0580*/  IMAD R25, R12, R26, R25 ;  /* 0x0000001a0c197224 */ /* 0x000fe400078e0219 */
[----:B------:R-:W-:Y:S02]  /*0590*/  IMAD R27, R14, R27, R11 ;  /* 0x0000001b0e1b7224 */ /* 0x000fe400078e020b */
[----:B------:R-:W-:-:S03]  /*05a0*/  IMAD R24, R25, UR8, R24 ;  /* 0x0000000819187c24 */ /* 0x000fc6000f8e0218 */
[----:B------:R-:W-:-:S13]  /*05b0*/  ISETP.GE.U32.AND P3, PT, R27, R14, PT ;  /* 0x0000000e1b00720c */ /* 0x000fda0003f66070 */
[----:B------:R-:W-:Y:S01]  /*05c0*/  @P3 IADD3 R27, PT, PT, -R14, R27, RZ ;  /* 0x0000001b0e1b3210 */ /* 0x000fe20007ffe1ff */
[----:B------:R-:W-:Y:S01]  /*05d0*/  @P3 VIADD R10, R10, 0x1 ;  /* 0x000000010a0a3836 */ /* 0x000fe20000000000 */
[----:B------:R-:W-:Y:S02]  /*05e0*/  ISETP.GE.U32.AND P3, PT, R20, R15, PT ;  /* 0x0000000f1400720c */ /* 0x000fe40003f66070 */
[----:B------:R-:W-:-:S13]  /*05f0*/  ISETP.GE.U32.AND P4, PT, R27, R14, PT ;  /* 0x0000000e1b00720c */ /* 0x000fda0003f86070 */
[----:B------:R-:W-:-:S04]  /*0600*/  @P4 IADD3 R10, PT, PT, R10, 0x1, RZ ;  /* 0x000000010a0a4810 */ /* 0x000fc80007ffe0ff */
[----:B------:R-:W-:-:S04]  /*0610*/  SEL R10, R19, R10, !P2 ;  /* 0x0000000a130a7207 */ /* 0x000fc80005000000 */
[----:B------:R-:W-:-:S05]  /*0620*/  IADD3 R26, PT, PT, -R10, RZ, RZ ;  /* 0x000000ff0a1a7210 */ /* 0x000fca0007ffe1ff */
[----:B------:R-:W-:-:S04]  /*0630*/  IMAD R11, R14, R26, R11 ;  /* 0x0000001a0e0b7224 */ /* 0x000fc800078e020b */
[----:B------:R-:W-:-:S04]  /*0640*/  IMAD R11, R11, UR11, R24 ;  /* 0x0000000b0b0b7c24 */ /* 0x000fc8000f8e0218 */
[----:B------:R-:W-:-:S04]  /*0650*/  IMAD R11, R0, UR5, R11 ;  /* 0x00000005000b7c24 */ /* 0x000fc8000f8e020b */
[----:B------:R-:W-:-:S04]  /*0660*/  IMAD R11, R10, UR10, R11 ;  /* 0x0000000a0a0b7c24 */ /* 0x000fc8000f8e020b */
[----:B------:R-:W-:-:S05]  /*0670*/  IMAD.WIDE.U32 R10, R11, 0x10, R2 ;  /* 0x000000100b0a7825 */ /* 0x000fca00078e0002 */
[----:B--2---:R0:W-:Y:S01]  /*0680*/  STG.E.128 desc[UR6][R10.64], R4 ;  /* 0x000000040a007986 */ /* 0x0041e2000c101d06 */
[----:B------:R-:W-:Y:S05]  /*0690*/  @!P3 BRA `(.L_x_4) ;  /* 0xfffffffc004cb947 */ /* 0x000fea000383ffff */
[----:B------:R-:W-:Y:S05]  /*06a0*/  EXIT ;  /* 0x000000000000794d */ /* 0x000fea0003800000 */
.L_x_5:
        /* <DEDUP_REMOVED lines=13> */
.L_x_889:


//--------------------- .text._ZN2at6native40_GLOBAL__N__2351210d_8_Shape_cu_49f7391c35CatArrayBatchedCopy_alignedK_contigINS1_10OpaqueTypeILj16EEEjLi4ELi64ELi64ELi8EEEvPT_NS1_25CatArrInputTensorMetadataIS5_T0_XT2_EXT3_EEENS1_16TensorSizeStrideIS8_Lj4EEEiS8_ --------------------------
	.section	.text._ZN2at6native40_GLOBAL__N__2351210d_8_Shape_cu_49f7391c35CatArrayBatchedCopy_alignedK_contigINS1_10OpaqueTypeILj16EEEjLi4ELi64ELi64ELi8EEEvPT_NS1_25CatArrInputTensorMetadataIS5_T0_XT2_EXT3_EEENS1_16TensorSizeStrideIS8_Lj4EEEiS8_,"ax",@progbits
	.align	128
.text._ZN2at6native40_GLOBAL__N__2351210d_8_Shape_cu_49f7391c35CatArrayBatchedCopy_alignedK_contigINS1_10OpaqueTypeILj16EEEjLi4ELi64ELi64ELi8EEEvPT_NS1_25CatArrInputTensorMetadataIS5_T0_XT2_EXT3_EEENS1_16TensorSizeStrideIS8_Lj4EEEiS8_:
        .type           _ZN2at6native40_GLOBAL__N__2351210d_8_Shape_cu_49f7391c35CatArrayBatchedCopy_alignedK_contigINS1_10OpaqueTypeILj16EEEjLi4ELi64ELi64ELi8EEEvPT_NS1_25CatArrInputTensorMetadataIS5_T0_XT2_EXT3_EEENS1_16TensorSizeStrideIS8_Lj4EEEiS8_,@function
        .size           _ZN2at6native40_GLOBAL__N__2351210d_8_Shape_cu_49f7391c35CatArrayBatchedCopy_alignedK_contigINS1_10OpaqueTypeILj16EEEjLi4ELi64ELi64ELi8EEEvPT_NS1_25CatArrInputTensorMetadataIS5_T0_XT2_EXT3_EEENS1_16TensorSizeStrideIS8_Lj4EEEiS8_,(.L_x_890 - _ZN2at6native40_GLOBAL__N__2351210d_8_Shape_cu_49f7391c35CatArrayBatchedCopy_alignedK_contigINS1_10OpaqueTypeILj16EEEjLi4ELi64ELi64ELi8EEEvPT_NS1_25CatArrInputTensorMetadataIS5_T0_XT2_EXT3_EEENS1_16TensorSizeStrideIS8_Lj4EEEiS8_)
        .other          _ZN2at6native40_GLOBAL__N__2351210d_8_Shape_cu_49f7391c35CatArrayBatchedCopy_alignedK_contigINS1_10OpaqueTypeILj16EEEjLi4ELi64ELi64ELi8EEEvPT_NS1_25CatArrInputTensorMetadataIS5_T0_XT2_EXT3_EEENS1_16TensorSizeStrideIS8_Lj4EEEiS8_,@"STO_CUDA_ENTRY STV_DEFAULT"
_ZN2at6native40_GLOBAL__N__2351210d_8_Shape_cu_49f7391c35CatArrayBatchedCopy_alignedK_contigINS1_10OpaqueTypeILj16EEEjLi4ELi64ELi64ELi8EEEvPT_NS1_25CatArrInputTensorMetadataIS5_T0_XT2_EXT3_EEENS1_16TensorSizeStrideIS8_Lj4EEEiS8_:
[----:B------:R-:W-:Y:S08]  /*0000*/  LDC R1, c[0x0][0x37c] ;  /* 0x0000df00ff017b82 */ /* 0x000ff00000000800 */
[----:B------:R-:W0:Y:S01]  /*0010*/  S2UR UR5, SR_CTAID.Y ;  /* 0x00000000000579c3 */ /* 0x000e220000002600 */
[----:B------:R-:W1:Y:S07]  /*0020*/  S2R R20, SR_TID.X ;  /* 0x0000000000147919 */ /* 0x000e6e0000002100 */
[----:B------:R-:W1:Y:S08]  /*0030*/  S2UR UR6, SR_CTAID.X ;  /* 0x00000000000679c3 */ /* 0x000e700000002500 */
[----:B------:R-:W1:Y:S01]  /*0040*/  LDC R25, c[0x0][0x360] ;  /* 0x0000d800ff197b82 */ /* 0x000e620000000800 */
[----:B0-----:R-:W-:-:S12]  /*0050*/  USHF.L.U32 UR4, UR5, 0x2, URZ ;  /* 0x0000000205047899 */ /* 0x001fd800080006ff */
[----:B------:R-:W0:Y:S01]  /*0060*/  LDCU UR10, c[0x0][UR4+0x788] ;  /* 0x0000f100040a77ac */ /* 0x000e220008000800 */
[----:B-1----:R-:W-:-:S05]  /*0070*/  IMAD R20, R25, UR6, R20 ;  /* 0x0000000619147c24 */ /* 0x002fca000f8e0214 */
[----:B0-----:R-:W-:-:S13]  /*0080*/  ISETP.GE.U32.AND P0, PT, R20, UR10, PT ;  /* 0x0000000a14007c0c */ /* 0x001fda000bf06070 */
[----:B------:R-:W-:Y:S05]  /*0090*/  @P0 EXIT ;  /* 0x000000000000094d */ /* 0x000fea0003800000 */
[----:B------:R-:W0:Y:S01]  /*00a0*/  LDCU UR8, c[0x0][0x10e8] ;  /* 0x00021d00ff0877ac */ /* 0x000e220008000800 */
[----:B------:R-:W-:Y:S01]  /*00b0*/  BSSY.RECONVERGENT B0, `(.L_x_6) ;  /* 0x0000067000007945 */ /* 0x000fe20003800200 */
[----:B------:R-:W1:Y:S01]  /*00c0*/  LDCU UR11, c[0x0][UR4+0x688] ;  /* 0x0000d100040b77ac */ /* 0x000e620008000800 */
[----:B------:R-:W1:Y:S01]  /*00d0*/  LDCU.64 UR6, c[0x0][0x10d0] ;  /* 0x00021a00ff0677ac */ /* 0x000e620008000a00 */
[----:B------:R-:W2:Y:S01]  /*00e0*/  LDCU UR12, c[0x0][0x370] ;  /* 0x00006e00ff0c77ac */ /* 0x000ea20008000800 */
[----:B------:R-:W-:Y:S01]  /*00f0*/  UMOV UR9, 0x8 ;  /* 0x0000000800097882 */ /* 0x000fe20000000000 */
[----:B------:R-:W3:Y:S01]  /*0100*/  LDCU.64 UR14, c[0x0][0x358] ;  /* 0x00006b00ff0e77ac */ /* 0x000ee20008000a00 */
[----:B0-----:R-:W-:Y:S02]  /*0110*/  UISETP.NE.AND UP0, UPT, UR8, 0x1, UPT ;  /* 0x000000010800788c */ /* 0x001fe4000bf05270 */
[----:B------:R-:W-:Y:S01]  /*0120*/  UISETP.NE.AND UP1, UPT, UR8, 0x3, UPT ;  /* 0x000000030800788c */ /* 0x000fe2000bf25270 */
[----:B------:R-:W0:Y:S03]  /*0130*/  LDCU UR13, c[0x0][0x10ec] ;  /* 0x00021d80ff0d77ac */ /* 0x000e260008000800 */
[----:B-1----:R-:W-:Y:S01]  /*0140*/  USEL UR7, UR11, UR7, !UP1 ;  /* 0x000000070b077287 */ /* 0x002fe2000c800000 */
[----:B--2---:R-:W-:Y:S01]  /*0150*/  IMAD R25, R25, UR12, RZ ;  /* 0x0000000c19197c24 */ /* 0x004fe2000f8e02ff */
[----:B------:R-:W-:Y:S01]  /*0160*/  UISETP.NE.AND UP1, UPT, UR8, 0x2, UPT ;  /* 0x000000020800788c */ /* 0x000fe2000bf25270 */
[----:B------:R-:W1:Y:S03]  /*0170*/  LDCU.64 UR18, c[0x0][0x380] ;  /* 0x00007000ff1277ac */ /* 0x000e660008000a00 */
[----:B------:R-:W-:Y:S01]  /*0180*/  ISETP.NE.U32.AND P0, PT, RZ, UR7, PT ;  /* 0x00000007ff007c0c */ /* 0x000fe2000bf05070 */
[----:B------:R-:W-:-:S02]  /*0190*/  USEL UR8, UR11, UR6, !UP1 ;  /* 0x000000060b087287 */ /* 0x000fc4000c800000 */
[----:B------:R-:W2:Y:S01]  /*01a0*/  I2F.U32.RP R0, UR7 ;  /* 0x0000000700007d06 */ /* 0x000ea20008209000 */
[----:B------:R-:W4:Y:S01]  /*01b0*/  @UP0 LDCU UR11, c[0x0][0x10cc] ;  /* 0x00021980ff0b07ac */ /* 0x000f220008000800 */
[----:B------:R-:W-:Y:S01]  /*01c0*/  LOP3.LUT R16, RZ, UR7, RZ, 0x33, !PT ;  /* 0x00000007ff107c12 */ /* 0x000fe2000f8e33ff */
[----:B------:R-:W0:Y:S01]  /*01d0*/  LDCU UR6, c[0x0][UR4+0x588] ;  /* 0x0000b100040677ac */ /* 0x000e220008000800 */
[----:B------:R-:W-:-:S04]  /*01e0*/  ISETP.NE.U32.AND P1, PT, RZ, UR8, PT ;  /* 0x00000008ff007c0c */ /* 0x000fc8000bf25070 */
[----:B------:R-:W5:Y:S01]  /*01f0*/  I2F.U32.RP R4, UR8 ;  /* 0x0000000800047d06 */ /* 0x000f620008209000 */
[----:B------:R-:W-:Y:S01]  /*0200*/  UIMAD UR4, UR5, 0x4, UR9 ;  /* 0x00000004050478a4 */ /* 0x000fe2000f8e0209 */
[----:B------:R-:W-:Y:S01]  /*0210*/  LOP3.LUT R24, RZ, UR8, RZ, 0x33, !PT ;  /* 0x00000008ff187c12 */ /* 0x000fe2000f8e33ff */
[----:B------:R-:W0:Y:S02]  /*0220*/  LDCU.64 UR16, c[0x0][0x10d8] ;  /* 0x00021b00ff1077ac */ /* 0x000e240008000a00 */
[----:B------:R-:W-:-:S03]  /*0230*/  ULEA UR4, UR5, UR4, 0x2 ;  /* 0x0000000405047291 */ /* 0x000fc6000f8e10ff */
[----:B--2---:R-:W2:Y:S01]  /*0240*/  MUFU.RCP R0, R0 ;  /* 0x0000000000007308 */ /* 0x004ea20000001000 */
[----:B----4-:R-:W-:-:S07]  /*0250*/  ISETP.NE.U32.AND P2, PT, RZ, UR11, PT ;  /* 0x0000000bff007c0c */ /* 0x010fce000bf45070 */
[----:B------:R-:W4:Y:S01]  /*0260*/  I2F.U32.RP R5, UR11 ;  /* 0x0000000b00057d06 */ /* 0x000f220008209000 */
[----:B------:R-:W0:Y:S07]  /*0270*/  LDCU.64 UR4, c[0x0][UR4+0x380] ;  /* 0x00007000040477ac */ /* 0x000e2e0008000a00 */
[----:B-----5:R-:W5:Y:S01]  /*0280*/  MUFU.RCP R4, R4 ;  /* 0x0000000400047308 */ /* 0x020f620000001000 */
[----:B--2---:R-:W-:-:S07]  /*0290*/  IADD3 R2, PT, PT, R0, 0xffffffe, RZ ;  /* 0x0ffffffe00027810 */ /* 0x004fce0007ffe0ff */
[----:B----4-:R-:W2:Y:S08]  /*02a0*/  MUFU.RCP R5, R5 ;  /* 0x0000000500057308 */ /* 0x010eb00000001000 */
[----:B------:R4:W3:Y:S01]  /*02b0*/  F2I.FTZ.U32.TRUNC.NTZ R3, R2 ;  /* 0x0000000200037305 */ /* 0x0008e2000021f000 */
[----:B-----5:R-:W-:-:S07]  /*02c0*/  VIADD R8, R4, 0xffffffe ;  /* 0x0ffffffe04087836 */ /* 0x020fce0000000000 */
[----:B------:R5:W1:Y:S01]  /*02d0*/  F2I.FTZ.U32.TRUNC.NTZ R9, R8 ;  /* 0x0000000800097305 */ /* 0x000a62000021f000 */
[----:B----4-:R-:W-:Y:S01]  /*02e0*/  IMAD.MOV.U32 R2, RZ, RZ, RZ ;  /* 0x000000ffff027224 */ /* 0x010fe200078e00ff */
[----:B--2---:R-:W-:Y:S01]  /*02f0*/  IADD3 R22, PT, PT, R5, 0xffffffe, RZ ;  /* 0x0ffffffe05167810 */ /* 0x004fe20007ffe0ff */
[----:B------:R-:W-:-:S04]  /*0300*/  IMAD R5, RZ, RZ, -UR7 ;  /* 0x80000007ff057e24 */ /* 0x000fc8000f8e02ff */
[----:B---3--:R-:W-:Y:S01]  /*0310*/  IMAD R5, R5, R3, RZ ;  /* 0x0000000305057224 */ /* 0x008fe200078e02ff */
[----:B------:R2:W3:Y:S01]  /*0320*/  F2I.FTZ.U32.TRUNC.NTZ R23, R22 ;  /* 0x0000001600177305 */ /* 0x0004e2000021f000 */
[----:B-----5:R-:W-:Y:S02]  /*0330*/  HFMA2 R8, -RZ, RZ, 0, 0 ;  /* 0x00000000ff087431 */ /* 0x020fe400000001ff */
[----:B------:R-:W-:-:S04]  /*0340*/  IMAD.HI.U32 R3, R3, R5, R2 ;  /* 0x0000000503037227 */ /* 0x000fc800078e0002 */
[----:B-1----:R-:W-:Y:S02]  /*0350*/  IMAD R21, R9, UR8, RZ ;  /* 0x0000000809157c24 */ /* 0x002fe4000f8e02ff */
[----:B--2---:R-:W-:-:S03]  /*0360*/  HFMA2 R22, -RZ, RZ, 0, 0 ;  /* 0x00000000ff167431 */ /* 0x004fc600000001ff */
[----:B------:R-:W-:Y:S01]  /*0370*/  IADD3 R21, PT, PT, -R21, RZ, RZ ;  /* 0x000000ff15157210 */ /* 0x000fe20007ffe1ff */
[----:B---3--:R-:W-:-:S04]  /*0380*/  IMAD R0, R23, UR11, RZ ;  /* 0x0000000b17007c24 */ /* 0x008fc8000f8e02ff */
[----:B------:R-:W-:-:S04]  /*0390*/  IMAD.HI.U32 R2, R9, R21, R8 ;  /* 0x0000001509027227 */ /* 0x000fc800078e0008 */
[----:B------:R-:W-:-:S04]  /*03a0*/  IMAD.MOV R5, RZ, RZ, -R0 ;  /* 0x000000ffff057224 */ /* 0x000fc800078e0a00 */
[----:B------:R-:W-:Y:S01]  /*03b0*/  IMAD.HI.U32 R22, R23, R5, R22 ;  /* 0x0000000517167227 */ /* 0x000fe200078e0016 */
[----:B0-----:R-:W-:-:S07]  /*03c0*/  LOP3.LUT R23, RZ, UR11, RZ, 0x33, !PT ;  /* 0x0000000bff177c12 */ /* 0x001fce000f8e33ff */
.L_x_7:
[----:B0-----:R-:W-:Y:S01]  /*03d0*/  IMAD.MOV.U32 R5, RZ, RZ, 0x10 ;  /* 0x00000010ff057424 */ /* 0x001fe200078e00ff */
[----:B------:R-:W0:Y:S03]  /*03e0*/  LDC.64 R12, c[0x0][0x10e0] ;  /* 0x00043800ff0c7b82 */ /* 0x000e260000000a00 */
[----:B------:R-:W-:-:S06]  /*03f0*/  IMAD.WIDE.U32 R4, R20, R5, UR4 ;  /* 0x0000000414047e25 */ /* 0x000fcc000f8e0005 */
[----:B------:R-:W2:Y:S01]  /*0400*/  LDG.E.128 R4, desc[UR14][R4.64] ;  /* 0x0000000e04047981 */ /* 0x000ea2000c1e1d00 */
[----:B------:R-:W-:Y:S01]  /*0410*/  IMAD.HI.U32 R15, R3, R20, RZ ;  /* 0x00000014030f7227 */ /* 0x000fe200078e00ff */
[----:B------:R-:W-:-:S04]  /*0420*/  MOV R18, UR16 ;  /* 0x0000001000127c02 */ /* 0x000fc80008000f00 */
[----:B------:R-:W-:-:S05]  /*0430*/  IADD3 R11, PT, PT, -R15, RZ, RZ ;  /* 0x000000ff0f0b7210 */ /* 0x000fca0007ffe1ff */
[----:B------:R-:W-:-:S05]  /*0440*/  IMAD R0, R11, UR7, R20 ;  /* 0x000000070b007c24 */ /* 0x000fca000f8e0214 */
[----:B------:R-:W-:-:S13]  /*0450*/  ISETP.GE.U32.AND P3, PT, R0, UR7, PT ;  /* 0x0000000700007c0c */ /* 0x000fda000bf66070 */
[----:B------:R-:W-:Y:S01]  /*0460*/  @P3 VIADD R0, R0, -UR7 ;  /* 0x8000000700003c36 */ /* 0x000fe20008000000 */
[----:B------:R-:W-:-:S04]  /*0470*/  @P3 IADD3 R15, PT, PT, R15, 0x1, RZ ;  /* 0x000000010f0f3810 */ /* 0x000fc80007ffe0ff */
[----:B------:R-:W-:-:S13]  /*0480*/  ISETP.GE.U32.AND P4, PT, R0, UR7, PT ;  /* 0x0000000700007c0c */ /* 0x000fda000bf86070 */
[----:B------:R-:W-:-:S05]  /*0490*/  @P4 VIADD R15, R15, 0x1 ;  /* 0x000000010f0f4836 */ /* 0x000fca0000000000 */
[----:B------:R-:W-:-:S04]  /*04a0*/  SEL R15, R16, R15, !P0 ;  /* 0x0000000f100f7207 */ /* 0x000fc80004000000 */
[----:B------:R-:W-:Y:S01]  /*04b0*/  IADD3 R19, PT, PT, -R15, RZ, RZ ;  /* 0x000000ff0f137210 */ /* 0x000fe20007ffe1ff */
[----:B------:R-:W-:-:S05]  /*04c0*/  IMAD.HI.U32 R11, R2, R15, RZ ;  /* 0x0000000f020b7227 */ /* 0x000fca00078e00ff */
[----:B------:R-:W-:-:S05]  /*04d0*/  IADD3 R0, PT, PT, -R11, RZ, RZ ;  /* 0x000000ff0b007210 */ /* 0x000fca0007ffe1ff */
[----:B------:R-:W-:-:S05]  /*04e0*/  IMAD R0, R0, UR8, R15 ;  /* 0x0000000800007c24 */ /* 0x000fca000f8e020f */
[----:B------:R-:W-:-:S13]  /*04f0*/  ISETP.GE.U32.AND P3, PT, R0, UR8, PT ;  /* 0x0000000800007c0c */ /* 0x000fda000bf66070 */
[----:B------:R-:W-:Y:S01]  /*0500*/  @P3 VIADD R0, R0, -UR8 ;  /* 0x8000000800003c36 */ /* 0x000fe20008000000 */
[----:B------:R-:W-:-:S04]  /*0510*/  @P3 IADD3 R11, PT, PT, R11, 0x1, RZ ;  /* 0x000000010b0b3810 */ /* 0x000fc80007ffe0ff */
[----:B------:R-:W-:-:S13]  /*0520*/  ISETP.GE.U32.AND P4, PT, R0, UR8, PT ;  /* 0x0000000800007c0c */ /* 0x000fda000bf86070 */
[----:B------:R-:W-:-:S05]  /*0530*/  @P4 VIADD R11, R11, 0x1 ;  /* 0x000000010b0b4836 */ /* 0x000fca0000000000 */
[----:B------:R-:W-:-:S05]  /*0540*/  SEL R17, R24, R11, !P1 ;  /* 0x0000000b18117207 */ /* 0x000fca0004800000 */
[----:B------:R-:W-:-:S05]  /*0550*/  IMAD.HI.U32 R0, R22, R17, RZ ;  /* 0x0000001116007227 */ /* 0x000fca00078e00ff */
[----:B------:R-:W-:-:S05]  /*0560*/  IADD3 R10, PT, PT, -R0, RZ, RZ ;  /* 0x000000ff000a7210 */ /* 0x000fca0007ffe1ff */
[----:B------:R-:W-:-:S05]  /*0570*/  IMAD R10, R10, UR11, R17 ;  /* 0x0000000b0a0a7c24 */ /* 0x000fca000f8e0211 */
[----:B------:R-:W-:-:S13]  /*0580*/  ISETP.GE.U32.AND P3, PT, R10, UR11, PT ;  /* 0x0000000b0a007c0c */ /* 0x000fda000bf66070 */
[----:B------:R-:W-:Y:S01]  /*0590*/  @P3 VIADD R10, R10, -UR11 ;  /* 0x8000000b0a0a3c36 */ /* 0x000fe20008000000 */
[----:B------:R-:W-:-:S04]  /*05a0*/  @P3 IADD3 R0, PT, PT, R0, 0x1, RZ ;  /* 0x0000000100003810 */ /* 0x000fc80007ffe0ff */
[----:B------:R-:W-:Y:S01]  /*05b0*/  ISETP.GE.U32.AND P4, PT, R10, UR11, PT ;  /* 0x0000000b0a007c0c */ /* 0x000fe2000bf86070 */
[----:B------:R-:W-:-:S04]  /*05c0*/  IMAD.MOV R10, RZ, RZ, -R17 ;  /* 0x000000ffff0a7224 */ /* 0x000fc800078e0a11 */
[----:B------:R-:W-:-:S08]  /*05d0*/  IMAD R10, R10, UR8, R15 ;  /* 0x000000080a0a7c24 */ /* 0x000fd0000f8e020f */
[----:B------:R-:W-:-:S05]  /*05e0*/  @P4 VIADD R0, R0, 0x1 ;  /* 0x0000000100004836 */ /* 0x000fca0000000000 */
[----:B------:R-:W-:Y:S01]  /*05f0*/  SEL R11, R23, R0, !P2 ;  /* 0x00000000170b7207 */ /* 0x000fe20005000000 */
[--C-:B------:R-:W-:Y:S02]  /*0600*/  IMAD R0, R19, UR7, R20.reuse ;  /* 0x0000000713007c24 */ /* 0x100fe4000f8e0214 */
[----:B------:R-:W-:Y:S01]  /*0610*/  IMAD.U32 R19, RZ, RZ, UR13 ;  /* 0x0000000dff137e24 */ /* 0x000fe2000f8e00ff */
[----:B------:R-:W-:Y:S01]  /*0620*/  IADD3 R14, PT, PT, -R11, RZ, RZ ;  /* 0x000000ff0b0e7210 */ /* 0x000fe20007ffe1ff */
[----:B0-----:R-:W-:Y:S02]  /*0630*/  IMAD R15, R0, R13, RZ ;  /* 0x0000000d000f7224 */ /* 0x001fe400078e02ff */
[----:B------:R-:W-:Y:S02]  /*0640*/  IMAD.IADD R20, R25, 0x1, R20 ;  /* 0x0000000119147824 */ /* 0x000fe400078e0214 */
[----:B------:R-:W-:Y:S01]  /*0650*/  IMAD R0, R14, UR11, R17 ;  /* 0x0000000b0e007c24 */ /* 0x000fe2000f8e0211 */
[----:B------:R-:W-:Y:S01]  /*0660*/  MOV R14, UR18 ;  /* 0x00000012000e7c02 */ /* 0x000fe20008000f00 */
[----:B------:R-:W-:-:S02]  /*0670*/  IMAD.U32 R17, RZ, RZ, UR17 ;  /* 0x00000011ff117e24 */ /* 0x000fc4000f8e00ff */
[----:B------:R-:W-:Y:S01]  /*0680*/  IMAD R10, R10, R12, R15 ;  /* 0x0000000c0a0a7224 */ /* 0x000fe200078e020f */
[----:B------:R-:W-:-:S03]  /*0690*/  MOV R15, UR19 ;  /* 0x00000013000f7c02 */ /* 0x000fc60008000f00 */
[----:B------:R-:W-:-:S04]  /*06a0*/  IMAD R0, R0, R17, R10 ;  /* 0x0000001100007224 */ /* 0x000fc800078e020a */
[----:B------:R-:W-:-:S04]  /*06b0*/  IMAD R0, R11, R18, R0 ;  /* 0x000000120b007224 */ /* 0x000fc800078e0200 */
[----:B------:R-:W-:Y:S01]  /*06c0*/  IMAD R11, R19, UR6, R0 ;  /* 0x00000006130b7c24 */ /* 0x000fe2000f8e0200 */
[----:B------:R-:W-:-:S03]  /*06d0*/  IADD3 R0, PT, PT, R20, 0x1, RZ ;  /* 0x0000000114007810 */ /* 0x000fc60007ffe0ff */
[----:B------:R-:W-:Y:S01]  /*06e0*/  IMAD.WIDE.U32 R10, R11, 0x10, R14 ;  /* 0x000000100b0a7825 */ /* 0x000fe200078e000e */
[----:B------:R-:W-:-:S04]  /*06f0*/  ISETP.GT.U32.AND P3, PT, R0, UR10, PT ;  /* 0x0000000a00007c0c */ /* 0x000fc8000bf64070 */
[----:B--2---:R0:W-:Y:S09]  /*0700*/  STG.E.128 desc[UR14][R10.64], R4 ;  /* 0x000000040a007986 */ /* 0x0041f2000c101d0e */
[----:B------:R-:W-:Y:S05]  /*0710*/  @!P3 BRA `(.L_x_7) ;  /* 0xfffffffc002cb947 */ /* 0x000fea000383ffff */
[----:B------:R-:W-:Y:S05]  /*0720*/  BSYNC.RECONVERGENT B0 ;  /* 0x0000000000007941 */ /* 0x000fea0003800200 */
.L_x_6:
[----:B------:R-:W-:-:S13]  /*0730*/  ISETP.LT.U32.AND P3, PT, R20, UR10, PT ;  /* 0x0000000a14007c0c */ /* 0x000fda000bf61070 */
[----:B------:R-:W-:Y:S05]  /*0740*/  @!P3 EXIT ;  /* 0x000000000000b94d */ /* 0x000fea0003800000 */
[----:B------:R-:W-:Y:S01]  /*0750*/  IADD3 R2, PT, PT, -R20, UR10, RZ ;  /* 0x0000000a14027c10 */ /* 0x000fe2000fffe1ff */
[----:B------:R-:W-:Y:S01]  /*0760*/  BSSY.RECONVERGENT B0, `(.L_x_8) ;  /* 0x0000048000007945 */ /* 0x000fe20003800200 */
[----:B------:R-:W-:Y:S02]  /*0770*/  ISETP.NE.AND P3, PT, R0, UR10, PT ;  /* 0x0000000a00007c0c */ /* 0x000fe4000bf65270 */
[----:B------:R-:W-:-:S04]  /*0780*/  LOP3.LUT R2, R2, 0x1, RZ, 0xc0, !PT ;  /* 0x0000000102027812 */ /* 0x000fc800078ec0ff */
[----:B------:R-:W-:-:S13]  /*0790*/  ISETP.NE.U32.AND P4, PT, R2, 0x1, PT ;  /* 0x000000010200780c */ /* 0x000fda0003f85070 */
[----:B------:R-:W-:Y:S05]  /*07a0*/  @P4 BRA `(.L_x_9) ;  /* 0x00000004000c4947 */ /* 0x000fea0003800000 */
[----:B0-----:R-:W-:Y:S01]  /*07b0*/  MOV R5, 0x10 ;  /* 0x0000001000057802 */ /* 0x001fe20000000f00 */
[----:B------:R-:W-:-:S04]  /*07c0*/  IMAD.HI.U32 R15, R3, R20, RZ ;  /* 0x00000014030f7227 */ /* 0x000fc800078e00ff */
[----:B------:R-:W-:Y:S02]  /*07d0*/  HFMA2 R10, -RZ, RZ, 0, 0 ;  /* 0x00000000ff0a7431 */ /* 0x000fe400000001ff */
[----:B------:R-:W-:Y:S01]  /*07e0*/  IMAD R21, R9, UR8, RZ ;  /* 0x0000000809157c24 */ /* 0x000fe2000f8e02ff */
[----:B------:R-:W0:Y:S01]  /*07f0*/  I2F.U32.RP R12, UR11 ;  /* 0x0000000b000c7d06 */ /* 0x000e220008209000 */
[----:B------:R-:W-:Y:S01]  /*0800*/  IMAD.WIDE.U32 R4, R20, R5, UR4 ;  /* 0x0000000414047e25 */ /* 0x000fe2000f8e0005 */
[----:B------:R-:W1:Y:S01]  /*0810*/  LDCU UR9, c[0x0][0x10e0] ;  /* 0x00021c00ff0977ac */ /* 0x000e620008000800 */
[----:B------:R-:W2:Y:S04]  /*0820*/  LDCU.64 UR16, c[0x0][0x10d8] ;  /* 0x00021b00ff1077ac */ /* 0x000ea80008000a00 */
[----:B------:R-:W3:Y:S01]  /*0830*/  LDG.E.128 R4, desc[UR14][R4.64] ;  /* 0x0000000e04047981 */ /* 0x000ee2000c1e1d00 */
[----:B------:R-:W-:-:S02]  /*0840*/  IMAD.MOV R11, RZ, RZ, -R15 ;  /* 0x000000ffff0b7224 */ /* 0x000fc400078e0a0f */
[----:B------:R-:W-:Y:S01]  /*0850*/  IMAD.MOV R21, RZ, RZ, -R21 ;  /* 0x000000ffff157224 */ /* 0x000fe200078e0a15 */
[----:B------:R-:W4:Y:S01]  /*0860*/  LDCU UR12, c[0x0][0x10ec] ;  /* 0x00021d80ff0c77ac */ /* 0x000f220008000800 */
[----:B------:R-:W-:Y:S02]  /*0870*/  IMAD R2, R11, UR7, R20 ;  /* 0x000000070b027c24 */ /* 0x000fe4000f8e0214 */
[----:B------:R-:W-:Y:S01]  /*0880*/  IMAD.MOV.U32 R11, RZ, RZ, R9 ;  /* 0x000000ffff0b7224 */ /* 0x000fe200078e0009 */
[----:B0-----:R-:W0:Y:S01]  /*0890*/  MUFU.RCP R12, R12 ;  /* 0x0000000c000c7308 */ /* 0x001e220000001000 */
[----:B------:R-:W5:Y:S01]  /*08a0*/  LDCU.64 UR18, c[0x0][0x380] ;  /* 0x00007000ff1277ac */ /* 0x000f620008000a00 */
[----:B------:R-:W-:Y:S01]  /*08b0*/  ISETP.GE.U32.AND P4, PT, R2, UR7, PT ;  /* 0x0000000702007c0c */ /* 0x000fe2000bf86070 */
[----:B------:R-:W-:-:S04]  /*08c0*/  IMAD.HI.U32 R11, R9, R21, R10 ;  /* 0x00000015090b7227 */ /* 0x000fc800078e000a */
[----:B--2---:R-:W-:-:S08]  /*08d0*/  IMAD.U32 R18, RZ, RZ, UR16 ;  /* 0x00000010ff127e24 */ /* 0x004fd0000f8e00ff */
[----:B------:R-:W-:Y:S02]  /*08e0*/  @P4 IADD3 R2, PT, PT, R2, -UR7, RZ ;  /* 0x8000000702024c10 */ /* 0x000fe4000fffe0ff */
[----:B------:R-:W-:Y:S02]  /*08f0*/  @P4 IADD3 R15, PT, PT, R15, 0x1, RZ ;  /* 0x000000010f0f4810 */ /* 0x000fe40007ffe0ff */
[----:B------:R-:W-:Y:S02]  /*0900*/  ISETP.GE.U32.AND P5, PT, R2, UR7, PT ;  /* 0x0000000702007c0c */ /* 0x000fe4000bfa6070 */
[----:B0-----:R-:W-:-:S11]  /*0910*/  IADD3 R14, PT, PT, R12, 0xffffffe, RZ ;  /* 0x0ffffffe0c0e7810 */ /* 0x001fd60007ffe0ff */
[----:B------:R-:W-:-:S04]  /*0920*/  @P5 IADD3 R15, PT, PT, R15, 0x1, RZ ;  /* 0x000000010f0f5810 */ /* 0x000fc80007ffe0ff */
[----:B------:R-:W-:Y:S02]  /*0930*/  SEL R10, R16, R15, !P0 ;  /* 0x0000000f100a7207 */ /* 0x000fe40004000000 */
[----:B------:R0:W2:Y:S03]  /*0940*/  F2I.FTZ.U32.TRUNC.NTZ R15, R14 ;  /* 0x0000000e000f7305 */ /* 0x0000a6000021f000 */
[----:B------:R-:W-:-:S05]  /*0950*/  IMAD.HI.U32 R2, R11, R10, RZ ;  /* 0x0000000a0b027227 */ /* 0x000fca00078e00ff */
[----:B------:R-:W-:Y:S02]  /*0960*/  IADD3 R11, PT, PT, -R2, RZ, RZ ;  /* 0x000000ff020b7210 */ /* 0x000fe40007ffe1ff */
[----:B0-----:R-:W-:-:S03]  /*0970*/  MOV R14, RZ ;  /* 0x000000ff000e7202 */ /* 0x001fc60000000f00 */
[----:B------:R-:W-:-:S05]  /*0980*/  IMAD R11, R11, UR8, R10 ;  /* 0x000000080b0b7c24 */ /* 0x000fca000f8e020a */
[----:B------:R-:W-:-:S13]  /*0990*/  ISETP.GE.U32.AND P4, PT, R11, UR8, PT ;  /* 0x000000080b007c0c */ /* 0x000fda000bf86070 */
[----:B------:R-:W-:Y:S01]  /*09a0*/  @P4 VIADD R11, R11, -UR8 ;  /* 0x800000080b0b4c36 */ /* 0x000fe20008000000 */
[----:B------:R-:W-:-:S04]  /*09b0*/  @P4 IADD3 R2, PT, PT, R2, 0x1, RZ ;  /* 0x0000000102024810 */ /* 0x000fc80007ffe0ff */
[----:B------:R-:W-:Y:S02]  /*09c0*/  ISETP.GE.U32.AND P5, PT, R11, UR8, PT ;  /* 0x000000080b007c0c */ /* 0x000fe4000bfa6070 */
[----:B------:R-:W-:-:S05]  /*09d0*/  IADD3 R11, PT, PT, RZ, -UR11, RZ ;  /* 0x8000000bff0b7c10 */ /* 0x000fca000fffe0ff */
[----:B--2---:R-:W-:-:S04]  /*09e0*/  IMAD R11, R11, R15, RZ ;  /* 0x0000000f0b0b7224 */ /* 0x004fc800078e02ff */
[----:B------:R-:W-:-:S04]  /*09f0*/  IMAD.HI.U32 R11, R15, R11, R14 ;  /* 0x0000000b0f0b7227 */ /* 0x000fc800078e000e */
[----:B------:R-:W-:Y:S01]  /*0a00*/  @P5 VIADD R2, R2, 0x1 ;  /* 0x0000000102025836 */ /* 0x000fe20000000000 */
[----:B------:R-:W-:-:S05]  /*0a10*/  @!P1 LOP3.LUT R2, RZ, UR8, RZ, 0x33, !PT ;  /* 0x00000008ff029c12 */ /* 0x000fca000f8e33ff */
[----:B------:R-:W-:-:S04]  /*0a20*/  IMAD.HI.U32 R11, R11, R2, RZ ;  /* 0x000000020b0b7227 */ /* 0x000fc800078e00ff */
[----:B------:R-:W-:Y:S01]  /*0a30*/  IMAD.MOV R17, RZ, RZ, -R2 ;  /* 0x000000ffff117224 */ /* 0x000fe200078e0a02 */
[----:B------:R-:W-:-:S05]  /*0a40*/  IADD3 R15, PT, PT, -R11, RZ, RZ ;  /* 0x000000ff0b0f7210 */ /* 0x000fca0007ffe1ff */
[----:B------:R-:W-:Y:S01]  /*0a50*/  IMAD R12, R15, UR11, R2 ;  /* 0x0000000b0f0c7c24 */ /* 0x000fe2000f8e0202 */
[----:B------:R-:W-:Y:S01]  /*0a60*/  IADD3 R15, PT, PT, -R10, RZ, RZ ;  /* 0x000000ff0a0f7210 */ /* 0x000fe20007ffe1ff */
[----:B------:R-:W-:Y:S01]  /*0a70*/  IMAD R10, R17, UR8, R10 ;  /* 0x00000008110a7c24 */ /* 0x000fe2000f8e020a */
[----:B------:R-:W-:Y:S02]  /*0a80*/  MOV R17, UR17 ;  /* 0x0000001100117c02 */ /* 0x000fe40008000f00 */
[----:B------:R-:W-:Y:S01]  /*0a90*/  ISETP.GE.U32.AND P4, PT, R12, UR11, PT ;  /* 0x0000000b0c007c0c */ /* 0x000fe2000bf86070 */
[----:B------:R-:W-:Y:S02]  /*0aa0*/  IMAD R14, R15, UR7, R20 ;  /* 0x000000070f0e7c24 */ /* 0x000fe4000f8e0214 */
[----:B------:R-:W-:Y:S02]  /*0ab0*/  IMAD.MOV.U32 R20, RZ, RZ, R0 ;  /* 0x000000ffff147224 */ /* 0x000fe400078e0000 */
[----:B------:R-:W-:Y:S01]  /*0ac0*/  IMAD R15, R14, R13, RZ ;  /* 0x0000000d0e0f7224 */ /* 0x000fe200078e02ff */
[----:B-----5:R-:W-:-:S07]  /*0ad0*/  MOV R14, UR18 ;  /* 0x00000012000e7c02 */ /* 0x020fce0008000f00 */
[----:B------:R-:W-:Y:S01]  /*0ae0*/  @P4 VIADD R12, R12, -UR11 ;  /* 0x8000000b0c0c4c36 */ /* 0x000fe20008000000 */
[----:B------:R-:W-:-:S04]  /*0af0*/  @P4 IADD3 R11, PT, PT, R11, 0x1, RZ ;  /* 0x000000010b0b4810 */ /* 0x000fc80007ffe0ff */
[----:B------:R-:W-:Y:S02]  /*0b00*/  ISETP.GE.U32.AND P5, PT, R12, UR11, PT ;  /* 0x0000000b0c007c0c */ /* 0x000fe4000bfa6070 */
[----:B-1----:R-:W-:-:S05]  /*0b10*/  MOV R12, UR9 ;  /* 0x00000009000c7c02 */ /* 0x002fca0008000f00 */
[----:B------:R-:W-:Y:S01]  /*0b20*/  IMAD R10, R10, R12, R15 ;  /* 0x0000000c0a0a7224 */ /* 0x000fe200078e020f */
[----:B------:R-:W-:-:S05]  /*0b30*/  MOV R15, UR19 ;  /* 0x00000013000f7c02 */ /* 0x000fca0008000f00 */
[----:B------:R-:W-:Y:S02]  /*0b40*/  @P5 IADD3 R11, PT, PT, R11, 0x1, RZ ;  /* 0x000000010b0b5810 */ /* 0x000fe40007ffe0ff */
[----:B------:R-:W-:-:S05]  /*0b50*/  @!P2 LOP3.LUT R11, RZ, UR11, RZ, 0x33, !PT ;  /* 0x0000000bff0bac12 */ /* 0x000fca000f8e33ff */
[----:B------:R-:W-:-:S04]  /*0b60*/  IMAD.MOV R19, RZ, RZ, -R11 ;  /* 0x000000ffff137224 */ /* 0x000fc800078e0a0b */
[----:B------:R-:W-:Y:S01]  /*0b70*/  IMAD R2, R19, UR11, R2 ;  /* 0x0000000b13027c24 */ /* 0x000fe2000f8e0202 */
[----:B----4-:R-:W-:-:S03]  /*0b80*/  MOV R19, UR12 ;  /* 0x0000000c00137c02 */ /* 0x010fc60008000f00 */
[----:B------:R-:W-:-:S04]  /*0b90*/  IMAD R2, R2, R17, R10 ;  /* 0x0000001102027224 */ /* 0x000fc800078e020a */
[----:B------:R-:W-:-:S04]  /*0ba0*/  IMAD R2, R19, UR6, R2 ;  /* 0x0000000613027c24 */ /* 0x000fc8000f8e0202 */
[----:B------:R-:W-:-:S04]  /*0bb0*/  IMAD R11, R11, R18, R2 ;  /* 0x000000120b0b7224 */ /* 0x000fc800078e0202 */
[----:B------:R-:W-:-:S05]  /*0bc0*/  IMAD.WIDE.U32 R10, R11, 0x10, R14 ;  /* 0x000000100b0a7825 */ /* 0x000fca00078e000e */
[----:B---3--:R1:W-:Y:S02]  /*0bd0*/  STG.E.128 desc[UR14][R10.64], R4 ;  /* 0x000000040a007986 */ /* 0x0083e4000c101d0e */
.L_x_9:
[----:B------:R-:W-:Y:S05]  /*0be0*/  BSYNC.RECONVERGENT B0 ;  /* 0x0000000000007941 */ /* 0x000fea0003800200 */
.L_x_8:
[----:B------:R-:W-:Y:S05]  /*0bf0*/  @!P3 EXIT ;  /* 0x000000000000b94d */ /* 0x000fea0003800000 */
[----:B------:R-:W2:Y:S01]  /*0c00*/  I2F.U32.RP R0, UR11 ;  /* 0x0000000b00007d06 */ /* 0x000ea20008209000 */
[----:B01----:R-:W-:Y:S01]  /*0c10*/  IADD3 R5, PT, PT, RZ, -UR11, RZ ;  /* 0x8000000bff057c10 */ /* 0x003fe2000fffe0ff */
[----:B------:R-:W-:Y:S01]  /*0c20*/  HFMA2 R8, -RZ, RZ, 0, 0 ;  /* 0x00000000ff087431 */ /* 0x000fe200000001ff */
[----:B------:R-:W-:Y:S01]  /*0c30*/  MOV R24, RZ ;  /* 0x000000ff00187202 */ /* 0x000fe20000000f00 */
[C---:B------:R-:W-:Y:S02]  /*0c40*/  VIADD R26, R20.reuse, -UR10 ;  /* 0x8000000a141a7c36 */ /* 0x040fe40008000000 */
[----:B------:R-:W-:Y:S02]  /*0c50*/  VIADD R2, R20, 0x1 ;  /* 0x0000000114027836 */ /* 0x000fe40000000000 */
[----:B------:R-:W-:Y:S01]  /*0c60*/  IMAD.HI.U32 R21, R9, R21, R8 ;  /* 0x0000001509157227 */ /* 0x000fe200078e0008 */
[----:B--2---:R-:W0:Y:S02]  /*0c70*/  MUFU.RCP R0, R0 ;  /* 0x0000000000007308 */ /* 0x004e240000001000 */
[----:B0-----:R-:W-:-:S02]  /*0c80*/  IADD3 R4, PT, PT, R0, 0xffffffe, RZ ;  /* 0x0ffffffe00047810 */ /* 0x001fc40007ffe0ff */
[----:B------:R-:W-:-:S04]  /*0c90*/  LOP3.LUT R0, RZ, UR11, RZ, 0x33, !PT ;  /* 0x0000000bff007c12 */ /* 0x000fc8000f8e33ff */
[----:B------:R-:W0:Y:S02]  /*0ca0*/  F2I.FTZ.U32.TRUNC.NTZ R25, R4 ;  /* 0x0000000400197305 */ /* 0x000e24000021f000 */
[----:B0-----:R-:W-:-:S04]  /*0cb0*/  IMAD R5, R5, R25, RZ ;  /* 0x0000001905057224 */ /* 0x001fc800078e02ff */
[----:B------:R-:W-:Y:S01]  /*0cc0*/  IMAD.HI.U32 R24, R25, R5, R24 ;  /* 0x0000000519187227 */ /* 0x000fe200078e0018 */
[----:B------:R-:W-:-:S07]  /*0cd0*/  LOP3.LUT R25, RZ, UR8, RZ, 0x33, !PT ;  /* 0x00000008ff197c12 */ /* 0x000fce000f8e33ff */
.L_x_10:
[----:B0-----:R-:W-:Y:S02]  /*0ce0*/  IADD3 R10, PT, PT, R2, -0x1, RZ ;  /* 0xffffffff020a7810 */ /* 0x001fe40007ffe0ff */
[----:B------:R-:W-:-:S05]  /*0cf0*/  MOV R9, 0x10 ;  /* 0x0000001000097802 */ /* 0x000fca0000000f00 */
[----:B------:R-:W-:-:S05]  /*0d00*/  IMAD.WIDE.U32 R8, R10, R9, UR4 ;  /* 0x000000040a087e25 */ /* 0x000fca000f8e0009 */
[----:B------:R-:W2:Y:S01]  /*0d10*/  LDG.E.128 R4, desc[UR14][R8.64] ;  /* 0x0000000e08047981 */ /* 0x000ea2000c1e1d00 */
[----:B------:R-:W-:-:S04]  /*0d20*/  IMAD.HI.U32 R11, R3, R10, RZ ;  /* 0x0000000a030b7227 */ /* 0x000fc800078e00ff */
[----:B------:R-:W-:-:S04]  /*0d30*/  IMAD.MOV R23, RZ, RZ, -R11 ;  /* 0x000000ffff177224 */ /* 0x000fc800078e0a0b */
[----:B------:R-:W-:-:S05]  /*0d40*/  IMAD R10, R23, UR7, R10 ;  /* 0x00000007170a7c24 */ /* 0x000fca000f8e020a */
[----:B------:R-:W-:-:S13]  /*0d50*/  ISETP.GE.U32.AND P3, PT, R10, UR7, PT ;  /* 0x000000070a007c0c */ /* 0x000fda000bf66070 */
[----:B------:R-:W-:Y:S02]  /*0d60*/  @P3 IADD3 R10, PT, PT, R10, -UR7, RZ ;  /* 0x800000070a0a3c10 */ /* 0x000fe4000fffe0ff */
[----:B------:R-:W-:Y:S02]  /*0d70*/  @P3 IADD3 R11, PT, PT, R11, 0x1, RZ ;  /* 0x000000010b0b3810 */ /* 0x000fe40007ffe0ff */
        /* <DEDUP_REMOVED lines=16> */
[----:B------:R-:W-:Y:S01]  /*0e80*/  IADD3 R22, PT, PT, -R23, RZ, RZ ;  /* 0x000000ff17167210 */ /* 0x000fe20007ffe1ff */
[----:B------:R-:W-:-:S04]  /*0e90*/  IMAD R10, R29, UR7, R20 ;  /* 0x000000071d0a7c24 */ /* 0x000fc8000f8e0214 */
[----:B------:R-:W-:Y:S02]  /*0ea0*/  IMAD R22, R22, UR11, R11 ;  /* 0x0000000b16167c24 */ /* 0x000fe4000f8e020b */
[----:B------:R-:W-:-:S03]  /*0eb0*/  IMAD R10, R10, R13, RZ ;  /* 0x0000000d0a0a7224 */ /* 0x000fc600078e02ff */
[----:B------:R-:W-:Y:S01]  /*0ec0*/  ISETP.GE.U32.AND P3, PT, R22, UR11, PT ;  /* 0x0000000b16007c0c */ /* 0x000fe2000bf66070 */
[----:B------:R-:W-:-:S12]  /*0ed0*/  IMAD R10, R27, R12, R10 ;  /* 0x0000000c1b0a7224 */ /* 0x000fd800078e020a */
[----:B------:R-:W-:Y:S02]  /*0ee0*/  @P3 VIADD R22, R22, -UR11 ;  /* 0x8000000b16163c36 */ /* 0x000fe40008000000 */
[----:B------:R-:W-:-:S03]  /*0ef0*/  @P3 VIADD R23, R23, 0x1 ;  /* 0x0000000117173836 */ /* 0x000fc60000000000 */
[----:B------:R-:W-:-:S13]  /*0f00*/  ISETP.GE.U32.AND P4, PT, R22, UR11, PT ;  /* 0x0000000b16007c0c */ /* 0x000fda000bf86070 */
[----:B------:R-:W-:-:S04]  /*0f10*/  @P4 IADD3 R23, PT, PT, R23, 0x1, RZ ;  /* 0x0000000117174810 */ /* 0x000fc80007ffe0ff */
[----:B------:R-:W-:-:S04]  /*0f20*/  SEL R23, R0, R23, !P2 ;  /* 0x0000001700177207 */ /* 0x000fc80005000000 */
[----:B------:R-:W-:-:S05]  /*0f30*/  IADD3 R22, PT, PT, -R23, RZ, RZ ;  /* 0x000000ff17167210 */ /* 0x000fca0007ffe1ff */
[----:B------:R-:W-:-:S04]  /*0f40*/  IMAD R11, R22, UR11, R11 ;  /* 0x0000000b160b7c24 */ /* 0x000fc8000f8e020b */
[----:B------:R-:W-:-:S04]  /*0f50*/  IMAD R10, R11, R17, R10 ;  /* 0x000000110b0a7224 */ /* 0x000fc800078e020a */
[----:B------:R-:W-:-:S04]  /*0f60*/  IMAD R10, R19, UR6, R10 ;  /* 0x00000006130a7c24 */ /* 0x000fc8000f8e020a */
[----:B------:R-:W-:-:S04]  /*0f70*/  IMAD R23, R23, R18, R10 ;  /* 0x0000001217177224 */ /* 0x000fc800078e020a */
[----:B------:R-:W-:-:S04]  /*0f80*/  IMAD.WIDE.U32 R22, R23, 0x10, R14 ;  /* 0x0000001017167825 */ /* 0x000fc800078e000e */
[----:B------:R-:W-:Y:S01]  /*0f90*/  IMAD.HI.U32 R27, R3, R2, RZ ;  /* 0x00000002031b7227 */ /* 0x000fe200078e00ff */
[----:B--2---:R0:W-:Y:S04]  /*0fa0*/  STG.E.128 desc[UR14][R22.64], R4 ;  /* 0x0000000416007986 */ /* 0x0041e8000c101d0e */
[----:B------:R-:W2:Y:S01]  /*0fb0*/  LDG.E.128 R8, desc[UR14][R8.64+0x10] ;  /* 0x0000100e08087981 */ /* 0x000ea2000c1e1d00 */
[----:B------:R-:W-:Y:S02]  /*0fc0*/  IMAD.MOV R29, RZ, RZ, -R27 ;  /* 0x000000ffff1d7224 */ /* 0x000fe400078e0a1b */
[----:B------:R-:W-:Y:S02]  /*0fd0*/  VIADD R26, R26, 0x2 ;  /* 0x000000021a1a7836 */ /* 0x000fe40000000000 */
[----:B------:R-:W-:Y:S01]  /*0fe0*/  IMAD R28, R29, UR7, R2 ;  /* 0x000000071d1c7c24 */ /* 0x000fe2000f8e0202 */
[----:B------:R-:W-:-:S04]  /*0ff0*/  IADD3 R2, PT, PT, R2, 0x2, RZ ;  /* 0x0000000202027810 */ /* 0x000fc80007ffe0ff */
[----:B------:R-:W-:-:S13]  /*1000*/  ISETP.GE.U32.AND P3, PT, R28, UR7, PT ;  /* 0x000000071c007c0c */ /* 0x000fda000bf66070 */
[----:B------:R-:W-:Y:S02]  /*1010*/  @P3 IADD3 R28, PT, PT, R28, -UR7, RZ ;  /* 0x800000071c1c3c10 */ /* 0x000fe4000fffe0ff */
[----:B------:R-:W-:Y:S02]  /*1020*/  @P3 IADD3 R27, PT, PT, R27, 0x1, RZ ;  /* 0x000000011b1b3810 */ /* 0x000fe40007ffe0ff */
[----:B------:R-:W-:-:S13]  /*1030*/  ISETP.GE.U32.AND P4, PT, R28, UR7, PT ;  /* 0x000000071c007c0c */ /* 0x000fda000bf86070 */
[----:B------:R-:W-:-:S05]  /*1040*/  @P4 VIADD R27, R27, 0x1 ;  /* 0x000000011b1b4836 */ /* 0x000fca0000000000 */
[----:B------:R-:W-:-:S04]  /*1050*/  SEL R28, R16, R27, !P0 ;  /* 0x0000001b101c7207 */ /* 0x000fc80004000000 */
[----:B0-----:R-:W-:Y:S01]  /*1060*/  IADD3 R23, PT, PT, -R28, RZ, RZ ;  /* 0x000000ff1c177210 */ /* 0x001fe20007ffe1ff */
        /* <DEDUP_REMOVED lines=16> */
[----:B------:R-:W-:Y:S02]  /*1170*/  @P3 IADD3 R5, PT, PT, R5, 0x1, RZ ;  /* 0x0000000105053810 */ /* 0x000fe40007ffe0ff */
[----:B------:R-:W-:Y:S02]  /*1180*/  ISETP.NE.AND P3, PT, R26, RZ, PT ;  /* 0x000000ff1a00720c */ /* 0x000fe40003f65270 */
[----:B------:R-:W-:Y:S01]  /*1190*/  ISETP.GE.U32.AND P4, PT, R4, UR11, PT ;  /* 0x0000000b04007c0c */ /* 0x000fe2000bf86070 */
[----:B------:R-:W-:Y:S01]  /*11a0*/  IMAD R4, R23, UR7, R20 ;  /* 0x0000000717047c24 */ /* 0x000fe2000f8e0214 */
[----:B------:R-:W-:-:S03]  /*11b0*/  IADD3 R20, PT, PT, R20, 0x2, RZ ;  /* 0x0000000214147810 */ /* 0x000fc60007ffe0ff */
[----:B------:R-:W-:-:S04]  /*11c0*/  IMAD R23, R4, R13, R13 ;  /* 0x0000000d04177224 */ /* 0x000fc800078e020d */
[----:B------:R-:W-:-:S04]  /*11d0*/  IMAD R28, R28, R12, R23 ;  /* 0x0000000c1c1c7224 */ /* 0x000fc800078e0217 */
[----:B------:R-:W-:-:S05]  /*11e0*/  @P4 VIADD R5, R5, 0x1 ;  /* 0x0000000105054836 */ /* 0x000fca0000000000 */
[----:B------:R-:W-:-:S04]  /*11f0*/  SEL R5, R0, R5, !P2 ;  /* 0x0000000500057207 */ /* 0x000fc80005000000 */
[----:B------:R-:W-:-:S05]  /*1200*/  IADD3 R4, PT, PT, -R5, RZ, RZ ;  /* 0x000000ff05047210 */ /* 0x000fca0007ffe1ff */
[----:B------:R-:W-:-:S04]  /*1210*/  IMAD R7, R4, UR11, R7 ;  /* 0x0000000b04077c24 */ /* 0x000fc8000f8e0207 */
[----:B------:R-:W-:-:S04]  /*1220*/  IMAD R28, R7, R17, R28 ;  /* 0x00000011071c7224 */ /* 0x000fc800078e021c */
[----:B------:R-:W-:-:S04]  /*1230*/  IMAD R28, R19, UR6, R28 ;  /* 0x00000006131c7c24 */ /* 0x000fc8000f8e021c */
[----:B------:R-:W-:-:S04]  /*1240*/  IMAD R5, R5, R18, R28 ;  /* 0x0000001205057224 */ /* 0x000fc800078e021c */
[----:B------:R-:W-:-:S05]  /*1250*/  IMAD.WIDE.U32 R4, R5, 0x10, R14 ;  /* 0x0000001005047825 */ /* 0x000fca00078e000e */
[----:B--2---:R0:W-:Y:S01]  /*1260*/  STG.E.128 desc[UR14][R4.64], R8 ;  /* 0x0000000804007986 */ /* 0x0041e2000c101d0e */
[----:B------:R-:W-:Y:S05]  /*1270*/  @P3 BRA `(.L_x_10) ;  /* 0xfffffff800983947 */ /* 0x000fea000383ffff */
[----:B------:R-:W-:Y:S05]  /*1280*/  EXIT ;  /* 0x000000000000794d */ /* 0x000fea0003800000 */
.L_x_11:
        /* <DEDUP_REMOVED lines=15> */
.L_x_890:


//--------------------- .text._ZN2at6native40_GLOBAL__N__2351210d_8_Shape_cu_49f7391c35CatArrayBatchedCopy_alignedK_contigINS1_10OpaqueTypeILj16EEEjLi4ELi64ELi64ELi16EEEvPT_NS1_25CatArrInputTensorMetadataIS5_T0_XT2_EXT3_EEENS1_16TensorSizeStrideIS8_Lj4EEEiS8_ --------------------------
	.section	.text._ZN2at6native40_GLOBAL__N__2351210d_8_Shape_cu_49f7391c35CatArrayBatchedCopy_alignedK_contigINS1_10OpaqueTypeILj16EEEjLi4ELi64ELi64ELi16EEEvPT_NS1_25CatArrInputTensorMetadataIS5_T0_XT2_EXT3_EEENS1_16TensorSizeStrideIS8_Lj4EEEiS8_,"ax",@progbits
	.align	128
.text._ZN2at6native40_GLOBAL__N__2351210d_8_Shape_cu_49f7391c35CatArrayBatchedCopy_alignedK_contigINS1_10OpaqueTypeILj16EEEjLi4ELi64ELi64ELi16EEEvPT_NS1_25CatArrInputTensorMetadataIS5_T0_XT2_EXT3_EEENS1_16TensorSizeStrideIS8_Lj4EEEiS8_:
        .type           _ZN2at6native40_GLOBAL__N__2351210d_8_Shape_cu_49f7391c35CatArrayBatchedCopy_alignedK_contigINS1_10OpaqueTypeILj16EEEjLi4ELi64ELi64ELi16EEEvPT_NS1_25CatArrInputTensorMetadataIS5_T0_XT2_EXT3_EEENS1_16TensorSizeStrideIS8_Lj4EEEiS8_,@function
        .size           _ZN2at6native40_GLOBAL__N__2351210d_8_Shape_cu_49f7391c35CatArrayBatchedCopy_alignedK_contigINS1_10OpaqueTypeILj16EEEjLi4ELi64ELi64ELi16EEEvPT_NS1_25CatArrInputTensorMetadataIS5_T0_XT2_EXT3_EEENS1_16TensorSizeStrideIS8_Lj4EEEiS8_,(.L_x_891 - _ZN2at6native40_GLOBAL__N__2351210d_8_Shape_cu_49f7391c35CatArrayBatchedCopy_alignedK_contigINS1_10OpaqueTypeILj16EEEjLi4ELi64ELi64ELi16EEEvPT_NS1_25CatArrInputTensorMetadataIS5_T0_XT2_EXT3_EEENS1_16TensorSizeStrideIS8_Lj4EEEiS8_)
        .other          _ZN2at6native40_GLOBAL__N__2351210d_8_Shape_cu_49f7391c35CatArrayBatchedCopy_alignedK_contigINS1_10OpaqueTypeILj16EEEjLi4ELi64ELi64ELi16EEEvPT_NS1_25CatArrInputTensorMetadataIS5_T0_XT2_EXT3_EEENS1_16TensorSizeStrideIS8_Lj4EEEiS8_,@"STO_CUDA_ENTRY STV_DEFAULT"
_ZN2at6native40_GLOBAL__N__2351210d_8_Shape_cu_49f7391c35CatArrayBatchedCopy_alignedK_contigINS1_10OpaqueTypeILj16EEEjLi4ELi64ELi64ELi16EEEvPT_NS1_25CatArrInputTensorMetadataIS5_T0_XT2_EXT3_EEENS1_16TensorSizeStrideIS8_Lj4EEEiS8_:
        /* <DEDUP_REMOVED lines=61> */
.L_x_13:
        /* <DEDUP_REMOVED lines=54> */
.L_x_12:
        /* <DEDUP_REMOVED lines=75> */
.L_x_15:
[----:B------:R-:W-:Y:S05]  /*0be0*/  BSYNC.RECONVERGENT B0 ;  /* 0x0000000000007941 */ /* 0x000fea0003800200 */
.L_x_14:
        /* <DEDUP_REMOVED lines=15> */
.L_x_16:
        /* <DEDUP_REMOVED lines=91> */
.L_x_17:
        /* <DEDUP_REMOVED lines=15> */
.L_x_891:


//--------------------- .text._ZN2at6native40_GLOBAL__N__2351210d_8_Shape_cu_49f7391c30CatArrayBatchedCopy_vectorizedINS1_10OpaqueTypeILj16EEEjLi4ELi64ELi64ELi16ELi1EEEvPcNS1_25CatArrInputTensorMetadataIT_T0_XT2_EXT3_EEENS1_16TensorSizeStrideIS8_Lj4EEEiS8_ --------------------------
	.section	.text._ZN2at6native40_GLOBAL__N__2351210d_8_Shape_cu_49f7391c30CatArrayBatchedCopy_vectorizedINS1_10OpaqueTypeILj16EEEjLi4ELi64ELi64ELi16ELi1EEEvPcNS1_25CatArrInputTensorMetadataIT_T0_XT2_EXT3_EEENS1_16TensorSizeStrideIS8_Lj4EEEiS8_,"ax",@progbits
	.align	128
.text._ZN2at6native40_GLOBAL__N__2351210d_8_Shape_cu_49f7391c30CatArrayBatchedCopy_vectorizedINS1_10OpaqueTypeILj16EEEjLi4ELi64ELi64ELi16ELi1EEEvPcNS1_25CatArrInputTensorMetadataIT_T0_XT2_EXT3_EEENS1_16TensorSizeStrideIS8_Lj4EEEiS8_:
        .type           _ZN2at6native40_GLOBAL__N__2351210d_8_Shape_cu_49f7391c30CatArrayBatchedCopy_vectorizedINS1_10OpaqueTypeILj16EEEjLi4ELi64ELi64ELi16ELi1EEEvPcNS1_25CatArrInputTensorMetadataIT_T0_XT2_EXT3_EEENS1_16TensorSizeStrideIS8_Lj4EEEiS8_,@function
        .size           _ZN2at6native40_GLOBAL__N__2351210d_8_Shape_cu_49f7391c30CatArrayBatchedCopy_vectorizedINS1_10OpaqueTypeILj16EEEjLi4ELi64ELi64ELi16ELi1EEEvPcNS1_25CatArrInputTensorMetadataIT_T0_XT2_EXT3_EEENS1_16TensorSizeStrideIS8_Lj4EEEiS8_,(.L_x_892 - _ZN2at6native40_GLOBAL__N__2351210d_8_Shape_cu_49f7391c30CatArrayBatchedCopy_vectorizedINS1_10OpaqueTypeILj16EEEjLi4ELi64ELi64ELi16ELi1EEEvPcNS1_25CatArrInputTensorMetadataIT_T0_XT2_EXT3_EEENS1_16TensorSizeStrideIS8_Lj4EEEiS8_)
        .other          _ZN2at6native40_GLOBAL__N__2351210d_8_Shape_cu_49f7391c30CatArrayBatchedCopy_vectorizedINS1_10OpaqueTypeILj16EEEjLi4ELi64ELi64ELi16ELi1EEEvPcNS1_25CatArrInputTensorMetadataIT_T0_XT2_EXT3_EEENS1_16TensorSizeStrideIS8_Lj4EEEiS8_,@"STO_CUDA_ENTRY STV_DEFAULT"
_ZN2at6native40_GLOBAL__N__2351210d_8_Shape_cu_49f7391c30CatArrayBatchedCopy_vectorizedINS1_10OpaqueTypeILj16EEEjLi4ELi64ELi64ELi16ELi1EEEvPcNS1_25CatArrInputTensorMetadataIT_T0_XT2_EXT3_EEENS1_16TensorSizeStrideIS8_Lj4EEEiS8_:
        /* <DEDUP_REMOVED lines=10> */
[----:B------:R-:W0:Y:S01]  /*00a0*/  LDC.64 R12, c[0x0][0x10e8] ;  /* 0x00043a00ff0c7b82 */ /* 0x000e220000000a00 */
[----:B------:R-:W-:Y:S01]  /*00b0*/  IMAD.MOV.U32 R9, RZ, RZ, 0x8 ;  /* 0x00000008ff097424 */ /* 0x000fe200078e00ff */
[----:B------:R-:W1:Y:S03]  /*00c0*/  LDCU UR4, c[0x0][0x370] ;  /* 0x00006e00ff0477ac */ /* 0x000e660008000800 */
[C---:B------:R-:W-:Y:S01]  /*00d0*/  IMAD R9, R2.reuse, 0x4, R9 ;  /* 0x0000000402097824 */ /* 0x040fe200078e0209 */
[----:B------:R-:W2:Y:S02]  /*00e0*/  LDCU.64 UR6, c[0x0][0x358] ;  /* 0x00006b00ff0677ac */ /* 0x000ea40008000a00 */
[----:B------:R-:W3:Y:S01]  /*00f0*/  LDC R10, c[0x0][R3+0x688] ;  /* 0x0001a200030a7b82 */ /* 0x000ee20000000800 */
[----:B------:R-:W-:Y:S01]  /*0100*/  IMAD R2, R2, 0x4, R9 ;  /* 0x0000000402027824 */ /* 0x000fe200078e0209 */
[----:B------:R-:W4:Y:S01]  /*0110*/  LDCU.64 UR8, c[0x0][0x10e0] ;  /* 0x00021c00ff0877ac */ /* 0x000f220008000a00 */
[----:B------:R-:W0:Y:S05]  /*0120*/  LDCU.64 UR10, c[0x0][0x10d8] ;  /* 0x00021b00ff0a77ac */ /* 0x000e2a0008000a00 */
[----:B------:R-:W5:Y:S01]  /*0130*/  LDC.64 R4, c[0x0][0x10d0] ;  /* 0x00043400ff047b82 */ /* 0x000f620000000a00 */
[----:B------:R-:W0:Y:S01]  /*0140*/  LDCU.64 UR12, c[0x0][0x380] ;  /* 0x00007000ff0c77ac */ /* 0x000e220008000a00 */
[----:B-1----:R-:W-:Y:S01]  /*0150*/  IMAD R20, R20, UR4, RZ ;  /* 0x0000000414147c24 */ /* 0x002fe2000f8e02ff */
[----:B0-----:R-:W-:-:S02]  /*0160*/  ISETP.NE.AND P2, PT, R12, 0x1, PT ;  /* 0x000000010c00780c */ /* 0x001fc40003f45270 */
[C---:B------:R-:W-:Y:S02]  /*0170*/  ISETP.NE.AND P0, PT, R12.reuse, 0x3, PT ;  /* 0x000000030c00780c */ /* 0x040fe40003f05270 */
[----:B------:R-:W-:Y:S01]  /*0180*/  ISETP.NE.AND P1, PT, R12, 0x2, PT ;  /* 0x000000020c00780c */ /* 0x000fe20003f25270 */
[----:B---3--:R-:W-:-:S05]  /*0190*/  IMAD R10, R10, R13, RZ ;  /* 0x0000000d0a0a7224 */ /* 0x008fca00078e02ff */
[C---:B-----5:R-:W-:Y:S02]  /*01a0*/  SEL R11, R10.reuse, R5, !P0 ;  /* 0x000000050a0b7207 */ /* 0x060fe40004000000 */
[----:B------:R-:W-:Y:S02]  /*01b0*/  SEL R12, R10, R4, !P1 ;  /* 0x000000040a0c7207 */ /* 0x000fe40004800000 */
[----:B------:R-:W0:Y:S01]  /*01c0*/  @P2 LDC R10, c[0x0][0x10cc] ;  /* 0x00043300ff0a2b82 */ /* 0x000e220000000800 */
[----:B------:R-:W1:Y:S01]  /*01d0*/  I2F.U32.RP R6, R11 ;  /* 0x0000000b00067306 */ /* 0x000e620000209000 */
[----:B------:R-:W-:Y:S02]  /*01e0*/  IADD3 R19, PT, PT, RZ, -R12, RZ ;  /* 0x8000000cff137210 */ /* 0x000fe40007ffe0ff */
[----:B------:R-:W-:Y:S02]  /*01f0*/  ISETP.NE.U32.AND P0, PT, R11, RZ, PT ;  /* 0x000000ff0b00720c */ /* 0x000fe40003f05070 */
[----:B------:R-:W-:-:S02]  /*0200*/  ISETP.NE.U32.AND P1, PT, R12, RZ, PT ;  /* 0x000000ff0c00720c */ /* 0x000fc40003f25070 */
[----:B------:R3:W5:Y:S01]  /*0210*/  LDC R4, c[0x0][R3+0x588] ;  /* 0x0001620003047b82 */ /* 0x0007620000000800 */
[----:B------:R-:W2:Y:S01]  /*0220*/  I2F.U32.RP R8, R12 ;  /* 0x0000000c00087306 */ /* 0x000ea20000209000 */
[----:B------:R-:W-:-:S06]  /*0230*/  LOP3.LUT R21, RZ, R12, RZ, 0x33, !PT ;  /* 0x0000000cff157212 */ /* 0x000fcc00078e33ff */
[----:B---3--:R-:W3:Y:S01]  /*0240*/  LDC.64 R2, c[0x0][R2+0x380] ;  /* 0x0000e00002027b82 */ /* 0x008ee20000000a00 */
[----:B-1----:R-:W1:Y:S01]  /*0250*/  MUFU.RCP R6, R6 ;  /* 0x0000000600067308 */ /* 0x002e620000001000 */
[----:B0-----:R-:W-:-:S07]  /*0260*/  ISETP.NE.U32.AND P2, PT, R10, RZ, PT ;  /* 0x000000ff0a00720c */ /* 0x001fce0003f45070 */
[----:B------:R-:W0:Y:S01]  /*0270*/  I2F.U32.RP R18, R10 ;  /* 0x0000000a00127306 */ /* 0x000e220000209000 */
[----:B-----5:R-:W-:-:S07]  /*0280*/  IMAD R13, R4, R13, RZ ;  /* 0x0000000d040d7224 */ /* 0x020fce00078e02ff */
[----:B--2---:R-:W2:Y:S01]  /*0290*/  MUFU.RCP R8, R8 ;  /* 0x0000000800087308 */ /* 0x004ea20000001000 */
[----:B------:R-:W-:Y:S02]  /*02a0*/  HFMA2 R4, -RZ, RZ, 0, 0 ;  /* 0x00000000ff047431 */ /* 0x000fe400000001ff */
[----:B-1----:R-:W-:Y:S02]  /*02b0*/  VIADD R14, R6, 0xffffffe ;  /* 0x0ffffffe060e7836 */ /* 0x002fe40000000000 */
[----:B------:R-:W-:-:S03]  /*02c0*/  IMAD.MOV R6, RZ, RZ, -R11 ;  /* 0x000000ffff067224 */ /* 0x000fc600078e0a0b */
[----:B0-----:R-:W0:Y:S02]  /*02d0*/  MUFU.RCP R18, R18 ;  /* 0x0000001200127308 */ /* 0x001e240000001000 */
[----:B------:R-:W-:-:S06]  /*02e0*/  MOV R9, R6 ;  /* 0x0000000600097202 */ /* 0x000fcc0000000f00 */
[----:B------:R1:W5:Y:S01]  /*02f0*/  F2I.FTZ.U32.TRUNC.NTZ R15, R14 ;  /* 0x0000000e000f7305 */ /* 0x000362000021f000 */
[----:B--2---:R-:W-:-:S07]  /*0300*/  IADD3 R5, PT, PT, R8, 0xffffffe, RZ ;  /* 0x0ffffffe08057810 */ /* 0x004fce0007ffe0ff */
[----:B------:R-:W2:Y:S01]  /*0310*/  F2I.FTZ.U32.TRUNC.NTZ R5, R5 ;  /* 0x0000000500057305 */ /* 0x000ea2000021f000 */
[----:B-1----:R-:W-:Y:S01]  /*0320*/  IMAD.MOV.U32 R14, RZ, RZ, RZ ;  /* 0x000000ffff0e7224 */ /* 0x002fe200078e00ff */
[----:B0-----:R-:W-:Y:S02]  /*0330*/  IADD3 R16, PT, PT, R18, 0xffffffe, RZ ;  /* 0x0ffffffe12107810 */ /* 0x001fe40007ffe0ff */
[----:B------:R-:W-:Y:S01]  /*0340*/  LOP3.LUT R18, RZ, R10, RZ, 0x33, !PT ;  /* 0x0000000aff127212 */ /* 0x000fe200078e33ff */
[----:B-----5:R-:W-:-:S03]  /*0350*/  IMAD R9, R9, R15, RZ ;  /* 0x0000000f09097224 */ /* 0x020fc600078e02ff */
[----:B------:R0:W1:Y:S01]  /*0360*/  F2I.FTZ.U32.TRUNC.NTZ R17, R16 ;  /* 0x0000001000117305 */ /* 0x000062000021f000 */
[----:B------:R-:W-:-:S04]  /*0370*/  IMAD.HI.U32 R14, R15, R9, R14 ;  /* 0x000000090f0e7227 */ /* 0x000fc800078e000e */
[----:B--2---:R-:W-:Y:S01]  /*0380*/  IMAD R19, R19, R5, RZ ;  /* 0x0000000513137224 */ /* 0x004fe200078e02ff */
[----:B0-----:R-:W-:-:S03]  /*0390*/  MOV R16, RZ ;  /* 0x000000ff00107202 */ /* 0x001fc60000000f00 */
[----:B------:R-:W-:Y:S01]  /*03a0*/  IMAD.HI.U32 R15, R5, R19, R4 ;  /* 0x00000013050f7227 */ /* 0x000fe200078e0004 */
[----:B------:R-:W-:-:S03]  /*03b0*/  LOP3.LUT R19, RZ, R11, RZ, 0x33, !PT ;  /* 0x0000000bff137212 */ /* 0x000fc600078e33ff */
[----:B-1----:R-:W-:-:S04]  /*03c0*/  IMAD R6, R10, R17, RZ ;  /* 0x000000110a067224 */ /* 0x002fc800078e02ff */
[----:B------:R-:W-:-:S04]  /*03d0*/  IMAD.MOV R5, RZ, RZ, -R6 ;  /* 0x000000ffff057224 */ /* 0x000fc800078e0a06 */
[----:B------:R-:W-:-:S04]  /*03e0*/  IMAD.HI.U32 R16, R17, R5, R16 ;  /* 0x0000000511107227 */ /* 0x000fc800078e0010 */
[----:B---34-:R-:W-:-:S07]  /*03f0*/  IMAD.MOV.U32 R17, RZ, RZ, R7 ;  /* 0x000000ffff117224 */ /* 0x018fce00078e0007 */
.L_x_18:
        /* <DEDUP_REMOVED lines=32> */
[----:B------:R-:W-:-:S03]  /*0600*/  @P3 VIADD R25, R25, 0x1 ;  /* 0x0000000119193836 */ /* 0x000fc60000000000 */
[----:B------:R-:W-:-:S13]  /*0610*/  ISETP.GE.U32.AND P4, PT, R27, R10, PT ;  /* 0x0000000a1b00720c */ /* 0x000fda0003f86070 */
[----:B------:R-:W-:-:S04]  /*0620*/  @P4 IADD3 R25, PT, PT, R25, 0x1, RZ ;  /* 0x0000000119194810 */ /* 0x000fc80007ffe0ff */
[----:B------:R-:W-:-:S04]  /*0630*/  SEL R8, R18, R25, !P2 ;  /* 0x0000001912087207 */ /* 0x000fc80005000000 */
[----:B------:R-:W-:-:S05]  /*0640*/  IADD3 R24, PT, PT, -R8, RZ, RZ ;  /* 0x000000ff08187210 */ /* 0x000fca0007ffe1ff */
[----:B------:R-:W-:-:S04]  /*0650*/  IMAD R22, R10, R24, R23 ;  /* 0x000000180a167224 */ /* 0x000fc800078e0217 */
[----:B------:R-:W-:-:S04]  /*0660*/  IMAD R9, R22, UR11, R9 ;  /* 0x0000000b16097c24 */ /* 0x000fc8000f8e0209 */
[----:B------:R-:W-:-:S04]  /*0670*/  IMAD R9, R8, UR10, R9 ;  /* 0x0000000a08097c24 */ /* 0x000fc8000f8e0209 */
[----:B------:R-:W-:-:S04]  /*0680*/  IMAD.WIDE.U32 R8, R9, 0x10, RZ ;  /* 0x0000001009087825 */ /* 0x000fc800078e00ff */
[----:B------:R-:W-:-:S03]  /*0690*/  IMAD.WIDE.U32 R8, R13, 0x10, R8 ;  /* 0x000000100d087825 */ /* 0x000fc600078e0008 */
[----:B------:R-:W-:-:S04]  /*06a0*/  IADD3 R8, P3, PT, R8, UR12, RZ ;  /* 0x0000000c08087c10 */ /* 0x000fc8000ff7e0ff */
[----:B------:R-:W-:Y:S02]  /*06b0*/  IADD3.X R9, PT, PT, R9, UR13, RZ, P3, !PT ;  /* 0x0000000d09097c10 */ /* 0x000fe40009ffe4ff */
[----:B------:R-:W-:-:S03]  /*06c0*/  ISETP.GE.U32.AND P3, PT, R17, R0, PT ;  /* 0x000000001100720c */ /* 0x000fc60003f66070 */
[----:B--2---:R0:W-:Y:S10]  /*06d0*/  STG.E.128 desc[UR6][R8.64], R4 ;  /* 0x0000000408007986 */ /* 0x0041f4000c101d06 */
[----:B------:R-:W-:Y:S05]  /*06e0*/  @!P3 BRA `(.L_x_18) ;  /* 0xfffffffc0044b947 */ /* 0x000fea000383ffff */
[----:B------:R-:W-:Y:S05]  /*06f0*/  EXIT ;  /* 0x000000000000794d */ /* 0x000fea0003800000 */
.L_x_19:
        /* <DEDUP_REMOVED lines=16> */
.L_x_892:


//--------------------- .text._ZN2at6native40_GLOBAL__N__2351210d_8_Shape_cu_49f7391c19CatArrayBatchedCopyINS1_10OpaqueTypeILj16EEEjLi3ELi64ELi64EEEvPT_NS1_25CatArrInputTensorMetadataIS5_T0_XT2_EXT3_EEENS1_16TensorSizeStrideIS8_Lj4EEEiS8_ --------------------------
	.section	.text._ZN2at6native40_GLOBAL__N__2351210d_8_Shape_cu_49f7391c19CatArrayBatchedCopyINS1_10OpaqueTypeILj16EEEjLi3ELi64ELi64EEEvPT_NS1_25CatArrInputTensorMetadataIS5_T0_XT2_EXT3_EEENS1_16TensorSizeStrideIS8_Lj4EEEiS8_,"ax",@progbits
	.align	128
.text._ZN2at6native40_GLOBAL__N__2351210d_8_Shape_cu_49f7391c19CatArrayBatchedCopyINS1_10OpaqueTypeILj16EEEjLi3ELi64ELi64EEEvPT_NS1_25CatArrInputTensorMetadataIS5_T0_XT2_EXT3_EEENS1_16TensorSizeStrideIS8_Lj4EEEiS8_:
        .type           _ZN2at6native40_GLOBAL__N__2351210d_8_Shape_cu_49f7391c19CatArrayBatchedCopyINS1_10OpaqueTypeILj16EEEjLi3ELi64ELi64EEEvPT_NS1_25CatArrInputTensorMetadataIS5_T0_XT2_EXT3_EEENS1_16TensorSizeStrideIS8_Lj4EEEiS8_,@function
        .size           _ZN2at6native40_GLOBAL__N__2351210d_8_Shape_cu_49f7391c19CatArrayBatchedCopyINS1_10OpaqueTypeILj16EEEjLi3ELi64ELi64EEEvPT_NS1_25CatArrInputTensorMetadataIS5_T0_XT2_EXT3_EEENS1_16TensorSizeStrideIS8_Lj4EEEiS8_,(.L_x_893 - _ZN2at6native40_GLOBAL__N__2351210d_8_Shape_cu_49f7391c19CatArrayBatchedCopyINS1_10OpaqueTypeILj16EEEjLi3ELi64ELi64EEEvPT_NS1_25CatArrInputTensorMetadataIS5_T0_XT2_EXT3_EEENS1_16TensorSizeStrideIS8_Lj4EEEiS8_)
        .other          _ZN2at6native40_GLOBAL__N__2351210d_8_Shape_cu_49f7391c19CatArrayBatchedCopyINS1_10OpaqueTypeILj16EEEjLi3ELi64ELi64EEEvPT_NS1_25CatArrInputTensorMetadataIS5_T0_XT2_EXT3_EEENS1_16TensorSizeStrideIS8_Lj4EEEiS8_,@"STO_CUDA_ENTRY STV_DEFAULT"
_ZN2at6native40_GLOBAL__N__2351210d_8_Shape_cu_49f7391c19CatArrayBatchedCopyINS1_10OpaqueTypeILj16EEEjLi3ELi64ELi64EEEvPT_NS1_25CatArrInputTensorMetadataIS5_T0_XT2_EXT3_EEENS1_16TensorSizeStrideIS8_Lj4EEEiS8_:
[----:B------:R-:W-:Y:S01]  /*0000*/  LDC R1, c[0x0][0x37c] ;  /* 0x0000df00ff017b82 */ /* 0x000fe20000000800 */
[----:B------:R-:W0:Y:S01]  /*0010*/  S2R R17, SR_CTAID.Y ;  /* 0x0000000000117919 */ /* 0x000e220000002600 */
[----:B------:R-:W-:-:S06]  /*0020*/  HFMA2 R10, -RZ, RZ, 0, 4.76837158203125e-07 ;  /* 0x00000008ff0a7431 */ /* 0x000fcc00000001ff */
[----:B------:R-:W1:Y:S01]  /*0030*/  S2UR UR4, SR_CTAID.X ;  /* 0x00000000000479c3 */ /* 0x000e620000002500 */
[----:B------:R-:W1:Y:S07]  /*0040*/  S2R R11, SR_TID.X ;  /* 0x00000000000b7919 */ /* 0x000e6e0000002100 */
[----:B------:R-:W1:Y:S01]  /*0050*/  LDC R22, c[0x0][0x360] ;  /* 0x0000d800ff167b82 */ /* 0x000e620000000800 */
[----:B0-----:R-:W-:-:S07]  /*0060*/  IMAD R10, R17, 0x4, R10 ;  /* 0x00000004110a7824 */ /* 0x001fce00078e020a */
[----:B------:R-:W0:Y:S01]  /*0070*/  LDC R2, c[0x0][R10+0x780] ;  /* 0x0001e0000a027b82 */ /* 0x000e220000000800 */
[----:B-1----:R-:W-:-:S05]  /*0080*/  IMAD R11, R22, UR4, R11 ;  /* 0x00000004160b7c24 */ /* 0x002fca000f8e020b */
[----:B0-----:R-:W-:-:S13]  /*0090*/  ISETP.GE.U32.AND P0, PT, R11, R2, PT ;  /* 0x000000020b00720c */ /* 0x001fda0003f06070 */
[----:B------:R-:W-:Y:S05]  /*00a0*/  @P0 EXIT ;  /* 0x000000000000094d */ /* 0x000fea0003800000 */
[C---:B------:R-:W-:Y:S01]  /*00b0*/  IMAD R10, R17.reuse, 0x1c, R10 ;  /* 0x0000001c110a7824 */ /* 0x040fe200078e020a */
[----:B------:R-:W0:Y:S01]  /*00c0*/  LDC R5, c[0x0][0x10e8] ;  /* 0x00043a00ff057b82 */ /* 0x000e220000000800 */
[----:B------:R-:W1:Y:S02]  /*00d0*/  LDCU UR4, c[0x0][0x370] ;  /* 0x00006e00ff0477ac */ /* 0x000e640008000800 */
[C---:B------:R-:W-:Y:S01]  /*00e0*/  IMAD R0, R17.reuse, -0x1f, R10 ;  /* 0xffffffe111007824 */ /* 0x040fe200078e020a */
[----:B------:R-:W2:Y:S03]  /*00f0*/  LDCU.64 UR6, c[0x0][0x358] ;  /* 0x00006b00ff0677ac */ /* 0x000ea60008000a00 */
[C---:B------:R-:W-:Y:S01]  /*0100*/  IMAD R14, R17.reuse, 0x7, R0 ;  /* 0x00000007110e7824 */ /* 0x040fe200078e0200 */
[----:B------:R-:W3:Y:S01]  /*0110*/  LDC R4, c[0x0][0x10d0] ;  /* 0x00043400ff047b82 */ /* 0x000ee20000000800 */
[----:B------:R-:W4:Y:S02]  /*0120*/  LDCU UR5, c[0x0][0x10e0] ;  /* 0x00021c00ff0577ac */ /* 0x000f240008000800 */
[----:B------:R-:W-:Y:S01]  /*0130*/  IMAD R17, R17, -0x4, R14 ;  /* 0xfffffffc11117824 */ /* 0x000fe200078e020e */
[----:B------:R-:W0:Y:S04]  /*0140*/  LDCU UR10, c[0x0][0x10ec] ;  /* 0x00021d80ff0a77ac */ /* 0x000e280008000800 */
[----:B------:R-:W3:Y:S01]  /*0150*/  LDC R3, c[0x0][R17+0x680] ;  /* 0x0001a00011037b82 */ /* 0x000ee20000000800 */
[----:B------:R-:W0:Y:S01]  /*0160*/  LDCU.64 UR8, c[0x0][0x10d8] ;  /* 0x00021b00ff0877ac */ /* 0x000e220008000a00 */
[----:B-1----:R-:W-:-:S06]  /*0170*/  IMAD R22, R22, UR4, RZ ;  /* 0x0000000416167c24 */ /* 0x002fcc000f8e02ff */
[----:B------:R-:W1:Y:S01]  /*0180*/  LDC R6, c[0x0][0x10cc] ;  /* 0x00043300ff067b82 */ /* 0x000e620000000800 */
[C---:B0-----:R-:W-:Y:S02]  /*0190*/  ISETP.NE.AND P0, PT, R5.reuse, 0x2, PT ;  /* 0x000000020500780c */ /* 0x041fe40003f05270 */
[----:B------:R-:W-:-:S05]  /*01a0*/  ISETP.NE.AND P1, PT, R5, 0x1, PT ;  /* 0x000000010500780c */ /* 0x000fca0003f25270 */
[----:B------:R-:W0:Y:S01]  /*01b0*/  LDC R12, c[0x0][R10+0x8c8] ;  /* 0x000232000a0c7b82 */ /* 0x000e220000000800 */
[----:B---3--:R-:W-:-:S07]  /*01c0*/  SEL R4, R3, R4, !P0 ;  /* 0x0000000403047207 */ /* 0x008fce0004000000 */
[----:B------:R-:W3:Y:S01]  /*01d0*/  LDC.U8 R0, c[0x0][R0+0x880] ;  /* 0x0002200000007b82 */ /* 0x000ee20000000000 */
[----:B------:R-:W5:Y:S01]  /*01e0*/  I2F.U32.RP R7, R4 ;  /* 0x0000000400077306 */ /* 0x000f620000209000 */
[----:B------:R-:W-:Y:S02]  /*01f0*/  IADD3 R19, PT, PT, RZ, -R4, RZ ;  /* 0x80000004ff137210 */ /* 0x000fe40007ffe0ff */
[----:B-1----:R-:W-:-:S04]  /*0200*/  SEL R5, R3, R6, !P1 ;  /* 0x0000000603057207 */ /* 0x002fc80004800000 */
[----:B------:R-:W1:Y:S01]  /*0210*/  LDC.64 R14, c[0x0][R14+0x380] ;  /* 0x0000e0000e0e7b82 */ /* 0x000e620000000a00 */
[----:B------:R-:W2:Y:S01]  /*0220*/  I2F.U32.RP R13, R5 ;  /* 0x00000005000d7306 */ /* 0x000ea20000209000 */
[----:B------:R-:W-:Y:S02]  /*0230*/  IADD3 R23, PT, PT, RZ, -R5, RZ ;  /* 0x80000005ff177210 */ /* 0x000fe40007ffe0ff */
[----:B------:R-:W-:-:S04]  /*0240*/  ISETP.NE.U32.AND P2, PT, R5, RZ, PT ;  /* 0x000000ff0500720c */ /* 0x000fc80003f45070 */
[----:B------:R0:W1:Y:S02]  /*0250*/  LDC R6, c[0x0][R10+0x8d0] ;  /* 0x000234000a067b82 */ /* 0x0000640000000800 */
[----:B0-----:R-:W-:Y:S01]  /*0260*/  SEL R12, R3, R12, !P0 ;  /* 0x0000000c030c7207 */ /* 0x001fe20004000000 */
[----:B-----5:R-:W0:Y:S01]  /*0270*/  MUFU.RCP R7, R7 ;  /* 0x0000000700077308 */ /* 0x020e220000001000 */
[----:B------:R-:W-:-:S04]  /*0280*/  LOP3.LUT R24, RZ, R5, RZ, 0x33, !PT ;  /* 0x00000005ff187212 */ /* 0x000fc800078e33ff */
[----:B------:R-:W1:Y:S01]  /*0290*/  LDC R17, c[0x0][R17+0x580] ;  /* 0x0001600011117b82 */ /* 0x000e620000000800 */
[----:B---3--:R-:W-:Y:S02]  /*02a0*/  ISETP.NE.AND P0, PT, R0, RZ, PT ;  /* 0x000000ff0000720c */ /* 0x008fe40003f05270 */
[----:B--2---:R-:W2:Y:S05]  /*02b0*/  MUFU.RCP R13, R13 ;  /* 0x0000000d000d7308 */ /* 0x004eaa0000001000 */
[----:B------:R3:W1:Y:S01]  /*02c0*/  @P1 LDC R3, c[0x0][R10+0x8c4] ;  /* 0x000231000a031b82 */ /* 0x0006620000000800 */
[----:B------:R-:W-:Y:S02]  /*02d0*/  ISETP.NE.U32.AND P1, PT, R4, RZ, PT ;  /* 0x000000ff0400720c */ /* 0x000fe40003f25070 */
[----:B0-----:R-:W-:-:S05]  /*02e0*/  IADD3 R8, PT, PT, R7, 0xffffffe, RZ ;  /* 0x0ffffffe07087810 */ /* 0x001fca0007ffe0ff */
[----:B------:R3:W0:Y:S01]  /*02f0*/  LDC R7, c[0x0][R10+0x8d4] ;  /* 0x000235000a077b82 */ /* 0x0006220000000800 */
[----:B------:R5:W4:Y:S01]  /*0300*/  F2I.FTZ.U32.TRUNC.NTZ R9, R8 ;  /* 0x0000000800097305 */ /* 0x000b22000021f000 */
[----:B--2---:R-:W-:-:S06]  /*0310*/  VIADD R20, R13, 0xffffffe ;  /* 0x0ffffffe0d147836 */ /* 0x004fcc0000000000 */
[----:B------:R3:W2:Y:S01]  /*0320*/  LDC R13, c[0x0][R10+0x8d8] ;  /* 0x000236000a0d7b82 */ /* 0x0006a20000000800 */
[----:B------:R3:W3:Y:S01]  /*0330*/  F2I.FTZ.U32.TRUNC.NTZ R21, R20 ;  /* 0x0000001400157305 */ /* 0x0006e2000021f000 */
[----:B-----5:R-:W-:Y:S02]  /*0340*/  IMAD.MOV.U32 R8, RZ, RZ, RZ ;  /* 0x000000ffff087224 */ /* 0x020fe400078e00ff */
[----:B----4-:R-:W-:Y:S01]  /*0350*/  IMAD R19, R19, R9, RZ ;  /* 0x0000000913137224 */ /* 0x010fe200078e02ff */
[----:B---3--:R-:W-:-:S03]  /*0360*/  MOV R20, RZ ;  /* 0x000000ff00147202 */ /* 0x008fc60000000f00 */
[----:B------:R-:W-:-:S04]  /*0370*/  IMAD.HI.U32 R16, R9, R19, R8 ;  /* 0x0000001309107227 */ /* 0x000fc800078e0008 */
[----:B------:R-:W-:Y:S01]  /*0380*/  IMAD R9, R23, R21, RZ ;  /* 0x0000001517097224 */ /* 0x000fe200078e02ff */
[----:B------:R-:W-:-:S03]  /*0390*/  LOP3.LUT R23, RZ, R4, RZ, 0x33, !PT ;  /* 0x00000004ff177212 */ /* 0x000fc600078e33ff */
[----:B------:R-:W-:Y:S01]  /*03a0*/  IMAD.HI.U32 R20, R21, R9, R20 ;  /* 0x0000000915147227 */ /* 0x000fe200078e0014 */
[----:B------:R-:W-:-:S07]  /*03b0*/  MOV R21, R11 ;  /* 0x0000000b00157202 */ /* 0x000fce0000000f00 */
.L_x_21:
[----:B-1-3--:R-:W-:Y:S01]  /*03c0*/  @P0 IMAD.WIDE.U32 R8, R21, 0x10, R14 ;  /* 0x0000001015080825 */ /* 0x00afe200078e000e */
[----:B------:R-:W1:Y:S05]  /*03d0*/  @P0 LDC R26, c[0x0][0x10ec] ;  /* 0x00043b00ff1a0b82 */ /* 0x000e6a0000000800 */
[----:B------:R-:W3:Y:S01]  /*03e0*/  @P0 LDG.E.128 R8, desc[UR6][R8.64] ;  /* 0x0000000608080981 */ /* 0x000ee2000c1e1d00 */
[----:B------:R-:W-:-:S04]  /*03f0*/  IMAD.HI.U32 R0, R16, R21, RZ ;  /* 0x0000001510007227 */ /* 0x000fc800078e00ff */
[----:B------:R-:W-:-:S04]  /*0400*/  IMAD.MOV R19, RZ, RZ, -R0 ;  /* 0x000000ffff137224 */ /* 0x000fc800078e0a00 */
[----:B------:R-:W-:-:S05]  /*0410*/  IMAD R19, R4, R19, R21 ;  /* 0x0000001304137224 */ /* 0x000fca00078e0215 */
[----:B------:R-:W-:-:S13]  /*0420*/  ISETP.GE.U32.AND P3, PT, R19, R4, PT ;  /* 0x000000041300720c */ /* 0x000fda0003f66070 */
[----:B------:R-:W-:Y:S02]  /*0430*/  @P3 IADD3 R19, PT, PT, -R4, R19, RZ ;  /* 0x0000001304133210 */ /* 0x000fe40007ffe1ff */
[----:B------:R-:W-:Y:S02]  /*0440*/  @P3 IADD3 R0, PT, PT, R0, 0x1, RZ ;  /* 0x0000000100003810 */ /* 0x000fe40007ffe0ff */
[----:B------:R-:W-:-:S13]  /*0450*/  ISETP.GE.U32.AND P4, PT, R19, R4, PT ;  /* 0x000000041300720c */ /* 0x000fda0003f86070 */
[----:B------:R-:W-:-:S05]  /*0460*/  @P4 VIADD R0, R0, 0x1 ;  /* 0x0000000100004836 */ /* 0x000fca0000000000 */
[----:B------:R-:W-:-:S05]  /*0470*/  SEL R18, R23, R0, !P1 ;  /* 0x0000000017127207 */ /* 0x000fca0004800000 */
[----:B------:R-:W-:-:S05]  /*0480*/  IMAD.HI.U32 R19, R20, R18, RZ ;  /* 0x0000001214137227 */ /* 0x000fca00078e00ff */
[----:B------:R-:W-:-:S05]  /*0490*/  IADD3 R0, PT, PT, -R19, RZ, RZ ;  /* 0x000000ff13007210 */ /* 0x000fca0007ffe1ff */
[----:B------:R-:W-:-:S05]  /*04a0*/  IMAD R0, R5, R0, R18 ;  /* 0x0000000005007224 */ /* 0x000fca00078e0212 */
[----:B------:R-:W-:-:S13]  /*04b0*/  ISETP.GE.U32.AND P3, PT, R0, R5, PT ;  /* 0x000000050000720c */ /* 0x000fda0003f66070 */
[----:B------:R-:W-:Y:S01]  /*04c0*/  @P3 IADD3 R0, PT, PT, -R5, R0, RZ ;  /* 0x0000000005003210 */ /* 0x000fe20007ffe1ff */
[----:B------:R-:W-:-:S03]  /*04d0*/  @P3 VIADD R19, R19, 0x1 ;  /* 0x0000000113133836 */ /* 0x000fc60000000000 */
[----:B------:R-:W-:-:S13]  /*04e0*/  ISETP.GE.U32.AND P4, PT, R0, R5, PT ;  /* 0x000000050000720c */ /* 0x000fda0003f86070 */
[----:B------:R-:W-:-:S04]  /*04f0*/  @P4 IADD3 R19, PT, PT, R19, 0x1, RZ ;  /* 0x0000000113134810 */ /* 0x000fc80007ffe0ff */
[----:B------:R-:W-:Y:S02]  /*0500*/  SEL R0, R24, R19, !P2 ;  /* 0x0000001318007207 */ /* 0x000fe40005000000 */
[----:B------:R-:W-:-:S03]  /*0510*/  IADD3 R19, PT, PT, -R18, RZ, RZ ;  /* 0x000000ff12137210 */ /* 0x000fc60007ffe1ff */
[----:B------:R-:W-:Y:S02]  /*0520*/  IMAD.MOV R25, RZ, RZ, -R0 ;  /* 0x000000ffff197224 */ /* 0x000fe400078e0a00 */
[----:B------:R-:W-:Y:S02]  /*0530*/  IMAD R19, R4, R19, R21 ;  /* 0x0000001304137224 */ /* 0x000fe400078e0215 */
[----:B------:R-:W-:Y:S02]  /*0540*/  IMAD R18, R5, R25, R18 ;  /* 0x0000001905127224 */ /* 0x000fe400078e0212 */
[----:B------:R-:W-:-:S04]  /*0550*/  IMAD R19, R19, UR5, RZ ;  /* 0x0000000513137c24 */ /* 0x000fc8000f8e02ff */
[----:B------:R-:W-:Y:S02]  /*0560*/  IMAD R25, R18, UR9, R19 ;  /* 0x0000000912197c24 */ /* 0x000fe4000f8e0213 */
[----:B------:R-:W4:Y:S02]  /*0570*/  @P0 LDC.64 R18, c[0x0][0x380] ;  /* 0x0000e000ff120b82 */ /* 0x000f240000000a00 */
[----:B------:R-:W-:-:S04]  /*0580*/  IMAD R0, R0, UR8, R25 ;  /* 0x0000000800007c24 */ /* 0x000fc8000f8e0219 */
[----:B-1----:R-:W-:-:S04]  /*0590*/  @P0 IMAD R25, R17, R26, R0 ;  /* 0x0000001a11190224 */ /* 0x002fc800078e0200 */
[----:B----4-:R-:W-:-:S05]  /*05a0*/  @P0 IMAD.WIDE.U32 R18, R25, 0x10, R18 ;  /* 0x0000001019120825 */ /* 0x010fca00078e0012 */
[----:B---3--:R1:W-:Y:S01]  /*05b0*/  @P0 STG.E.128 desc[UR6][R18.64], R8 ;  /* 0x0000000812000986 */ /* 0x0083e2000c101d06 */
[----:B------:R-:W-:Y:S05]  /*05c0*/  @P0 BRA `(.L_x_20) ;  /* 0x0000000000c40947 */ /* 0x000fea0003800000 */
[----:B-1----:R-:W1:Y:S01]  /*05d0*/  I2F.U32.RP R11, R12 ;  /* 0x0000000c000b7306 */ /* 0x002e620000209000 */
[----:B------:R-:W-:Y:S02]  /*05e0*/  IADD3 R19, PT, PT, RZ, -R12, RZ ;  /* 0x8000000cff137210 */ /* 0x000fe40007ffe0ff */
[----:B------:R-:W-:-:S05]  /*05f0*/  ISETP.NE.U32.AND P5, PT, R12, RZ, PT ;  /* 0x000000ff0c00720c */ /* 0x000fca0003fa5070 */
[----:B------:R-:W3:Y:S08]  /*0600*/  I2F.U32.RP R18, R3 ;  /* 0x0000000300127306 */ /* 0x000ef00000209000 */
[----:B-1----:R-:W1:Y:S08]  /*0610*/  MUFU.RCP R11, R11 ;  /* 0x0000000b000b7308 */ /* 0x002e700000001000 */
[----:B---3--:R-:W-:Y:S01]  /*0620*/  MUFU.RCP R18, R18 ;  /* 0x0000001200127308 */ /* 0x008fe20000001000 */
[----:B-1----:R-:W-:-:S07]  /*0630*/  IADD3 R8, PT, PT, R11, 0xffffffe, RZ ;  /* 0x0ffffffe0b087810 */ /* 0x002fce0007ffe0ff */
[----:B------:R1:W3:Y:S02]  /*0640*/  F2I.FTZ.U32.TRUNC.NTZ R9, R8 ;  /* 0x0000000800097305 */ /* 0x0002e4000021f000 */
[----:B-1----:R-:W-:Y:S02]  /*0650*/  IMAD.MOV.U32 R8, RZ, RZ, RZ ;  /* 0x000000ffff087224 */ /* 0x002fe400078e00ff */
[----:B---3--:R-:W-:-:S04]  /*0660*/  IMAD R19, R19, R9, RZ ;  /* 0x0000000913137224 */ /* 0x008fc800078e02ff */
[----:B------:R-:W-:Y:S01]  /*0670*/  IMAD.HI.U32 R10, R9, R19, R8 ;  /* 0x00000013090a7227 */ /* 0x000fe200078e0008 */
[----:B------:R-:W-:Y:S02]  /*0680*/  IADD3 R8, PT, PT, R18, 0xffffffe, RZ ;  /* 0x0ffffffe12087810 */ /* 0x000fe40007ffe0ff */
[----:B------:R-:W1:Y:S03]  /*0690*/  LDC.64 R18, c[0x0][0x380] ;  /* 0x0000e000ff127b82 */ /* 0x000e660000000a00 */
[----:B------:R-:W-:-:S05]  /*06a0*/  IMAD.HI.U32 R10, R10, R21, RZ ;  /* 0x000000150a0a7227 */ /* 0x000fca00078e00ff */
[----:B------:R-:W-:-:S05]  /*06b0*/  IADD3 R9, PT, PT, -R10, RZ, RZ ;  /* 0x000000ff0a097210 */ /* 0x000fca0007ffe1ff */
[----:B------:R-:W-:Y:S02]  /*06c0*/  IMAD R11, R12, R9, R21 ;  /* 0x000000090c0b7224 */ /* 0x000fe400078e0215 */
[----:B------:R3:W4:Y:S03]  /*06d0*/  F2I.FTZ.U32.TRUNC.NTZ R9, R8 ;  /* 0x0000000800097305 */ /* 0x000726000021f000 */
[----:B------:R-:W-:Y:S01]  /*06e0*/  ISETP.GE.U32.AND P3, PT, R11, R12, PT ;  /* 0x0000000c0b00720c */ /* 0x000fe20003f66070 */
[----:B---3--:R-:W-:-:S12]  /*06f0*/  HFMA2 R8, -RZ, RZ, 0, 0 ;  /* 0x00000000ff087431 */ /* 0x008fd800000001ff */
[----:B------:R-:W-:Y:S01]  /*0700*/  @P3 IMAD.IADD R11, R11, 0x1, -R12 ;  /* 0x000000010b0b3824 */ /* 0x000fe200078e0a0c */
[----:B------:R-:W-:-:S04]  /*0710*/  @P3 IADD3 R10, PT, PT, R10, 0x1, RZ ;  /* 0x000000010a0a3810 */ /* 0x000fc80007ffe0ff */
[----:B------:R-:W-:Y:S02]  /*0720*/  ISETP.GE.U32.AND P4, PT, R11, R12, PT ;  /* 0x0000000c0b00720c */ /* 0x000fe40003f86070 */
[----:B------:R-:W-:-:S05]  /*0730*/  IADD3 R11, PT, PT, RZ, -R3, RZ ;  /* 0x80000003ff0b7210 */ /* 0x000fca0007ffe0ff */
[----:B----4-:R-:W-:-:S04]  /*0740*/  IMAD R11, R11, R9, RZ ;  /* 0x000000090b0b7224 */ /* 0x010fc800078e02ff */
[----:B------:R-:W-:-:S04]  /*0750*/  IMAD.HI.U32 R9, R9, R11, R8 ;  /* 0x0000000b09097227 */ /* 0x000fc800078e0008 */
[----:B------:R-:W-:Y:S01]  /*0760*/  @P4 VIADD R10, R10, 0x1 ;  /* 0x000000010a0a4836 */ /* 0x000fe20000000000 */
[----:B------:R-:W-:Y:S02]  /*0770*/  @!P5 LOP3.LUT R10, RZ, R12, RZ, 0x33, !PT ;  /* 0x0000000cff0ad212 */ /* 0x000fe400078e33ff */
[----:B------:R-:W-:-:S03]  /*0780*/  ISETP.NE.U32.AND P5, PT, R3, RZ, PT ;  /* 0x000000ff0300720c */ /* 0x000fc60003fa5070 */
[----:B------:R-:W-:-:S05]  /*0790*/  IMAD.HI.U32 R9, R9, R10, RZ ;  /* 0x0000000a09097227 */ /* 0x000fca00078e00ff */
[----:B------:R-:W-:-:S05]  /*07a0*/  IADD3 R8, PT, PT, -R9, RZ, RZ ;  /* 0x000000ff09087210 */ /* 0x000fca0007ffe1ff */
[----:B------:R-:W-:-:S05]  /*07b0*/  IMAD R8, R3, R8, R10 ;  /* 0x0000000803087224 */ /* 0x000fca00078e020a */
[----:B------:R-:W-:-:S13]  /*07c0*/  ISETP.GE.U32.AND P3, PT, R8, R3, PT ;  /* 0x000000030800720c */ /* 0x000fda0003f66070 */
[----:B------:R-:W-:Y:S01]  /*07d0*/  @P3 IMAD.IADD R8, R8, 0x1, -R3 ;  /* 0x0000000108083824 */ /* 0x000fe200078e0a03 */
[----:B------:R-:W-:-:S04]  /*07e0*/  @P3 IADD3 R9, PT, PT, R9, 0x1, RZ ;  /* 0x0000000109093810 */ /* 0x000fc80007ffe0ff */
[----:B------:R-:W-:Y:S01]  /*07f0*/  ISETP.GE.U32.AND P4, PT, R8, R3, PT ;  /* 0x000000030800720c */ /* 0x000fe20003f86070 */
[----:B------:R-:W-:-:S04]  /*0800*/  IMAD.MOV R8, RZ, RZ, -R10 ;  /* 0x000000ffff087224 */ /* 0x000fc800078e0a0a */
[----:B------:R-:W-:-:S04]  /*0810*/  IMAD R8, R12, R8, R21 ;  /* 0x000000080c087224 */ /* 0x000fc800078e0215 */
[----:B--2---:R-:W-:-:S04]  /*0820*/  IMAD R8, R13, R8, RZ ;  /* 0x000000080d087224 */ /* 0x004fc800078e02ff */
[----:B------:R-:W-:Y:S02]  /*0830*/  @P4 IADD3 R9, PT, PT, R9, 0x1, RZ ;  /* 0x0000000109094810 */ /* 0x000fe40007ffe0ff */
[----:B------:R-:W-:-:S04]  /*0840*/  @!P5 LOP3.LUT R9, RZ, R3, RZ, 0x33, !PT ;  /* 0x00000003ff09d212 */ /* 0x000fc800078e33ff */
[----:B------:R-:W-:-:S05]  /*0850*/  IADD3 R11, PT, PT, -R9, RZ, RZ ;  /* 0x000000ff090b7210 */ /* 0x000fca0007ffe1ff */
[----:B------:R-:W-:-:S04]  /*0860*/  IMAD R10, R3, R11, R10 ;  /* 0x0000000b030a7224 */ /* 0x000fc800078e020a */
[----:B0-----:R-:W-:-:S04]  /*0870*/  IMAD R8, R7, R10, R8 ;  /* 0x0000000a07087224 */ /* 0x001fc800078e0208 */
[----:B------:R-:W-:-:S04]  /*0880*/  IMAD R9, R6, R9, R8 ;  /* 0x0000000906097224 */ /* 0x000fc800078e0208 */
[----:B------:R-:W-:-:S06]  /*0890*/  IMAD.WIDE.U32 R8, R9, 0x10, R14 ;  /* 0x0000001009087825 */ /* 0x000fcc00078e000e */
[----:B------:R-:W2:Y:S01]  /*08a0*/  LDG.E.128 R8, desc[UR6][R8.64] ;  /* 0x0000000608087981 */ /* 0x000ea2000c1e1d00 */
[----:B------:R-:W-:-:S04]  /*08b0*/  IMAD R25, R17, UR10, R0 ;  /* 0x0000000a11197c24 */ /* 0x000fc8000f8e0200 */
[----:B-1----:R-:W-:-:S05]  /*08c0*/  IMAD.WIDE.U32 R18, R25, 0x10, R18 ;  /* 0x0000001019127825 */ /* 0x002fca00078e0012 */
[----:B--2---:R3:W-:Y:S02]  /*08d0*/  STG.E.128 desc[UR6][R18.64], R8 ;  /* 0x0000000812007986 */ /* 0x0047e4000c101d06 */
.L_x_20:
[----:B------:R-:W-:-:S04]  /*08e0*/  IADD3 R21, PT, PT, R22, R21, RZ ;  /* 0x0000001516157210 */ /* 0x000fc80007ffe0ff */
[----:B------:R-:W-:-:S13]  /*08f0*/  ISETP.GE.U32.AND P3, PT, R21, R2, PT ;  /* 0x000000021500720c */ /* 0x000fda0003f66070 */
[----:B------:R-:W-:Y:S05]  /*0900*/  @!P3 BRA `(.L_x_21) ;  /* 0xfffffff800acb947 */ /* 0x000fea000383ffff */
[----:B------:R-:W-:Y:S05]  /*0910*/  EXIT ;  /* 0x000000000000794d */ /* 0x000fea0003800000 */
.L_x_22:
        /* <DEDUP_REMOVED lines=14> */
.L_x_893:


//--------------------- .text._ZN2at6native40_GLOBAL__N__2351210d_8_Shape_cu_49f7391c26CatArrayBatchedCopy_contigINS1_10OpaqueTypeILj16EEEjLi3ELi64ELi64EEEvPT_NS1_25CatArrInputTensorMetadataIS5_T0_XT2_EXT3_EEENS1_16TensorSizeStrideIS8_Lj4EEEiS8_ --------------------------
	.section	.text._ZN2at6native40_GLOBAL__N__2351210d_8_Shape_cu_49f7391c26CatArrayBatchedCopy_contigINS1_10OpaqueTypeILj16EEEjLi3ELi64ELi64EEEvPT_NS1_25CatArrInputTensorMetadataIS5_T0_XT2_EXT3_EEENS1_16TensorSizeStrideIS8_Lj4EEEiS8_,"ax",@progbits
	.align	128
.text._ZN2at6native40_GLOBAL__N__2351210d_8_Shape_cu_49f7391c26CatArrayBatchedCopy_contigINS1_10OpaqueTypeILj16EEEjLi3ELi64ELi64EEEvPT_NS1_25CatArrInputTensorMetadataIS5_T0_XT2_EXT3_EEENS1_16TensorSizeStrideIS8_Lj4EEEiS8_:
        .type           _ZN2at6native40_GLOBAL__N__2351210d_8_Shape_cu_49f7391c26CatArrayBatchedCopy_contigINS1_10OpaqueTypeILj16EEEjLi3ELi64ELi64EEEvPT_NS1_25CatArrInputTensorMetadataIS5_T0_XT2_EXT3_EEENS1_16TensorSizeStrideIS8_Lj4EEEiS8_,@function
        .size           _ZN2at6native40_GLOBAL__N__2351210d_8_Shape_cu_49f7391c26CatArrayBatchedCopy_contigINS1_10OpaqueTypeILj16EEEjLi3ELi64ELi64EEEvPT_NS1_25CatArrInputTensorMetadataIS5_T0_XT2_EXT3_EEENS1_16TensorSizeStrideIS8_Lj4EEEiS8_,(.L_x_894 - _ZN2at6native40_GLOBAL__N__2351210d_8_Shape_cu_49f7391c26CatArrayBatchedCopy_contigINS1_10OpaqueTypeILj16EEEjLi3ELi64ELi64EEEvPT_NS1_25CatArrInputTensorMetadataIS5_T0_XT2_EXT3_EEENS1_16TensorSizeStrideIS8_Lj4EEEiS8_)
        .other          _ZN2at6native40_GLOBAL__N__2351210d_8_Shape_cu_49f7391c26CatArrayBatchedCopy_contigINS1_10OpaqueTypeILj16EEEjLi3ELi64ELi64EEEvPT_NS1_25CatArrInputTensorMetadataIS5_T0_XT2_EXT3_EEENS1_16TensorSizeStrideIS8_Lj4EEEiS8_,@"STO_CUDA_ENTRY STV_DEFAULT"
_ZN2at6native40_GLOBAL__N__2351210d_8_Shape_cu_49f7391c26CatArrayBatchedCopy_contigINS1_10OpaqueTypeILj16EEEjLi3ELi64ELi64EEEvPT_NS1_25CatArrInputTensorMetadataIS5_T0_XT2_EXT3_EEENS1_16TensorSizeStrideIS8_Lj4EEEiS8_:
        /* <DEDUP_REMOVED lines=15> */
[----:B------:R-:W0:Y:S06]  /*00f0*/  LDCU UR8, c[0x0][0x10ec] ;  /* 0x00021d80ff0877ac */ /* 0x000e2c0008000800 */
[----:B------:R-:W4:Y:S01]  /*0100*/  LDC R13, c[0x0][0x10d0] ;  /* 0x00043400ff0d7b82 */ /* 0x000f220000000800 */
[----:B------:R-:W0:Y:S01]  /*0110*/  LDCU.64 UR10, c[0x0][0x10d8] ;  /* 0x00021b00ff0a77ac */ /* 0x000e220008000a00 */
[----:B-1----:R-:W-:Y:S01]  /*0120*/  IMAD R19, R19, UR4, RZ ;  /* 0x0000000413137c24 */ /* 0x002fe2000f8e02ff */
[----:B0-----:R-:W-:-:S05]  /*0130*/  ISETP.NE.AND P1, PT, R2, 0x1, PT ;  /* 0x000000010200780c */ /* 0x001fca0003f25270 */
[----:B---3--:R-:W0:Y:S01]  /*0140*/  LDC R14, c[0x0][R14+0x588] ;  /* 0x000162000e0e7b82 */ /* 0x008e220000000800 */
[----:B------:R-:W-:Y:S01]  /*0150*/  ISETP.NE.AND P0, PT, R2, 0x2, PT ;  /* 0x000000020200780c */ /* 0x000fe20003f05270 */
[----:B------:R-:W-:-:S05]  /*0160*/  HFMA2 R2, -RZ, RZ, 0, 4.76837158203125e-07 ;  /* 0x00000008ff027431 */ /* 0x000fca00000001ff */
[----:B------:R-:W-:-:S05]  /*0170*/  IMAD R2, R9, 0x4, R2 ;  /* 0x0000000409027824 */ /* 0x000fca00078e0202 */
[----:B------:R-:W-:Y:S02]  /*0180*/  LEA R2, R9, R2, 0x2 ;  /* 0x0000000209027211 */ /* 0x000fe400078e10ff */
[----:B----4-:R-:W-:Y:S02]  /*0190*/  SEL R13, R12, R13, !P0 ;  /* 0x0000000d0c0d7207 */ /* 0x010fe40004000000 */
[----:B------:R-:W1:Y:S02]  /*01a0*/  @P1 LDC R12, c[0x0][0x10cc] ;  /* 0x00043300ff0c1b82 */ /* 0x000e640000000800 */
[----:B------:R-:W3:Y:S01]  /*01b0*/  I2F.U32.RP R3, R13 ;  /* 0x0000000d00037306 */ /* 0x000ee20000209000 */
[----:B------:R-:W-:Y:S01]  /*01c0*/  IMAD.MOV R15, RZ, RZ, -R13 ;  /* 0x000000ffff0f7224 */ /* 0x000fe200078e0a0d */
[----:B------:R-:W-:Y:S02]  /*01d0*/  ISETP.NE.U32.AND P0, PT, R13, RZ, PT ;  /* 0x000000ff0d00720c */ /* 0x000fe40003f05070 */
[----:B------:R-:W-:-:S04]  /*01e0*/  LOP3.LUT R20, RZ, R13, RZ, 0x33, !PT ;  /* 0x0000000dff147212 */ /* 0x000fc800078e33ff */
[----:B---3--:R-:W3:Y:S01]  /*01f0*/  MUFU.RCP R3, R3 ;  /* 0x0000000300037308 */ /* 0x008ee20000001000 */
[----:B-1----:R-:W-:-:S07]  /*0200*/  ISETP.NE.U32.AND P1, PT, R12, RZ, PT ;  /* 0x000000ff0c00720c */ /* 0x002fce0003f25070 */
[----:B------:R-:W1:Y:S01]  /*0210*/  I2F.U32.RP R8, R12 ;  /* 0x0000000c00087306 */ /* 0x000e620000209000 */
[----:B------:R-:W-:Y:S01]  /*0220*/  LOP3.LUT R17, RZ, R12, RZ, 0x33, !PT ;  /* 0x0000000cff117212 */ /* 0x000fe200078e33ff */
[----:B---3--:R-:W-:Y:S02]  /*0230*/  VIADD R6, R3, 0xffffffe ;  /* 0x0ffffffe03067836 */ /* 0x008fe40000000000 */
[----:B------:R-:W3:Y:S04]  /*0240*/  LDC.64 R2, c[0x0][R2+0x380] ;  /* 0x0000e00002027b82 */ /* 0x000ee80000000a00 */
[----:B------:R4:W5:Y:S08]  /*0250*/  F2I.FTZ.U32.TRUNC.NTZ R7, R6 ;  /* 0x0000000600077305 */ /* 0x000970000021f000 */
[----:B-1----:R-:W1:Y:S01]  /*0260*/  MUFU.RCP R8, R8 ;  /* 0x0000000800087308 */ /* 0x002e620000001000 */
[----:B----4-:R-:W-:-:S02]  /*0270*/  HFMA2 R6, -RZ, RZ, 0, 0 ;  /* 0x00000000ff067431 */ /* 0x010fc400000001ff */
[----:B-----5:R-:W-:-:S04]  /*0280*/  IMAD R15, R15, R7, RZ ;  /* 0x000000070f0f7224 */ /* 0x020fc800078e02ff */
[----:B------:R-:W-:-:S04]  /*0290*/  IMAD.HI.U32 R15, R7, R15, R6 ;  /* 0x0000000f070f7227 */ /* 0x000fc800078e0006 */
[----:B-1----:R-:W-:Y:S02]  /*02a0*/  VIADD R4, R8, 0xffffffe ;  /* 0x0ffffffe08047836 */ /* 0x002fe40000000000 */
[----:B------:R-:W1:Y:S02]  /*02b0*/  LDC.64 R8, c[0x0][0x380] ;  /* 0x0000e000ff087b82 */ /* 0x000e640000000a00 */
[----:B------:R-:W4:Y:S02]  /*02c0*/  F2I.FTZ.U32.TRUNC.NTZ R5, R4 ;  /* 0x0000000400057305 */ /* 0x000f24000021f000 */
[----:B----4-:R-:W-:-:S04]  /*02d0*/  IMAD R4, R12, R5, RZ ;  /* 0x000000050c047224 */ /* 0x010fc800078e02ff */
[----:B------:R-:W-:Y:S01]  /*02e0*/  IMAD.MOV R11, RZ, RZ, -R4 ;  /* 0x000000ffff0b7224 */ /* 0x000fe200078e0a04 */
[----:B------:R-:W-:-:S05]  /*02f0*/  MOV R4, RZ ;  /* 0x000000ff00047202 */ /* 0x000fca0000000f00 */
[----:B0-23--:R-:W-:-:S07]  /*0300*/  IMAD.HI.U32 R16, R5, R11, R4 ;  /* 0x0000000b05107227 */ /* 0x00dfce00078e0004 */
.L_x_23:
[----:B0-----:R-:W-:-:S06]  /*0310*/  IMAD.WIDE.U32 R4, R18, 0x10, R2 ;  /* 0x0000001012047825 */ /* 0x001fcc00078e0002 */
[----:B------:R-:W2:Y:S01]  /*0320*/  LDG.E.128 R4, desc[UR6][R4.64] ;  /* 0x0000000604047981 */ /* 0x000ea2000c1e1d00 */
[----:B------:R-:W-:-:S04]  /*0330*/  IMAD.HI.U32 R11, R15, R18, RZ ;  /* 0x000000120f0b7227 */ /* 0x000fc800078e00ff */
[----:B------:R-:W-:-:S04]  /*0340*/  IMAD.MOV R10, RZ, RZ, -R11 ;  /* 0x000000ffff0a7224 */ /* 0x000fc800078e0a0b */
[----:B------:R-:W-:-:S05]  /*0350*/  IMAD R10, R13, R10, R18 ;  /* 0x0000000a0d0a7224 */ /* 0x000fca00078e0212 */
[----:B------:R-:W-:-:S13]  /*0360*/  ISETP.GE.U32.AND P2, PT, R10, R13, PT ;  /* 0x0000000d0a00720c */ /* 0x000fda0003f46070 */
[----:B------:R-:W-:Y:S01]  /*0370*/  @P2 IADD3 R10, PT, PT, -R13, R10, RZ ;  /* 0x0000000a0d0a2210 */ /* 0x000fe20007ffe1ff */
[----:B------:R-:W-:-:S03]  /*0380*/  @P2 VIADD R11, R11, 0x1 ;  /* 0x000000010b0b2836 */ /* 0x000fc60000000000 */
[----:B------:R-:W-:-:S13]  /*0390*/  ISETP.GE.U32.AND P3, PT, R10, R13, PT ;  /* 0x0000000d0a00720c */ /* 0x000fda0003f66070 */
[----:B------:R-:W-:-:S04]  /*03a0*/  @P3 IADD3 R11, PT, PT, R11, 0x1, RZ ;  /* 0x000000010b0b3810 */ /* 0x000fc80007ffe0ff */
[----:B------:R-:W-:-:S05]  /*03b0*/  SEL R11, R20, R11, !P0 ;  /* 0x0000000b140b7207 */ /* 0x000fca0004000000 */
[----:B------:R-:W-:-:S04]  /*03c0*/  IMAD.HI.U32 R10, R16, R11, RZ ;  /* 0x0000000b100a7227 */ /* 0x000fc800078e00ff */
[----:B------:R-:W-:Y:S01]  /*03d0*/  IMAD.MOV R22, RZ, RZ, -R11 ;  /* 0x000000ffff167224 */ /* 0x000fe200078e0a0b */
[----:B------:R-:W-:-:S05]  /*03e0*/  IADD3 R21, PT, PT, -R10, RZ, RZ ;  /* 0x000000ff0a157210 */ /* 0x000fca0007ffe1ff */
[----:B------:R-:W-:-:S05]  /*03f0*/  IMAD R21, R12, R21, R11 ;  /* 0x000000150c157224 */ /* 0x000fca00078e020b */
[----:B------:R-:W-:-:S13]  /*0400*/  ISETP.GE.U32.AND P2, PT, R21, R12, PT ;  /* 0x0000000c1500720c */ /* 0x000fda0003f46070 */
[----:B------:R-:W-:Y:S01]  /*0410*/  @P2 IMAD.IADD R21, R21, 0x1, -R12 ;  /* 0x0000000115152824 */ /* 0x000fe200078e0a0c */
[----:B------:R-:W-:-:S04]  /*0420*/  @P2 IADD3 R10, PT, PT, R10, 0x1, RZ ;  /* 0x000000010a0a2810 */ /* 0x000fc80007ffe0ff */
[----:B------:R-:W-:-:S13]  /*0430*/  ISETP.GE.U32.AND P3, PT, R21, R12, PT ;  /* 0x0000000c1500720c */ /* 0x000fda0003f66070 */
[----:B------:R-:W-:-:S04]  /*0440*/  @P3 IADD3 R10, PT, PT, R10, 0x1, RZ ;  /* 0x000000010a0a3810 */ /* 0x000fc80007ffe0ff */
[----:B------:R-:W-:Y:S01]  /*0450*/  SEL R21, R17, R10, !P1 ;  /* 0x0000000a11157207 */ /* 0x000fe20004800000 */
[----:B------:R-:W-:Y:S01]  /*0460*/  IMAD R10, R13, R22, R18 ;  /* 0x000000160d0a7224 */ /* 0x000fe200078e0212 */
[----:B------:R-:W-:Y:S02]  /*0470*/  IADD3 R18, PT, PT, R19, R18, RZ ;  /* 0x0000001213127210 */ /* 0x000fe40007ffe0ff */
[----:B------:R-:W-:Y:S01]  /*0480*/  IADD3 R22, PT, PT, -R21, RZ, RZ ;  /* 0x000000ff15167210 */ /* 0x000fe20007ffe1ff */
[----:B------:R-:W-:Y:S01]  /*0490*/  IMAD R10, R10, UR5, RZ ;  /* 0x000000050a0a7c24 */ /* 0x000fe2000f8e02ff */
[----:B------:R-:W-:-:S03]  /*04a0*/  ISETP.GE.U32.AND P2, PT, R18, R0, PT ;  /* 0x000000001200720c */ /* 0x000fc60003f46070 */
[----:B------:R-:W-:-:S04]  /*04b0*/  IMAD R11, R12, R22, R11 ;  /* 0x000000160c0b7224 */ /* 0x000fc800078e020b */
[----:B------:R-:W-:-:S04]  /*04c0*/  IMAD R11, R11, UR11, R10 ;  /* 0x0000000b0b0b7c24 */ /* 0x000fc8000f8e020a */
[----:B------:R-:W-:-:S04]  /*04d0*/  IMAD R10, R14, UR8, R11 ;  /* 0x000000080e0a7c24 */ /* 0x000fc8000f8e020b */
[----:B------:R-:W-:-:S04]  /*04e0*/  IMAD R11, R21, UR10, R10 ;  /* 0x0000000a150b7c24 */ /* 0x000fc8000f8e020a */
[----:B-1----:R-:W-:-:S05]  /*04f0*/  IMAD.WIDE.U32 R10, R11, 0x10, R8 ;  /* 0x000000100b0a7825 */ /* 0x002fca00078e0008 */
[----:B--2---:R0:W-:Y:S01]  /*0500*/  STG.E.128 desc[UR6][R10.64], R4 ;  /* 0x000000040a007986 */ /* 0x0041e2000c101d06 */
[----:B------:R-:W-:Y:S05]  /*0510*/  @!P2 BRA `(.L_x_23) ;  /* 0xfffffffc007ca947 */ /* 0x000fea000383ffff */
[----:B------:R-:W-:Y:S05]  /*0520*/  EXIT ;  /* 0x000000000000794d */ /* 0x000fea0003800000 */
.L_x_24:
        /* <DEDUP_REMOVED lines=13> */
.L_x_894:


//--------------------- .text._ZN2at6native40_GLOBAL__N__2351210d_8_Shape_cu_49f7391c35CatArrayBatchedCopy_alignedK_contigINS1_10OpaqueTypeILj16EEEjLi3ELi64ELi64ELi8EEEvPT_NS1_25CatArrInputTensorMetadataIS5_T0_XT2_EXT3_EEENS1_16TensorSizeStrideIS8_Lj4EEEiS8_ --------------------------
	.section	.text._ZN2at6native40_GLOBAL__N__2351210d_8_Shape_cu_49f7391c35CatArrayBatchedCopy_alignedK_contigINS1_10OpaqueTypeILj16EEEjLi3ELi64ELi64ELi8EEEvPT_NS1_25CatArrInputTensorMetadataIS5_T0_XT2_EXT3_EEENS1_16TensorSizeStrideIS8_Lj4EEEiS8_,"ax",@progbits
	.align	128
.text._ZN2at6native40_GLOBAL__N__2351210d_8_Shape_cu_49f7391c35CatArrayBatchedCopy_alignedK_contigINS1_10OpaqueTypeILj16EEEjLi3ELi64ELi64ELi8EEEvPT_NS1_25CatArrInputTensorMetadataIS5_T0_XT2_EXT3_EEENS1_16TensorSizeStrideIS8_Lj4EEEiS8_:
        .type           _ZN2at6native40_GLOBAL__N__2351210d_8_Shape_cu_49f7391c35CatArrayBatchedCopy_alignedK_contigINS1_10OpaqueTypeILj16EEEjLi3ELi64ELi64ELi8EEEvPT_NS1_25CatArrInputTensorMetadataIS5_T0_XT2_EXT3_EEENS1_16TensorSizeStrideIS8_Lj4EEEiS8_,@function
        .size           _ZN2at6native40_GLOBAL__N__2351210d_8_Shape_cu_49f7391c35CatArrayBatchedCopy_alignedK_contigINS1_10OpaqueTypeILj16EEEjLi3ELi64ELi64ELi8EEEvPT_NS1_25CatArrInputTensorMetadataIS5_T0_XT2_EXT3_EEENS1_16TensorSizeStrideIS8_Lj4EEEiS8_,(.L_x_895 - _ZN2at6native40_GLOBAL__N__2351210d_8_Shape_cu_49f7391c35CatArrayBatchedCopy_alignedK_contigINS1_10OpaqueTypeILj16EEEjLi3ELi64ELi64ELi8EEEvPT_NS1_25CatArrInputTensorMetadataIS5_T0_XT2_EXT3_EEENS1_16TensorSizeStrideIS8_Lj4EEEiS8_)
        .other          _ZN2at6native40_GLOBAL__N__2351210d_8_Shape_cu_49f7391c35CatArrayBatchedCopy_alignedK_contigINS1_10OpaqueTypeILj16EEEjLi3ELi64ELi64ELi8EEEvPT_NS1_25CatArrInputTensorMetadataIS5_T0_XT2_EXT3_EEENS1_16TensorSizeStrideIS8_Lj4EEEiS8_,@"STO_CUDA_ENTRY STV_DEFAULT"
_ZN2at6native40_GLOBAL__N__2351210d_8_Shape_cu_49f7391c35CatArrayBatchedCopy_alignedK_contigINS1_10OpaqueTypeILj16EEEjLi3ELi64ELi64ELi8EEEvPT_NS1_25CatArrInputTensorMetadataIS5_T0_XT2_EXT3_EEENS1_16TensorSizeStrideIS8_Lj4EEEiS8_:
        /* <DEDUP_REMOVED lines=12> */
[----:B------:R-:W-:Y:S01]  /*00c0*/  BSSY.RECONVERGENT B0, `(.L_x_25) ;  /* 0x000004e000007945 */ /* 0x000fe20003800200 */
[----:B------:R-:W2:Y:S05]  /*00d0*/  LDCU.64 UR6, c[0x0][0x358] ;  /* 0x00006b00ff0677ac */ /* 0x000eaa0008000a00 */
[----:B------:R3:W4:Y:S01]  /*00e0*/  LDC R3, c[0x0][R0+0x688] ;  /* 0x0001a20000037b82 */ /* 0x0007220000000800 */
[----:B------:R-:W0:Y:S01]  /*00f0*/  LDCU UR5, c[0x0][0x10ec] ;  /* 0x00021d80ff0577ac */ /* 0x000e220008000800 */
[----:B------:R-:W0:Y:S06]  /*0100*/  LDCU.64 UR10, c[0x0][0x380] ;  /* 0x00007000ff0a77ac */ /* 0x000e2c0008000a00 */
        /* <DEDUP_REMOVED lines=8> */
[----:B------:R-:W-:Y:S01]  /*0190*/  LEA R22, R9, R4, 0x2 ;  /* 0x0000000409167211 */ /* 0x000fe200078e10ff */
[----:B------:R-:W-:Y:S01]  /*01a0*/  HFMA2 R4, -RZ, RZ, 0, 0 ;  /* 0x00000000ff047431 */ /* 0x000fe200000001ff */
[----:B----4-:R-:W-:Y:S02]  /*01b0*/  SEL R2, R3, R2, !P0 ;  /* 0x0000000203027207 */ /* 0x010fe40004000000 */
[----:B------:R-:W1:Y:S02]  /*01c0*/  @P1 LDC R3, c[0x0][0x10cc] ;  /* 0x00043300ff031b82 */ /* 0x000e640000000800 */
[----:B------:R-:W3:Y:S01]  /*01d0*/  I2F.U32.RP R6, R2 ;  /* 0x0000000200067306 */ /* 0x000ee20000209000 */
[----:B------:R-:W-:Y:S01]  /*01e0*/  IMAD.MOV R9, RZ, RZ, -R2 ;  /* 0x000000ffff097224 */ /* 0x000fe200078e0a02 */
[----:B------:R-:W-:Y:S02]  /*01f0*/  ISETP.NE.U32.AND P0, PT, R2, RZ, PT ;  /* 0x000000ff0200720c */ /* 0x000fe40003f05070 */
[----:B------:R-:W-:-:S02]  /*0200*/  LOP3.LUT R16, RZ, R2, RZ, 0x33, !PT ;  /* 0x00000002ff107212 */ /* 0x000fc400078e33ff */
[----:B------:R-:W4:Y:S02]  /*0210*/  LDC.64 R22, c[0x0][R22+0x380] ;  /* 0x0000e00016167b82 */ /* 0x000f240000000a00 */
[----:B---3--:R-:W3:Y:S01]  /*0220*/  MUFU.RCP R6, R6 ;  /* 0x0000000600067308 */ /* 0x008ee20000001000 */
[----:B-1----:R-:W-:-:S07]  /*0230*/  ISETP.NE.U32.AND P1, PT, R3, RZ, PT ;  /* 0x000000ff0300720c */ /* 0x002fce0003f25070 */
[----:B------:R-:W1:Y:S01]  /*0240*/  I2F.U32.RP R8, R3 ;  /* 0x0000000300087306 */ /* 0x000e620000209000 */
[----:B------:R-:W-:Y:S01]  /*0250*/  LOP3.LUT R29, RZ, R3, RZ, 0x33, !PT ;  /* 0x00000003ff1d7212 */ /* 0x000fe200078e33ff */
[----:B---3--:R-:W-:-:S06]  /*0260*/  VIADD R5, R6, 0xffffffe ;  /* 0x0ffffffe06057836 */ /* 0x008fcc0000000000 */
[----:B-1----:R-:W1:Y:S08]  /*0270*/  MUFU.RCP R8, R8 ;  /* 0x0000000800087308 */ /* 0x002e700000001000 */
[----:B------:R-:W3:Y:S01]  /*0280*/  F2I.FTZ.U32.TRUNC.NTZ R5, R5 ;  /* 0x0000000500057305 */ /* 0x000ee2000021f000 */
[----:B-1----:R-:W-:-:S07]  /*0290*/  VIADD R12, R8, 0xffffffe ;  /* 0x0ffffffe080c7836 */ /* 0x002fce0000000000 */
[----:B------:R1:W5:Y:S01]  /*02a0*/  F2I.FTZ.U32.TRUNC.NTZ R13, R12 ;  /* 0x0000000c000d7305 */ /* 0x000362000021f000 */
[----:B---3--:R-:W-:-:S04]  /*02b0*/  IMAD R9, R9, R5, RZ ;  /* 0x0000000509097224 */ /* 0x008fc800078e02ff */
[----:B------:R-:W-:Y:S01]  /*02c0*/  IMAD.HI.U32 R4, R5, R9, R4 ;  /* 0x0000000905047227 */ /* 0x000fe200078e0004 */
[----:B-1----:R-:W-:-:S03]  /*02d0*/  MOV R12, RZ ;  /* 0x000000ff000c7202 */ /* 0x002fc60000000f00 */
[----:B------:R-:W-:Y:S02]  /*02e0*/  IMAD.MOV.U32 R5, RZ, RZ, R7 ;  /* 0x000000ffff057224 */ /* 0x000fe400078e0007 */
[----:B-----5:R-:W-:-:S04]  /*02f0*/  IMAD R20, R3, R13, RZ ;  /* 0x0000000d03147224 */ /* 0x020fc800078e02ff */
[----:B------:R-:W-:-:S04]  /*0300*/  IMAD.MOV R25, RZ, RZ, -R20 ;  /* 0x000000ffff197224 */ /* 0x000fc800078e0a14 */
[----:B0-2-4-:R-:W-:-:S07]  /*0310*/  IMAD.HI.U32 R24, R13, R25, R12 ;  /* 0x000000190d187227 */ /* 0x015fce00078e000c */
.L_x_26:
[----:B0-----:R-:W-:Y:S01]  /*0320*/  IMAD.WIDE.U32 R8, R5, 0x10, R22 ;  /* 0x0000001005087825 */ /* 0x001fe200078e0016 */
[----:B------:R-:W0:Y:S05]  /*0330*/  LDC R17, c[0x0][0x10e0] ;  /* 0x00043800ff117b82 */ /* 0x000e2a0000000800 */
[----:B------:R-:W2:Y:S01]  /*0340*/  LDG.E.128 R8, desc[UR6][R8.64] ;  /* 0x0000000608087981 */ /* 0x000ea2000c1e1d00 */
[----:B------:R-:W-:Y:S01]  /*0350*/  IMAD.HI.U32 R7, R4, R5, RZ ;  /* 0x0000000504077227 */ /* 0x000fe200078e00ff */
[----:B------:R-:W-:-:S03]  /*0360*/  MOV R21, UR5 ;  /* 0x0000000500157c02 */ /* 0x000fc60008000f00 */
[----:B------:R-:W-:Y:S01]  /*0370*/  IMAD.U32 R19, RZ, RZ, UR8 ;  /* 0x00000008ff137e24 */ /* 0x000fe2000f8e00ff */
        /* <DEDUP_REMOVED lines=13> */
[----:B0-----:R-:W-:Y:S02]  /*0450*/  IMAD R7, R7, R17, RZ ;  /* 0x0000001107077224 */ /* 0x001fe400078e02ff */
[----:B------:R-:W-:Y:S02]  /*0460*/  IMAD R18, R3, R18, R14 ;  /* 0x0000001203127224 */ /* 0x000fe400078e020e */
[----:B------:R-:W-:-:S03]  /*0470*/  VIADD R27, R5, 0x1 ;  /* 0x00000001051b7836 */ /* 0x000fc60000000000 */
[----:B------:R-:W-:-:S13]  /*0480*/  ISETP.GE.U32.AND P2, PT, R18, R3, PT ;  /* 0x000000031200720c */ /* 0x000fda0003f46070 */
[----:B------:R-:W-:Y:S01]  /*0490*/  @P2 IMAD.IADD R18, R18, 0x1, -R3 ;  /* 0x0000000112122824 */ /* 0x000fe200078e0a03 */
[----:B------:R-:W-:Y:S02]  /*04a0*/  @P2 IADD3 R6, PT, PT, R6, 0x1, RZ ;  /* 0x0000000106062810 */ /* 0x000fe40007ffe0ff */
[----:B------:R-:W-:Y:S02]  /*04b0*/  ISETP.GT.U32.AND P2, PT, R27, R28, PT ;  /* 0x0000001c1b00720c */ /* 0x000fe40003f44070 */
[----:B------:R-:W-:Y:S02]  /*04c0*/  ISETP.GE.U32.AND P3, PT, R18, R3, PT ;  /* 0x000000031200720c */ /* 0x000fe40003f66070 */
[----:B------:R-:W-:-:S11]  /*04d0*/  MOV R18, UR9 ;  /* 0x0000000900127c02 */ /* 0x000fd60008000f00 */
[----:B------:R-:W-:-:S05]  /*04e0*/  @P3 VIADD R6, R6, 0x1 ;  /* 0x0000000106063836 */ /* 0x000fca0000000000 */
[----:B------:R-:W-:-:S05]  /*04f0*/  SEL R6, R29, R6, !P1 ;  /* 0x000000061d067207 */ /* 0x000fca0004800000 */
[----:B------:R-:W-:-:S04]  /*0500*/  IMAD.MOV R15, RZ, RZ, -R6 ;  /* 0x000000ffff0f7224 */ /* 0x000fc800078e0a06 */
[----:B------:R-:W-:-:S04]  /*0510*/  IMAD R14, R3, R15, R14 ;  /* 0x0000000f030e7224 */ /* 0x000fc800078e020e */
[----:B------:R-:W-:-:S04]  /*0520*/  IMAD R7, R14, R18, R7 ;  /* 0x000000120e077224 */ /* 0x000fc800078e0207 */
[----:B------:R-:W-:Y:S02]  /*0530*/  IMAD R7, R6, R19, R7 ;  /* 0x0000001306077224 */ /* 0x000fe400078e0207 */
[----:B------:R-:W-:Y:S02]  /*0540*/  IMAD.U32 R6, RZ, RZ, UR10 ;  /* 0x0000000aff067e24 */ /* 0x000fe4000f8e00ff */
[----:B------:R-:W-:Y:S01]  /*0550*/  IMAD R15, R0, R21, R7 ;  /* 0x00000015000f7224 */ /* 0x000fe200078e0207 */
[----:B------:R-:W-:-:S03]  /*0560*/  MOV R7, UR11 ;  /* 0x0000000b00077c02 */ /* 0x000fc60008000f00 */
[----:B------:R-:W-:-:S05]  /*0570*/  IMAD.WIDE.U32 R14, R15, 0x10, R6 ;  /* 0x000000100f0e7825 */ /* 0x000fca00078e0006 */
[----:B--2---:R0:W-:Y:S01]  /*0580*/  STG.E.128 desc[UR6][R14.64], R8 ;  /* 0x000000080e007986 */ /* 0x0041e2000c101d06 */
[----:B------:R-:W-:Y:S05]  /*0590*/  @!P2 BRA `(.L_x_26) ;  /* 0xfffffffc0060a947 */ /* 0x000fea000383ffff */
[----:B------:R-:W-:Y:S05]  /*05a0*/  BSYNC.RECONVERGENT B0 ;  /* 0x0000000000007941 */ /* 0x000fea0003800200 */
.L_x_25:
[----:B------:R-:W-:-:S13]  /*05b0*/  ISETP.GT.U32.AND P2, PT, R28, R5, PT ;  /* 0x000000051c00720c */ /* 0x000fda0003f44070 */
[----:B------:R-:W-:Y:S05]  /*05c0*/  @!P2 EXIT ;  /* 0x000000000000a94d */ /* 0x000fea0003800000 */
[C---:B0-----:R-:W-:Y:S01]  /*05d0*/  IADD3 R8, PT, PT, R28.reuse, -R5, RZ ;  /* 0x800000051c087210 */ /* 0x041fe20007ffe0ff */
[----:B------:R-:W-:Y:S01]  /*05e0*/  BSSY.RECONVERGENT B0, `(.L_x_27) ;  /* 0x0000030000007945 */ /* 0x000fe20003800200 */
[----:B------:R-:W-:Y:S02]  /*05f0*/  ISETP.NE.AND P2, PT, R28, R27, PT ;  /* 0x0000001b1c00720c */ /* 0x000fe40003f45270 */
[----:B------:R-:W-:-:S04]  /*0600*/  LOP3.LUT R8, R8, 0x1, RZ, 0xc0, !PT ;  /* 0x0000000108087812 */ /* 0x000fc800078ec0ff */
[----:B------:R-:W-:-:S13]  /*0610*/  ISETP.NE.U32.AND P3, PT, R8, 0x1, PT ;  /* 0x000000010800780c */ /* 0x000fda0003f65070 */
[----:B------:R-:W-:Y:S05]  /*0620*/  @P3 BRA `(.L_x_28) ;  /* 0x0000000000ac3947 */ /* 0x000fea0003800000 */
[----:B------:R-:W-:-:S04]  /*0630*/  IMAD.WIDE.U32 R8, R5, 0x10, R22 ;  /* 0x0000001005087825 */ /* 0x000fc800078e0016 */
[----:B------:R-:W-:Y:S01]  /*0640*/  IMAD.HI.U32 R15, R4, R5, RZ ;  /* 0x00000005040f7227 */ /* 0x000fe200078e00ff */
[----:B------:R-:W-:Y:S01]  /*0650*/  IADD3 R25, PT, PT, -R20, RZ, RZ ;  /* 0x000000ff14197210 */ /* 0x000fe20007ffe1ff */
[----:B------:R-:W2:Y:S02]  /*0660*/  LDG.E.128 R8, desc[UR6][R8.64] ;  /* 0x0000000608087981 */ /* 0x000ea4000c1e1d00 */
[----:B------:R-:W-:Y:S01]  /*0670*/  HFMA2 R6, -RZ, RZ, 0, 0 ;  /* 0x00000000ff067431 */ /* 0x000fe200000001ff */
[----:B------:R-:W0:Y:S01]  /*0680*/  LDCU.64 UR8, c[0x0][0x10d8] ;  /* 0x00021b00ff0877ac */ /* 0x000e220008000a00 */
[----:B------:R-:W-:Y:S01]  /*0690*/  IADD3 R7, PT, PT, -R15, RZ, RZ ;  /* 0x000000ff0f077210 */ /* 0x000fe20007ffe1ff */
[----:B------:R-:W1:Y:S04]  /*06a0*/  LDCU UR4, c[0x0][0x10ec] ;  /* 0x00021d80ff0477ac */ /* 0x000e680008000800 */
[----:B------:R-:W-:Y:S01]  /*06b0*/  IMAD R7, R2, R7, R5 ;  /* 0x0000000702077224 */ /* 0x000fe200078e0205 */
[----:B------:R-:W3:Y:S04]  /*06c0*/  LDCU.64 UR10, c[0x0][0x380] ;  /* 0x00007000ff0a77ac */ /* 0x000ee80008000a00 */
[----:B------:R-:W-:-:S02]  /*06d0*/  ISETP.GE.U32.AND P3, PT, R7, R2, PT ;  /* 0x000000020700720c */ /* 0x000fc40003f66070 */
[----:B0-----:R-:W-:Y:S02]  /*06e0*/  MOV R19, UR8 ;  /* 0x0000000800137c02 */ /* 0x001fe40008000f00 */
[----:B-1----:R-:W-:-:S09]  /*06f0*/  MOV R21, UR4 ;  /* 0x0000000400157c02 */ /* 0x002fd20008000f00 */
[----:B------:R-:W-:Y:S01]  /*0700*/  @P3 IMAD.IADD R7, R7, 0x1, -R2 ;  /* 0x0000000107073824 */ /* 0x000fe200078e0a02 */
[----:B------:R-:W-:-:S04]  /*0710*/  @P3 IADD3 R15, PT, PT, R15, 0x1, RZ ;  /* 0x000000010f0f3810 */ /* 0x000fc80007ffe0ff */
[----:B------:R-:W-:Y:S02]  /*0720*/  ISETP.GE.U32.AND P4, PT, R7, R2, PT ;  /* 0x000000020700720c */ /* 0x000fe40003f86070 */
[----:B------:R-:W-:-:S03]  /*0730*/  MOV R7, R13 ;  /* 0x0000000d00077202 */ /* 0x000fc60000000f00 */
[----:B------:R-:W-:-:S08]  /*0740*/  IMAD.HI.U32 R7, R13, R25, R6 ;  /* 0x000000190d077227 */ /* 0x000fd000078e0006 */
[----:B------:R-:W-:-:S05]  /*0750*/  @P4 VIADD R15, R15, 0x1 ;  /* 0x000000010f0f4836 */ /* 0x000fca0000000000 */
[----:B------:R-:W-:-:S04]  /*0760*/  SEL R6, R16, R15, !P0 ;  /* 0x0000000f10067207 */ /* 0x000fc80004000000 */
[----:B------:R-:W-:Y:S01]  /*0770*/  IADD3 R20, PT, PT, -R6, RZ, RZ ;  /* 0x000000ff06147210 */ /* 0x000fe20007ffe1ff */
[----:B------:R-:W-:-:S04]  /*0780*/  IMAD.HI.U32 R14, R7, R6, RZ ;  /* 0x00000006070e7227 */ /* 0x000fc800078e00ff */
[----:B------:R-:W-:Y:S02]  /*0790*/  IMAD.MOV R18, RZ, RZ, -R14 ;  /* 0x000000ffff127224 */ /* 0x000fe400078e0a0e */
[----:B------:R-:W-:Y:S02]  /*07a0*/  IMAD R20, R2, R20, R5 ;  /* 0x0000001402147224 */ /* 0x000fe400078e0205 */
[----:B------:R-:W-:Y:S02]  /*07b0*/  IMAD R18, R3, R18, R6 ;  /* 0x0000001203127224 */ /* 0x000fe400078e0206 */
[----:B------:R-:W-:-:S03]  /*07c0*/  IMAD R5, R20, R17, RZ ;  /* 0x0000001114057224 */ /* 0x000fc600078e02ff */
[----:B------:R-:W-:-:S13]  /*07d0*/  ISETP.GE.U32.AND P3, PT, R18, R3, PT ;  /* 0x000000031200720c */ /* 0x000fda0003f66070 */
[----:B------:R-:W-:Y:S02]  /*07e0*/  @P3 IADD3 R18, PT, PT, -R3, R18, RZ ;  /* 0x0000001203123210 */ /* 0x000fe40007ffe1ff */
[----:B------:R-:W-:Y:S02]  /*07f0*/  @P3 IADD3 R14, PT, PT, R14, 0x1, RZ ;  /* 0x000000010e0e3810 */ /* 0x000fe40007ffe0ff */
[----:B------:R-:W-:Y:S01]  /*0800*/  ISETP.GE.U32.AND P4, PT, R18, R3, PT ;  /* 0x000000031200720c */ /* 0x000fe20003f86070 */
[----:B------:R-:W-:-:S12]  /*0810*/  IMAD.U32 R18, RZ, RZ, UR9 ;  /* 0x00000009ff127e24 */ /* 0x000fd8000f8e00ff */
[----:B------:R-:W-:Y:S01]  /*0820*/  @P4 VIADD R14, R14, 0x1 ;  /* 0x000000010e0e4836 */ /* 0x000fe20000000000 */
[----:B------:R-:W-:-:S04]  /*0830*/  @!P1 LOP3.LUT R14, RZ, R3, RZ, 0x33, !PT ;  /* 0x00000003ff0e9212 */ /* 0x000fc800078e33ff */
[----:B------:R-:W-:-:S05]  /*0840*/  IADD3 R7, PT, PT, -R14, RZ, RZ ;  /* 0x000000ff0e077210 */ /* 0x000fca0007ffe1ff */
[----:B------:R-:W-:Y:S01]  /*0850*/  IMAD R6, R3, R7, R6 ;  /* 0x0000000703067224 */ /* 0x000fe200078e0206 */
[----:B---3--:R-:W-:-:S03]  /*0860*/  MOV R7, UR11 ;  /* 0x0000000b00077c02 */ /* 0x008fc60008000f00 */
[----:B------:R-:W-:Y:S02]  /*0870*/  IMAD R5, R6, R18, R5 ;  /* 0x0000001206057224 */ /* 0x000fe400078e0205 */
[----:B------:R-:W-:Y:S02]  /*0880*/  IMAD.U32 R6, RZ, RZ, UR10 ;  /* 0x0000000aff067e24 */ /* 0x000fe4000f8e00ff */
[----:B------:R-:W-:-:S04]  /*0890*/  IMAD R5, R0, R21, R5 ;  /* 0x0000001500057224 */ /* 0x000fc800078e0205 */
[----:B------:R-:W-:-:S04]  /*08a0*/  IMAD R5, R14, R19, R5 ;  /* 0x000000130e057224 */ /* 0x000fc800078e0205 */
[----:B------:R-:W-:Y:S01]  /*08b0*/  IMAD.WIDE.U32 R14, R5, 0x10, R6 ;  /* 0x00000010050e7825 */ /* 0x000fe200078e0006 */
[----:B------:R-:W-:-:S04]  /*08c0*/  MOV R5, R27 ;  /* 0x0000001b00057202 */ /* 0x000fc80000000f00 */
[----:B--2---:R0:W-:Y:S03]  /*08d0*/  STG.E.128 desc[UR6][R14.64], R8 ;  /* 0x000000080e007986 */ /* 0x0041e6000c101d06 */
.L_x_28:
[----:B------:R-:W-:Y:S05]  /*08e0*/  BSYNC.RECONVERGENT B0 ;  /* 0x0000000000007941 */ /* 0x000fea0003800200 */
.L_x_27:
[----:B------:R-:W-:Y:S05]  /*08f0*/  @!P2 EXIT ;  /* 0x000000000000a94d */ /* 0x000fea0003800000 */
[----:B------:R-:W-:Y:S02]  /*0900*/  HFMA2 R12, -RZ, RZ, 0, 0 ;  /* 0x00000000ff0c7431 */ /* 0x000fe400000001ff */
[C---:B------:R-:W-:Y:S01]  /*0910*/  IMAD.IADD R28, R5.reuse, 0x1, -R28 ;  /* 0x00000001051c7824 */ /* 0x040fe200078e0a1c */
[----:B------:R-:W-:Y:S02]  /*0920*/  IADD3 R27, PT, PT, R5, 0x1, RZ ;  /* 0x00000001051b7810 */ /* 0x000fe40007ffe0ff */
[----:B------:R-:W-:Y:S01]  /*0930*/  LOP3.LUT R20, RZ, R3, RZ, 0x33, !PT ;  /* 0x00000003ff147212 */ /* 0x000fe200078e33ff */
[----:B------:R-:W-:-:S07]  /*0940*/  IMAD.HI.U32 R26, R13, R25, R12 ;  /* 0x000000190d1a7227 */ /* 0x000fce00078e000c */
.L_x_29:
[----:B------:R-:W-:-:S04]  /*0950*/  VIADD R25, R27, 0xffffffff ;  /* 0xffffffff1b197836 */ /* 0x000fc80000000000 */
[----:B01----:R-:W-:-:S05]  /*0960*/  IMAD.HI.U32 R9, R4, R25, RZ ;  /* 0x0000001904097227 */ /* 0x003fca00078e00ff */
[----:B------:R-:W-:-:S05]  /*0970*/  IADD3 R11, PT, PT, -R9, RZ, RZ ;  /* 0x000000ff090b7210 */ /* 0x000fca0007ffe1ff */
[----:B------:R-:W-:Y:S02]  /*0980*/  IMAD R11, R2, R11, R25 ;  /* 0x0000000b020b7224 */ /* 0x000fe400078e0219 */
[----:B------:R-:W-:-:S03]  /*0990*/  IMAD.WIDE.U32 R24, R25, 0x10, R22 ;  /* 0x0000001019187825 */ /* 0x000fc600078e0016 */
[----:B------:R-:W-:-:S13]  /*09a0*/  ISETP.GE.U32.AND P2, PT, R11, R2, PT ;  /* 0x000000020b00720c */ /* 0x000fda0003f46070 */
[----:B------:R-:W-:Y:S01]  /*09b0*/  @P2 IADD3 R11, PT, PT, -R2, R11, RZ ;  /* 0x0000000b020b2210 */ /* 0x000fe20007ffe1ff */
[----:B------:R-:W-:-:S03]  /*09c0*/  @P2 VIADD R9, R9, 0x1 ;  /* 0x0000000109092836 */ /* 0x000fc60000000000 */
[----:B------:R-:W-:-:S13]  /*09d0*/  ISETP.GE.U32.AND P3, PT, R11, R2, PT ;  /* 0x000000020b00720c */ /* 0x000fda0003f66070 */
[----:B------:R-:W-:-:S04]  /*09e0*/  @P3 IADD3 R9, PT, PT, R9, 0x1, RZ ;  /* 0x0000000109093810 */ /* 0x000fc80007ffe0ff */
[----:B------:R-:W-:-:S05]  /*09f0*/  SEL R8, R16, R9, !P0 ;  /* 0x0000000910087207 */ /* 0x000fca0004000000 */
        /* <DEDUP_REMOVED lines=8> */
[----:B------:R-:W-:-:S08]  /*0a80*/  IMAD R10, R2, R10, R5 ;  /* 0x0000000a020a7224 */ /* 0x000fd000078e0205 */
[----:B------:R-:W-:-:S04]  /*0a90*/  @P3 IADD3 R9, PT, PT, R9, 0x1, RZ ;  /* 0x0000000109093810 */ /* 0x000fc80007ffe0ff */
[----:B------:R-:W-:Y:S01]  /*0aa0*/  SEL R12, R20, R9, !P1 ;  /* 0x00000009140c7207 */ /* 0x000fe20004800000 */
[----:B------:R-:W-:-:S03]  /*0ab0*/  IMAD R9, R10, R17, RZ ;  /* 0x000000110a097224 */ /* 0x000fc600078e02ff */
[----:B------:R-:W-:-:S05]  /*0ac0*/  IADD3 R11, PT, PT, -R12, RZ, RZ ;  /* 0x000000ff0c0b7210 */ /* 0x000fca0007ffe1ff */
[----:B------:R-:W-:-:S04]  /*0ad0*/  IMAD R8, R3, R11, R8 ;  /* 0x0000000b03087224 */ /* 0x000fc800078e0208 */
[----:B------:R-:W-:Y:S02]  /*0ae0*/  IMAD R13, R8, R18, R9 ;  /* 0x00000012080d7224 */ /* 0x000fe400078e0209 */
[----:B------:R-:W2:Y:S02]  /*0af0*/  LDG.E.128 R8, desc[UR6][R24.64] ;  /* 0x0000000618087981 */ /* 0x000ea4000c1e1d00 */
[----:B------:R-:W-:-:S04]  /*0b00*/  IMAD R13, R0, R21, R13 ;  /* 0x00000015000d7224 */ /* 0x000fc800078e020d */
[----:B------:R-:W-:-:S04]  /*0b10*/  IMAD R13, R12, R19, R13 ;  /* 0x000000130c0d7224 */ /* 0x000fc800078e020d */
[----:B------:R-:W-:-:S04]  /*0b20*/  IMAD.WIDE.U32 R12, R13, 0x10, R6 ;  /* 0x000000100d0c7825 */ /* 0x000fc800078e0006 */
[----:B------:R-:W-:Y:S01]  /*0b30*/  IMAD.HI.U32 R29, R4, R27, RZ ;  /* 0x0000001b041d7227 */ /* 0x000fe200078e00ff */
[----:B--2---:R0:W-:Y:S04]  /*0b40*/  STG.E.128 desc[UR6][R12.64], R8 ;  /* 0x000000080c007986 */ /* 0x0041e8000c101d06 */
[----:B0-----:R0:W2:Y:S01]  /*0b50*/  LDG.E.128 R12, desc[UR6][R24.64+0x10] ;  /* 0x00001006180c7981 */ /* 0x0010a2000c1e1d00 */
[----:B------:R-:W-:Y:S01]  /*0b60*/  IADD3 R9, PT, PT, -R29, RZ, RZ ;  /* 0x000000ff1d097210 */ /* 0x000fe20007ffe1ff */
[----:B------:R-:W-:-:S04]  /*0b70*/  VIADD R28, R28, 0x2 ;  /* 0x000000021c1c7836 */ /* 0x000fc80000000000 */
[----:B------:R-:W-:Y:S01]  /*0b80*/  IMAD R9, R2, R9, R27 ;  /* 0x0000000902097224 */ /* 0x000fe200078e021b */
[----:B------:R-:W-:-:S04]  /*0b90*/  IADD3 R27, PT, PT, R27, 0x2, RZ ;  /* 0x000000021b1b7810 */ /* 0x000fc80007ffe0ff */
[----:B------:R-:W-:-:S13]  /*0ba0*/  ISETP.GE.U32.AND P2, PT, R9, R2, PT ;  /* 0x000000020900720c */ /* 0x000fda0003f46070 */
[----:B------:R-:W-:Y:S01]  /*0bb0*/  @P2 IMAD.IADD R9, R9, 0x1, -R2 ;  /* 0x0000000109092824 */ /* 0x000fe200078e0a02 */
[----:B------:R-:W-:-:S04]  /*0bc0*/  @P2 IADD3 R29, PT, PT, R29, 0x1, RZ ;  /* 0x000000011d1d2810 */ /* 0x000fc80007ffe0ff */
[----:B------:R-:W-:-:S13]  /*0bd0*/  ISETP.GE.U32.AND P3, PT, R9, R2, PT ;  /* 0x000000020900720c */ /* 0x000fda0003f66070 */
[----:B------:R-:W-:-:S04]  /*0be0*/  @P3 IADD3 R29, PT, PT, R29, 0x1, RZ ;  /* 0x000000011d1d3810 */ /* 0x000fc80007ffe0ff */
[----:B------:R-:W-:-:S04]  /*0bf0*/  SEL R29, R16, R29, !P0 ;  /* 0x0000001d101d7207 */ /* 0x000fc80004000000 */
[----:B------:R-:W-:Y:S01]  /*0c00*/  IADD3 R10, PT, PT, -R29, RZ, RZ ;  /* 0x000000ff1d0a7210 */ /* 0x000fe20007ffe1ff */
[----:B------:R-:W-:-:S04]  /*0c10*/  IMAD.HI.U32 R9, R26, R29, RZ ;  /* 0x0000001d1a097227 */ /* 0x000fc800078e00ff */
[----:B------:R-:W-:Y:S02]  /*0c20*/  IMAD.MOV R8, RZ, RZ, -R9 ;  /* 0x000000ffff087224 */ /* 0x000fe400078e0a09 */
[----:B------:R-:W-:Y:S01]  /*0c30*/  IMAD R10, R2, R10, R5 ;  /* 0x0000000a020a7224 */ /* 0x000fe200078e0205 */
[----:B------:R-:W-:Y:S01]  /*0c40*/  IADD3 R5, PT, PT, R5, 0x2, RZ ;  /* 0x0000000205057810 */ /* 0x000fe20007ffe0ff */
[----:B------:R-:W-:-:S05]  /*0c50*/  IMAD R8, R3, R8, R29 ;  /* 0x0000000803087224 */ /* 0x000fca00078e021d */
[----:B------:R-:W-:-:S13]  /*0c60*/  ISETP.GE.U32.AND P2, PT, R8, R3, PT ;  /* 0x000000030800720c */ /* 0x000fda0003f46070 */
[----:B------:R-:W-:Y:S02]  /*0c70*/  @P2 IADD3 R8, PT, PT, -R3, R8, RZ ;  /* 0x0000000803082210 */ /* 0x000fe40007ffe1ff */
[----:B------:R-:W-:Y:S02]  /*0c80*/  @P2 IADD3 R9, PT, PT, R9, 0x1, RZ ;  /* 0x0000000109092810 */ /* 0x000fe40007ffe0ff */
[----:B------:R-:W-:Y:S02]  /*0c90*/  ISETP.GE.U32.AND P3, PT, R8, R3, PT ;  /* 0x000000030800720c */ /* 0x000fe40003f66070 */
[----:B------:R-:W-:-:S11]  /*0ca0*/  ISETP.NE.AND P2, PT, R28, RZ, PT ;  /* 0x000000ff1c00720c */ /* 0x000fd60003f45270 */
[----:B------:R-:W-:-:S05]  /*0cb0*/  @P3 VIADD R9, R9, 0x1 ;  /* 0x0000000109093836 */ /* 0x000fca0000000000 */
[----:B------:R-:W-:Y:S01]  /*0cc0*/  SEL R8, R20, R9, !P1 ;  /* 0x0000000914087207 */ /* 0x000fe20004800000 */
[----:B------:R-:W-:-:S03]  /*0cd0*/  IMAD R9, R10, R17, R17 ;  /* 0x000000110a097224 */ /* 0x000fc600078e0211 */
[----:B0-----:R-:W-:-:S05]  /*0ce0*/  IADD3 R24, PT, PT, -R8, RZ, RZ ;  /* 0x000000ff08187210 */ /* 0x001fca0007ffe1ff */
[----:B------:R-:W-:-:S04]  /*0cf0*/  IMAD R29, R3, R24, R29 ;  /* 0x00000018031d7224 */ /* 0x000fc800078e021d */
[----:B------:R-:W-:-:S04]  /*0d00*/  IMAD R9, R29, R18, R9 ;  /* 0x000000121d097224 */ /* 0x000fc800078e0209 */
[----:B------:R-:W-:-:S04]  /*0d10*/  IMAD R9, R0, R21, R9 ;  /* 0x0000001500097224 */ /* 0x000fc800078e0209 */
[----:B------:R-:W-:-:S04]  /*0d20*/  IMAD R9, R8, R19, R9 ;  /* 0x0000001308097224 */ /* 0x000fc800078e0209 */
[----:B------:R-:W-:-:S05]  /*0d30*/  IMAD.WIDE.U32 R8, R9, 0x10, R6 ;  /* 0x0000001009087825 */ /* 0x000fca00078e0006 */
[----:B--2---:R1:W-:Y:S01]  /*0d40*/  STG.E.128 desc[UR6][R8.64], R12 ;  /* 0x0000000c08007986 */ /* 0x0043e2000c101d06 */
[----:B------:R-:W-:Y:S05]  /*0d50*/  @P2 BRA `(.L_x_29) ;  /* 0xfffffff800fc2947 */ /* 0x000fea000383ffff */
[----:B------:R-:W-:Y:S05]  /*0d60*/  EXIT ;  /* 0x000000000000794d */ /* 0x000fea0003800000 */
.L_x_30:
        /* <DEDUP_REMOVED lines=9> */
.L_x_895:


//--------------------- .text._ZN2at6native40_GLOBAL__N__2351210d_8_Shape_cu_49f7391c35CatArrayBatchedCopy_alignedK_contigINS1_10OpaqueTypeILj16EEEjLi3ELi64ELi64ELi16EEEvPT_NS1_25CatArrInputTensorMetadataIS5_T0_XT2_EXT3_EEENS1_16TensorSizeStrideIS8_Lj4EEEiS8_ --------------------------
	.section	.text._ZN2at6native40_GLOBAL__N__2351210d_8_Shape_cu_49f7391c35CatArrayBatchedCopy_alignedK_contigINS1_10OpaqueTypeILj16EEEjLi3ELi64ELi64ELi16EEEvPT_NS1_25CatArrInputTensorMetadataIS5_T0_XT2_EXT3_EEENS1_16TensorSizeStrideIS8_Lj4EEEiS8_,"ax",@progbits
	.align	128
.text._ZN2at6native40_GLOBAL__N__2351210d_8_Shape_cu_49f7391c35CatArrayBatchedCopy_alignedK_contigINS1_10OpaqueTypeILj16EEEjLi3ELi64ELi64ELi16EEEvPT_NS1_25CatArrInputTensorMetadataIS5_T0_XT2_EXT3_EEENS1_16TensorSizeStrideIS8_Lj4EEEiS8_:
        .type           _ZN2at6native40_GLOBAL__N__2351210d_8_Shape_cu_49f7391c35CatArrayBatchedCopy_alignedK_contigINS1_10OpaqueTypeILj16EEEjLi3ELi64ELi64ELi16EEEvPT_NS1_25CatArrInputTensorMetadataIS5_T0_XT2_EXT3_EEENS1_16TensorSizeStrideIS8_Lj4EEEiS8_,@function
        .size           _ZN2at6native40_GLOBAL__N__2351210d_8_Shape_cu_49f7391c35CatArrayBatchedCopy_alignedK_contigINS1_10OpaqueTypeILj16EEEjLi3ELi64ELi64ELi16EEEvPT_NS1_25CatArrInputTensorMetadataIS5_T0_XT2_EXT3_EEENS1_16TensorSizeStrideIS8_Lj4EEEiS8_,(.L_x_896 - _ZN2at6native40_GLOBAL__N__2351210d_8_Shape_cu_49f7391c35CatArrayBatchedCopy_alignedK_contigINS1_10OpaqueTypeILj16EEEjLi3ELi64ELi64ELi16EEEvPT_NS1_25CatArrInputTensorMetadataIS5_T0_XT2_EXT3_EEENS1_16TensorSizeStrideIS8_Lj4EEEiS8_)
        .other          _ZN2at6native40_GLOBAL__N__2351210d_8_Shape_cu_49f7391c35CatArrayBatchedCopy_alignedK_contigINS1_10OpaqueTypeILj16EEEjLi3ELi64ELi64ELi16EEEvPT_NS1_25CatArrInputTensorMetadataIS5_T0_XT2_EXT3_EEENS1_16TensorSizeStrideIS8_Lj4EEEiS8_,@"STO_CUDA_ENTRY STV_DEFAULT"
_ZN2at6native40_GLOBAL__N__2351210d_8_Shape_cu_49f7391c35CatArrayBatchedCopy_alignedK_contigINS1_10OpaqueTypeILj16EEEjLi3ELi64ELi64ELi16EEEvPT_NS1_25CatArrInputTensorMetadataIS5_T0_XT2_EXT3_EEENS1_16TensorSizeStrideIS8_Lj4EEEiS8_:
        /* <DEDUP_REMOVED lines=50> */
.L_x_32:
        /* <DEDUP_REMOVED lines=41> */
.L_x_31:
        /* <DEDUP_REMOVED lines=51> */
.L_x_34:
[----:B------:R-:W-:Y:S05]  /*08e0*/  BSYNC.RECONVERGENT B0 ;  /* 0x0000000000007941 */ /* 0x000fea0003800200 */
.L_x_33:
[----:B------:R-:W-:Y:S05]  /*08f0*/  @!P2 EXIT ;  /* 0x000000000000a94d */ /* 0x000fea0003800000 */
[----:B------:R-:W-:Y:S02]  /*0900*/  HFMA2 R12, -RZ, RZ, 0, 0 ;  /* 0x00000000ff0c7431 */ /* 0x000fe400000001ff */
[C---:B------:R-:W-:Y:S01]  /*0910*/  IMAD.IADD R28, R5.reuse, 0x1, -R28 ;  /* 0x00000001051c7824 */ /* 0x040fe200078e0a1c */
[----:B------:R-:W-:Y:S02]  /*0920*/  IADD3 R27, PT, PT, R5, 0x1, RZ ;  /* 0x00000001051b7810 */ /* 0x000fe40007ffe0ff */
[----:B------:R-:W-:Y:S01]  /*0930*/  LOP3.LUT R20, RZ, R3, RZ, 0x33, !PT ;  /* 0x00000003ff147212 */ /* 0x000fe200078e33ff */
[----:B------:R-:W-:-:S07]  /*0940*/  IMAD.HI.U32 R26, R13, R25, R12 ;  /* 0x000000190d1a7227 */ /* 0x000fce00078e000c */
.L_x_35:
        /* <DEDUP_REMOVED lines=66> */
.L_x_36:
        /* <DEDUP_REMOVED lines=9> */
.L_x_896:


//--------------------- .text._ZN2at6native40_GLOBAL__N__2351210d_8_Shape_cu_49f7391c30CatArrayBatchedCopy_vectorizedINS1_10OpaqueTypeILj16EEEjLi3ELi64ELi64ELi16ELi1EEEvPcNS1_25CatArrInputTensorMetadataIT_T0_XT2_EXT3_EEENS1_16TensorSizeStrideIS8_Lj4EEEiS8_ --------------------------
	.section	.text._ZN2at6native40_GLOBAL__N__2351210d_8_Shape_cu_49f7391c30CatArrayBatchedCopy_vectorizedINS1_10OpaqueTypeILj16EEEjLi3ELi64ELi64ELi16ELi1EEEvPcNS1_25CatArrInputTensorMetadataIT_T0_XT2_EXT3_EEENS1_16TensorSizeStrideIS8_Lj4EEEiS8_,"ax",@progbits
	.align	128
.text._ZN2at6native40_GLOBAL__N__2351210d_8_Shape_cu_49f7391c30CatArrayBatchedCopy_vectorizedINS1_10OpaqueTypeILj16EEEjLi3ELi64ELi64ELi16ELi1EEEvPcNS1_25CatArrInputTensorMetadataIT_T0_XT2_EXT3_EEENS1_16TensorSizeStrideIS8_Lj4EEEiS8_:
        .type           _ZN2at6native40_GLOBAL__N__2351210d_8_Shape_cu_49f7391c30CatArrayBatchedCopy_vectorizedINS1_10OpaqueTypeILj16EEEjLi3ELi64ELi64ELi16ELi1EEEvPcNS1_25CatArrInputTensorMetadataIT_T0_XT2_EXT3_EEENS1_16TensorSizeStrideIS8_Lj4EEEiS8_,@function
        .size           _ZN2at6native40_GLOBAL__N__2351210d_8_Shape_cu_49f7391c30CatArrayBatchedCopy_vectorizedINS1_10OpaqueTypeILj16EEEjLi3ELi64ELi64ELi16ELi1EEEvPcNS1_25CatArrInputTensorMetadataIT_T0_XT2_EXT3_EEENS1_16TensorSizeStrideIS8_Lj4EEEiS8_,(.L_x_897 - _ZN2at6native40_GLOBAL__N__2351210d_8_Shape_cu_49f7391c30CatArrayBatchedCopy_vectorizedINS1_10OpaqueTypeILj16EEEjLi3ELi64ELi64ELi16ELi1EEEvPcNS1_25CatArrInputTensorMetadataIT_T0_XT2_EXT3_EEENS1_16TensorSizeStrideIS8_Lj4EEEiS8_)
        .other          _ZN2at6native40_GLOBAL__N__2351210d_8_Shape_cu_49f7391c30CatArrayBatchedCopy_vectorizedINS1_10OpaqueTypeILj16EEEjLi3ELi64ELi64ELi16ELi1EEEvPcNS1_25CatArrInputTensorMetadataIT_T0_XT2_EXT3_EEENS1_16TensorSizeStrideIS8_Lj4EEEiS8_,@"STO_CUDA_ENTRY STV_DEFAULT"
_ZN2at6native40_GLOBAL__N__2351210d_8_Shape_cu_49f7391c30CatArrayBatchedCopy_vectorizedINS1_10OpaqueTypeILj16EEEjLi3ELi64ELi64ELi16ELi1EEEvPcNS1_25CatArrInputTensorMetadataIT_T0_XT2_EXT3_EEENS1_16TensorSizeStrideIS8_Lj4EEEiS8_:
        /* <DEDUP_REMOVED lines=11> */
[----:B------:R-:W-:Y:S01]  /*00b0*/  HFMA2 R3, -RZ, RZ, 0, 4.76837158203125e-07 ;  /* 0x00000008ff037431 */ /* 0x000fe200000001ff */
[----:B------:R-:W1:Y:S04]  /*00c0*/  LDCU UR4, c[0x0][0x370] ;  /* 0x00006e00ff0477ac */ /* 0x000e680008000800 */
[C---:B------:R-:W-:Y:S01]  /*00d0*/  IMAD R3, R16.reuse, 0x4, R3 ;  /* 0x0000000410037824 */ /* 0x040fe200078e0203 */
[----:B------:R-:W2:Y:S01]  /*00e0*/  LDCU.64 UR6, c[0x0][0x358] ;  /* 0x00006b00ff0677ac */ /* 0x000ea20008000a00 */
[----:B------:R-:W3:Y:S03]  /*00f0*/  LDC R8, c[0x0][R2+0x688] ;  /* 0x0001a20002087b82 */ /* 0x000ee60000000800 */
[----:B------:R-:W-:Y:S01]  /*0100*/  LEA R3, R16, R3, 0x2 ;  /* 0x0000000310037211 */ /* 0x000fe200078e10ff */
[----:B------:R-:W4:Y:S04]  /*0110*/  LDCU UR5, c[0x0][0x10e0] ;  /* 0x00021c00ff0577ac */ /* 0x000f280008000800 */
[----:B------:R-:W5:Y:S01]  /*0120*/  LDC R9, c[0x0][0x10d0] ;  /* 0x00043400ff097b82 */ /* 0x000f620000000800 */
[----:B------:R-:W0:Y:S01]  /*0130*/  LDCU.64 UR8, c[0x0][0x10d8] ;  /* 0x00021b00ff0877ac */ /* 0x000e220008000a00 */
[----:B-1----:R-:W-:Y:S01]  /*0140*/  IMAD R17, R17, UR4, RZ ;  /* 0x0000000411117c24 */ /* 0x002fe2000f8e02ff */
[----:B------:R-:W1:Y:S01]  /*0150*/  LDCU.64 UR10, c[0x0][0x380] ;  /* 0x00007000ff0a77ac */ /* 0x000e620008000a00 */
[----:B0-----:R-:W-:-:S02]  /*0160*/  ISETP.NE.AND P1, PT, R10, 0x1, PT ;  /* 0x000000010a00780c */ /* 0x001fc40003f25270 */
[----:B------:R-:W-:Y:S02]  /*0170*/  ISETP.NE.AND P0, PT, R10, 0x2, PT ;  /* 0x000000020a00780c */ /* 0x000fe40003f05270 */
[----:B------:R0:W2:Y:S01]  /*0180*/  LDC R10, c[0x0][R2+0x588] ;  /* 0x00016200020a7b82 */ /* 0x0000a20000000800 */
[----:B---3--:R-:W-:-:S07]  /*0190*/  IMAD R8, R8, R11, RZ ;  /* 0x0000000b08087224 */ /* 0x008fce00078e02ff */
[----:B0-----:R-:W0:Y:S01]  /*01a0*/  LDC.64 R2, c[0x0][R3+0x380] ;  /* 0x0000e00003027b82 */ /* 0x001e220000000a00 */
[----:B-----5:R-:W-:-:S07]  /*01b0*/  SEL R9, R8, R9, !P0 ;  /* 0x0000000908097207 */ /* 0x020fce0004000000 */
[----:B------:R-:W3:Y:S01]  /*01c0*/  @P1 LDC R8, c[0x0][0x10cc] ;  /* 0x00043300ff081b82 */ /* 0x000ee20000000800 */
[----:B------:R-:W5:Y:S01]  /*01d0*/  I2F.U32.RP R12, R9 ;  /* 0x00000009000c7306 */ /* 0x000f620000209000 */
[----:B------:R-:W-:Y:S02]  /*01e0*/  ISETP.NE.U32.AND P0, PT, R9, RZ, PT ;  /* 0x000000ff0900720c */ /* 0x000fe40003f05070 */
[----:B------:R-:W-:Y:S01]  /*01f0*/  LOP3.LUT R15, RZ, R9, RZ, 0x33, !PT ;  /* 0x00000009ff0f7212 */ /* 0x000fe200078e33ff */
[----:B--2---:R-:W-:-:S04]  /*0200*/  IMAD R10, R10, R11, RZ ;  /* 0x0000000b0a0a7224 */ /* 0x004fc800078e02ff */
[----:B-----5:R-:W2:Y:S08]  /*0210*/  MUFU.RCP R12, R12 ;  /* 0x0000000c000c7308 */ /* 0x020eb00000001000 */
[----:B---3--:R-:W3:Y:S01]  /*0220*/  I2F.U32.RP R13, R8 ;  /* 0x00000008000d7306 */ /* 0x008ee20000209000 */
[----:B------:R-:W-:Y:S01]  /*0230*/  ISETP.NE.U32.AND P1, PT, R8, RZ, PT ;  /* 0x000000ff0800720c */ /* 0x000fe20003f25070 */
[----:B--2---:R-:W-:-:S06]  /*0240*/  VIADD R6, R12, 0xffffffe ;  /* 0x0ffffffe0c067836 */ /* 0x004fcc0000000000 */
[----:B------:R2:W-:Y:S08]  /*0250*/  F2I.FTZ.U32.TRUNC.NTZ R7, R6 ;  /* 0x0000000600077305 */ /* 0x0005f0000021f000 */
[----:B---3--:R-:W3:Y:S01]  /*0260*/  MUFU.RCP R13, R13 ;  /* 0x0000000d000d7308 */ /* 0x008ee20000001000 */
[----:B--2---:R-:W-:Y:S02]  /*0270*/  HFMA2 R6, -RZ, RZ, 0, 0 ;  /* 0x00000000ff067431 */ /* 0x004fe400000001ff */
[----:B---3--:R-:W-:-:S02]  /*0280*/  VIADD R4, R13, 0xffffffe ;  /* 0x0ffffffe0d047836 */ /* 0x008fc40000000000 */
[----:B------:R-:W-:-:S03]  /*0290*/  IMAD.MOV R13, RZ, RZ, -R9 ;  /* 0x000000ffff0d7224 */ /* 0x000fc600078e0a09 */
[----:B------:R-:W2:Y:S01]  /*02a0*/  F2I.FTZ.U32.TRUNC.NTZ R5, R4 ;  /* 0x0000000400057305 */ /* 0x000ea2000021f000 */
[----:B------:R-:W-:-:S04]  /*02b0*/  IMAD R11, R13, R7, RZ ;  /* 0x000000070d0b7224 */ /* 0x000fc800078e02ff */
[----:B------:R-:W-:-:S04]  /*02c0*/  IMAD.HI.U32 R11, R7, R11, R6 ;  /* 0x0000000b070b7227 */ /* 0x000fc800078e0006 */
[----:B--2---:R-:W-:-:S04]  /*02d0*/  IMAD R4, R8, R5, RZ ;  /* 0x0000000508047224 */ /* 0x004fc800078e02ff */
[----:B------:R-:W-:Y:S01]  /*02e0*/  IMAD.MOV R13, RZ, RZ, -R4 ;  /* 0x000000ffff0d7224 */ /* 0x000fe200078e0a04 */
[----:B------:R-:W-:-:S05]  /*02f0*/  MOV R4, RZ ;  /* 0x000000ff00047202 */ /* 0x000fca0000000f00 */
[----:B------:R-:W-:Y:S01]  /*0300*/  IMAD.HI.U32 R12, R5, R13, R4 ;  /* 0x0000000d050c7227 */ /* 0x000fe200078e0004 */
[----:B01--4-:R-:W-:-:S07]  /*0310*/  LOP3.LUT R13, RZ, R8, RZ, 0x33, !PT ;  /* 0x00000008ff0d7212 */ /* 0x013fce00078e33ff */
.L_x_37:
        /* <DEDUP_REMOVED lines=24> */
[----:B------:R-:W-:-:S04]  /*04a0*/  IMAD R16, R16, UR5, RZ ;  /* 0x0000000510107c24 */ /* 0x000fc8000f8e02ff */
        /* <DEDUP_REMOVED lines=11> */
.L_x_38:
        /* <DEDUP_REMOVED lines=10> */
.L_x_897:


//--------------------- .text._ZN2at6native40_GLOBAL__N__2351210d_8_Shape_cu_49f7391c19CatArrayBatchedCopyINS1_10OpaqueTypeILj16EEEjLi2ELi64ELi64EEEvPT_NS1_25CatArrInputTensorMetadataIS5_T0_XT2_EXT3_EEENS1_16TensorSizeStrideIS8_Lj4EEEiS8_ --------------------------
	.section	.text._ZN2at6native40_GLOBAL__N__2351210d_8_Shape_cu_49f7391c19CatArrayBatchedCopyINS1_10OpaqueTypeILj16EEEjLi2ELi64ELi64EEEvPT_NS1_25CatArrInputTensorMetadataIS5_T0_XT2_EXT3_EEENS1_16TensorSizeStrideIS8_Lj4EEEiS8_,"ax",@progbits
	.align	128
.text._ZN2at6native40_GLOBAL__N__2351210d_8_Shape_cu_49f7391c19CatArrayBatchedCopyINS1_10OpaqueTypeILj16EEEjLi2ELi64ELi64EEEvPT_NS1_25CatArrInputTensorMetadataIS5_T0_XT2_EXT3_EEENS1_16TensorSizeStrideIS8_Lj4EEEiS8_:
        .type           _ZN2at6native40_GLOBAL__N__2351210d_8_Shape_cu_49f7391c19CatArrayBatchedCopyINS1_10OpaqueTypeILj16EEEjLi2ELi64ELi64EEEvPT_NS1_25CatArrInputTensorMetadataIS5_T0_XT2_EXT3_EEENS1_16TensorSizeStrideIS8_Lj4EEEiS8_,@function
        .size           _ZN2at6native40_GLOBAL__N__2351210d_8_Shape_cu_49f7391c19CatArrayBatchedCopyINS1_10OpaqueTypeILj16EEEjLi2ELi64ELi64EEEvPT_NS1_25CatArrInputTensorMetadataIS5_T0_XT2_EXT3_EEENS1_16TensorSizeStrideIS8_Lj4EEEiS8_,(.L_x_898 - _ZN2at6native40_GLOBAL__N__2351210d_8_Shape_cu_49f7391c19CatArrayBatchedCopyINS1_10OpaqueTypeILj16EEEjLi2ELi64ELi64EEEvPT_NS1_25CatArrInputTensorMetadataIS5_T0_XT2_EXT3_EEENS1_16TensorSizeStrideIS8_Lj4EEEiS8_)
        .other          _ZN2at6native40_GLOBAL__N__2351210d_8_Shape_cu_49f7391c19CatArrayBatchedCopyINS1_10OpaqueTypeILj16EEEjLi2ELi64ELi64EEEvPT_NS1_25CatArrInputTensorMetadataIS5_T0_XT2_EXT3_EEENS1_16TensorSizeStrideIS8_Lj4EEEiS8_,@"STO_CUDA_ENTRY STV_DEFAULT"
_ZN2at6native40_GLOBAL__N__2351210d_8_Shape_cu_49f7391c19CatArrayBatchedCopyINS1_10OpaqueTypeILj16EEEjLi2ELi64ELi64EEEvPT_NS1_25CatArrInputTensorMetadataIS5_T0_XT2_EXT3_EEENS1_16TensorSizeStrideIS8_Lj4EEEiS8_:
        /* <DEDUP_REMOVED lines=20> */
[----:B------:R-:W0:Y:S04]  /*0140*/  LDCU.64 UR8, c[0x0][0x10d8] ;  /* 0x00021b00ff0877ac */ /* 0x000e280008000a00 */
[----:B------:R-:W3:Y:S01]  /*0150*/  LDC R12, c[0x0][R16+0x680] ;  /* 0x0001a000100c7b82 */ /* 0x000ee20000000800 */
[----:B-1----:R-:W-:Y:S01]  /*0160*/  IMAD R18, R18, UR4, RZ ;  /* 0x0000000412127c24 */ /* 0x002fe2000f8e02ff */
[----:B0-----:R-:W-:-:S06]  /*0170*/  ISETP.NE.AND P0, PT, R4, 0x1, PT ;  /* 0x000000010400780c */ /* 0x001fcc0003f05270 */
[----:B------:R0:W1:Y:S08]  /*0180*/  LDC.U8 R7, c[0x0][R20+0x880] ;  /* 0x0002200014077b82 */ /* 0x0000700000000000 */
[----:B------:R-:W2:Y:S01]  /*0190*/  LDC.64 R8, c[0x0][0x380] ;  /* 0x0000e000ff087b82 */ /* 0x000ea20000000a00 */
[----:B---3--:R-:W-:-:S07]  /*01a0*/  SEL R13, R12, R13, !P0 ;  /* 0x0000000d0c0d7207 */ /* 0x008fce0004000000 */
[----:B------:R3:W2:Y:S01]  /*01b0*/  LDC R14, c[0x0][R10+0x8d0] ;  /* 0x000234000a0e7b82 */ /* 0x0006a20000000800 */
[----:B------:R-:W5:Y:S01]  /*01c0*/  I2F.U32.RP R6, R13 ;  /* 0x0000000d00067306 */ /* 0x000f620000209000 */
[----:B------:R-:W-:Y:S02]  /*01d0*/  IADD3 R17, PT, PT, RZ, -R13, RZ ;  /* 0x8000000dff117210 */ /* 0x000fe40007ffe0ff */
[----:B------:R-:W-:-:S04]  /*01e0*/  ISETP.NE.U32.AND P1, PT, R13, RZ, PT ;  /* 0x000000ff0d00720c */ /* 0x000fc80003f25070 */
[----:B------:R3:W2:Y:S01]  /*01f0*/  LDC R15, c[0x0][R10+0x8d4] ;  /* 0x000235000a0f7b82 */ /* 0x0006a20000000800 */
[----:B0-----:R-:W-:-:S07]  /*0200*/  LOP3.LUT R20, RZ, R13, RZ, 0x33, !PT ;  /* 0x0000000dff147212 */ /* 0x001fce00078e33ff */
[----:B------:R-:W0:Y:S01]  /*0210*/  LDC.64 R2, c[0x0][R2+0x380] ;  /* 0x0000e00002027b82 */ /* 0x000e220000000a00 */
[----:B-----5:R-:W5:Y:S07]  /*0220*/  MUFU.RCP R6, R6 ;  /* 0x0000000600067308 */ /* 0x020f6e0000001000 */
[----:B------:R-:W0:Y:S08]  /*0230*/  LDC R16, c[0x0][R16+0x580] ;  /* 0x0001600010107b82 */ /* 0x000e300000000800 */
[----:B------:R3:W0:Y:S01]  /*0240*/  @P0 LDC R12, c[0x0][R10+0x8c4] ;  /* 0x000231000a0c0b82 */ /* 0x0006220000000800 */
[----:B-1----:R-:W-:-:S02]  /*0250*/  ISETP.NE.AND P0, PT, R7, RZ, PT ;  /* 0x000000ff0700720c */ /* 0x002fc40003f05270 */
[----:B-----5:R-:W-:-:S04]  /*0260*/  IADD3 R4, PT, PT, R6, 0xffffffe, RZ ;  /* 0x0ffffffe06047810 */ /* 0x020fc80007ffe0ff */
[----:B------:R1:W5:Y:S02]  /*0270*/  F2I.FTZ.U32.TRUNC.NTZ R5, R4 ;  /* 0x0000000400057305 */ /* 0x000364000021f000 */
[----:B-1----:R-:W-:Y:S01]  /*0280*/  MOV R4, RZ ;  /* 0x000000ff00047202 */ /* 0x002fe20000000f00 */
[----:B-----5:R-:W-:-:S04]  /*0290*/  IMAD R17, R17, R5, RZ ;  /* 0x0000000511117224 */ /* 0x020fc800078e02ff */
[----:B--234-:R-:W-:-:S07]  /*02a0*/  IMAD.HI.U32 R17, R5, R17, R4 ;  /* 0x0000001105117227 */ /* 0x01cfce00078e0004 */
.L_x_40:
[----:B01----:R-:W-:Y:S01]  /*02b0*/  @P0 IMAD.WIDE.U32 R4, R19, 0x10, R2 ;  /* 0x0000001013040825 */ /* 0x003fe200078e0002 */
[----:B------:R-:W0:Y:S05]  /*02c0*/  @P0 LDC R23, c[0x0][0x10ec] ;  /* 0x00043b00ff170b82 */ /* 0x000e2a0000000800 */
[----:B------:R-:W2:Y:S01]  /*02d0*/  @P0 LDG.E.128 R4, desc[UR6][R4.64] ;  /* 0x0000000604040981 */ /* 0x000ea2000c1e1d00 */
[----:B------:R-:W-:-:S05]  /*02e0*/  IMAD.HI.U32 R21, R17, R19, RZ ;  /* 0x0000001311157227 */ /* 0x000fca00078e00ff */
[----:B------:R-:W-:-:S05]  /*02f0*/  IADD3 R10, PT, PT, -R21, RZ, RZ ;  /* 0x000000ff150a7210 */ /* 0x000fca0007ffe1ff */
[----:B------:R-:W-:-:S05]  /*0300*/  IMAD R10, R13, R10, R19 ;  /* 0x0000000a0d0a7224 */ /* 0x000fca00078e0213 */
[----:B------:R-:W-:-:S13]  /*0310*/  ISETP.GE.U32.AND P2, PT, R10, R13, PT ;  /* 0x0000000d0a00720c */ /* 0x000fda0003f46070 */
[----:B------:R-:W-:Y:S02]  /*0320*/  @P2 IADD3 R10, PT, PT, -R13, R10, RZ ;  /* 0x0000000a0d0a2210 */ /* 0x000fe40007ffe1ff */
[----:B------:R-:W-:Y:S02]  /*0330*/  @P2 IADD3 R21, PT, PT, R21, 0x1, RZ ;  /* 0x0000000115152810 */ /* 0x000fe40007ffe0ff */
[----:B------:R-:W-:Y:S02]  /*0340*/  ISETP.GE.U32.AND P3, PT, R10, R13, PT ;  /* 0x0000000d0a00720c */ /* 0x000fe40003f66070 */
[----:B------:R-:W1:Y:S11]  /*0350*/  @P0 LDC.64 R10, c[0x0][0x380] ;  /* 0x0000e000ff0a0b82 */ /* 0x000e760000000a00 */
[----:B------:R-:W-:-:S04]  /*0360*/  @P3 IADD3 R21, PT, PT, R21, 0x1, RZ ;  /* 0x0000000115153810 */ /* 0x000fc80007ffe0ff */
[----:B------:R-:W-:-:S05]  /*0370*/  SEL R21, R20, R21, !P1 ;  /* 0x0000001514157207 */ /* 0x000fca0004800000 */
[----:B------:R-:W-:Y:S02]  /*0380*/  IMAD.MOV R24, RZ, RZ, -R21 ;  /* 0x000000ffff187224 */ /* 0x000fe400078e0a15 */
[----:B------:R-:W-:Y:S02]  /*0390*/  IMAD R22, R21, UR8, RZ ;  /* 0x0000000815167c24 */ /* 0x000fe4000f8e02ff */
[----:B------:R-:W-:-:S04]  /*03a0*/  IMAD R21, R13, R24, R19 ;  /* 0x000000180d157224 */ /* 0x000fc800078e0213 */
[----:B------:R-:W-:-:S04]  /*03b0*/  IMAD R21, R21, UR9, R22 ;  /* 0x0000000915157c24 */ /* 0x000fc8000f8e0216 */
[----:B0-----:R-:W-:-:S04]  /*03c0*/  @P0 IMAD R23, R16, R23, R21 ;  /* 0x0000001710170224 */ /* 0x001fc800078e0215 */
[----:B-1----:R-:W-:-:S05]  /*03d0*/  @P0 IMAD.WIDE.U32 R10, R23, 0x10, R10 ;  /* 0x00000010170a0825 */ /* 0x002fca00078e000a */
[----:B--2---:R0:W-:Y:S01]  /*03e0*/  @P0 STG.E.128 desc[UR6][R10.64], R4 ;  /* 0x000000040a000986 */ /* 0x0041e2000c101d06 */
[----:B------:R-:W-:Y:S05]  /*03f0*/  @P0 BRA `(.L_x_39) ;  /* 0x00000000006c0947 */ /* 0x000fea0003800000 */
[----:B0-----:R-:W0:Y:S01]  /*0400*/  I2F.U32.RP R6, R12 ;  /* 0x0000000c00067306 */ /* 0x001e220000209000 */
[----:B------:R-:W-:Y:S02]  /*0410*/  IADD3 R7, PT, PT, RZ, -R12, RZ ;  /* 0x8000000cff077210 */ /* 0x000fe40007ffe0ff */
[----:B------:R-:W-:-:S05]  /*0420*/  ISETP.NE.U32.AND P4, PT, R12, RZ, PT ;  /* 0x000000ff0c00720c */ /* 0x000fca0003f85070 */
[----:B0-----:R-:W0:Y:S02]  /*0430*/  MUFU.RCP R6, R6 ;  /* 0x0000000600067308 */ /* 0x001e240000001000 */
[----:B0-----:R-:W-:-:S06]  /*0440*/  IADD3 R4, PT, PT, R6, 0xffffffe, RZ ;  /* 0x0ffffffe06047810 */ /* 0x001fcc0007ffe0ff */
[----:B------:R0:W1:Y:S02]  /*0450*/  F2I.FTZ.U32.TRUNC.NTZ R5, R4 ;  /* 0x0000000400057305 */ /* 0x000064000021f000 */
[----:B0-----:R-:W-:Y:S02]  /*0460*/  HFMA2 R4, -RZ, RZ, 0, 0 ;  /* 0x00000000ff047431 */ /* 0x001fe400000001ff */
[----:B-1----:R-:W-:-:S04]  /*0470*/  IMAD R7, R7, R5, RZ ;  /* 0x0000000507077224 */ /* 0x002fc800078e02ff */
[----:B------:R-:W-:-:S06]  /*0480*/  IMAD.HI.U32 R10, R5, R7, R4 ;  /* 0x00000007050a7227 */ /* 0x000fcc00078e0004 */
[----:B------:R-:W-:-:S05]  /*0490*/  IMAD.HI.U32 R5, R10, R19, RZ ;  /* 0x000000130a057227 */ /* 0x000fca00078e00ff */
[----:B------:R-:W-:-:S05]  /*04a0*/  IADD3 R7, PT, PT, -R5, RZ, RZ ;  /* 0x000000ff05077210 */ /* 0x000fca0007ffe1ff */
[----:B------:R-:W-:-:S05]  /*04b0*/  IMAD R7, R12, R7, R19 ;  /* 0x000000070c077224 */ /* 0x000fca00078e0213 */
[----:B------:R-:W-:-:S13]  /*04c0*/  ISETP.GE.U32.AND P2, PT, R7, R12, PT ;  /* 0x0000000c0700720c */ /* 0x000fda0003f46070 */
[----:B------:R-:W-:Y:S01]  /*04d0*/  @P2 IMAD.IADD R7, R7, 0x1, -R12 ;  /* 0x0000000107072824 */ /* 0x000fe200078e0a0c */
[----:B------:R-:W-:-:S04]  /*04e0*/  @P2 IADD3 R5, PT, PT, R5, 0x1, RZ ;  /* 0x0000000105052810 */ /* 0x000fc80007ffe0ff */
[----:B------:R-:W-:-:S13]  /*04f0*/  ISETP.GE.U32.AND P3, PT, R7, R12, PT ;  /* 0x0000000c0700720c */ /* 0x000fda0003f66070 */
[----:B------:R-:W-:Y:S02]  /*0500*/  @P3 IADD3 R5, PT, PT, R5, 0x1, RZ ;  /* 0x0000000105053810 */ /* 0x000fe40007ffe0ff */
[----:B------:R-:W-:-:S04]  /*0510*/  @!P4 LOP3.LUT R5, RZ, R12, RZ, 0x33, !PT ;  /* 0x0000000cff05c212 */ /* 0x000fc800078e33ff */
[----:B------:R-:W-:Y:S01]  /*0520*/  IADD3 R4, PT, PT, -R5, RZ, RZ ;  /* 0x000000ff05047210 */ /* 0x000fe20007ffe1ff */
[----:B------:R-:W-:-:S04]  /*0530*/  IMAD R5, R14, R5, RZ ;  /* 0x000000050e057224 */ /* 0x000fc800078e02ff */
[----:B------:R-:W-:-:S04]  /*0540*/  IMAD R4, R12, R4, R19 ;  /* 0x000000040c047224 */ /* 0x000fc800078e0213 */
[----:B------:R-:W-:-:S04]  /*0550*/  IMAD R5, R15, R4, R5 ;  /* 0x000000040f057224 */ /* 0x000fc800078e0205 */
[----:B------:R-:W-:-:S06]  /*0560*/  IMAD.WIDE.U32 R4, R5, 0x10, R2 ;  /* 0x0000001005047825 */ /* 0x000fcc00078e0002 */
[----:B------:R-:W2:Y:S01]  /*0570*/  LDG.E.128 R4, desc[UR6][R4.64] ;  /* 0x0000000604047981 */ /* 0x000ea2000c1e1d00 */
[----:B------:R-:W-:-:S04]  /*0580*/  IMAD R11, R16, UR5, R21 ;  /* 0x00000005100b7c24 */ /* 0x000fc8000f8e0215 */
[----:B------:R-:W-:-:S05]  /*0590*/  IMAD.WIDE.U32 R10, R11, 0x10, R8 ;  /* 0x000000100b0a7825 */ /* 0x000fca00078e0008 */
[----:B--2---:R1:W-:Y:S02]  /*05a0*/  STG.E.128 desc[UR6][R10.64], R4 ;  /* 0x000000040a007986 */ /* 0x0043e4000c101d06 */
.L_x_39:
[----:B------:R-:W-:-:S04]  /*05b0*/  IADD3 R19, PT, PT, R18, R19, RZ ;  /* 0x0000001312137210 */ /* 0x000fc80007ffe0ff */
[----:B------:R-:W-:-:S13]  /*05c0*/  ISETP.GE.U32.AND P2, PT, R19, R0, PT ;  /* 0x000000001300720c */ /* 0x000fda0003f46070 */
[----:B------:R-:W-:Y:S05]  /*05d0*/  @!P2 BRA `(.L_x_40) ;  /* 0xfffffffc0034a947 */ /* 0x000fea000383ffff */
[----:B------:R-:W-:Y:S05]  /*05e0*/  EXIT ;  /* 0x000000000000794d */ /* 0x000fea0003800000 */
.L_x_41:
        /* <DEDUP_REMOVED lines=9> */
.L_x_898:


//--------------------- .text._ZN2at6native40_GLOBAL__N__2351210d_8_Shape_cu_49f7391c26CatArrayBatchedCopy_contigINS1_10OpaqueTypeILj16EEEjLi2ELi64ELi64EEEvPT_NS1_25CatArrInputTensorMetadataIS5_T0_XT2_EXT3_EEENS1_16TensorSizeStrideIS8_Lj4EEEiS8_ --------------------------
	.section	.text._ZN2at6native40_GLOBAL__N__2351210d_8_Shape_cu_49f7391c26CatArrayBatchedCopy_contigINS1_10OpaqueTypeILj16EEEjLi2ELi64ELi64EEEvPT_NS1_25CatArrInputTensorMetadataIS5_T0_XT2_EXT3_EEENS1_16TensorSizeStrideIS8_Lj4EEEiS8_,"ax",@progbits
	.align	128
.text._ZN2at6native40_GLOBAL__N__2351210d_8_Shape_cu_49f7391c26CatArrayBatchedCopy_contigINS1_10OpaqueTypeILj16EEEjLi2ELi64ELi64EEEvPT_NS1_25CatArrInputTensorMetadataIS5_T0_XT2_EXT3_EEENS1_16TensorSizeStrideIS8_Lj4EEEiS8_:
        .type           _ZN2at6native40_GLOBAL__N__2351210d_8_Shape_cu_49f7391c26CatArrayBatchedCopy_contigINS1_10OpaqueTypeILj16EEEjLi2ELi64ELi64EEEvPT_NS1_25CatArrInputTensorMetadataIS5_T0_XT2_EXT3_EEENS1_16TensorSizeStrideIS8_Lj4EEEiS8_,@function
        .size           _ZN2at6native40_GLOBAL__N__2351210d_8_Shape_cu_49f7391c26CatArrayBatchedCopy_contigINS1_10OpaqueTypeILj16EEEjLi2ELi64ELi64EEEvPT_NS1_25CatArrInputTensorMetadataIS5_T0_XT2_EXT3_EEENS1_16TensorSizeStrideIS8_Lj4EEEiS8_,(.L_x_899 - _ZN2at6native40_GLOBAL__N__2351210d_8_Shape_cu_49f7391c26CatArrayBatchedCopy_contigINS1_10OpaqueTypeILj16EEEjLi2ELi64ELi64EEEvPT_NS1_25CatArrInputTensorMetadataIS5_T0_XT2_EXT3_EEENS1_16TensorSizeStrideIS8_Lj4EEEiS8_)
        .other          _ZN2at6native40_GLOBAL__N__2351210d_8_Shape_cu_49f7391c26CatArrayBatchedCopy_contigINS1_10OpaqueTypeILj16EEEjLi2ELi64ELi64EEEvPT_NS1_25CatArrInputTensorMetadataIS5_T0_XT2_EXT3_EEENS1_16TensorSizeStrideIS8_Lj4EEEiS8_,@"STO_CUDA_ENTRY STV_DEFAULT"
_ZN2at6native40_GLOBAL__N__2351210d_8_Shape_cu_49f7391c26CatArrayBatchedCopy_contigINS1_10OpaqueTypeILj16EEEjLi2ELi64ELi64EEEvPT_NS1_25CatArrInputTensorMetadataIS5_T0_XT2_EXT3_EEENS1_16TensorSizeStrideIS8_Lj4EEEiS8_:
        /* <DEDUP_REMOVED lines=15> */
[----:B------:R3:W4:Y:S02]  /*00f0*/  LDC R10, c[0x0][R6+0x688] ;  /* 0x0001a200060a7b82 */ /* 0x0007240000000800 */
[----:B------:R-:W-:Y:S01]  /*0100*/  LEA R8, R3, R2, 0x2 ;  /* 0x0000000203087211 */ /* 0x000fe200078e10ff */
[----:B------:R-:W0:Y:S05]  /*0110*/  LDCU.64 UR8, c[0x0][0x10d8] ;  /* 0x00021b00ff0877ac */ /* 0x000e2a0008000a00 */
[----:B------:R-:W5:Y:S01]  /*0120*/  LDC R4, c[0x0][R6+0x588] ;  /* 0x0001620006047b82 */ /* 0x000f620000000800 */
[----:B-1----:R-:W-:Y:S01]  /*0130*/  IMAD R14, R14, UR4, RZ ;  /* 0x000000040e0e7c24 */ /* 0x002fe2000f8e02ff */
[----:B0-----:R-:W-:-:S06]  /*0140*/  ISETP.NE.AND P0, PT, R12, 0x1, PT ;  /* 0x000000010c00780c */ /* 0x001fcc0003f05270 */
[----:B------:R-:W0:Y:S08]  /*0150*/  LDC.64 R2, c[0x0][0x380] ;  /* 0x0000e000ff027b82 */ /* 0x000e300000000a00 */
[----:B------:R-:W1:Y:S08]  /*0160*/  LDC.64 R8, c[0x0][R8+0x380] ;  /* 0x0000e00008087b82 */ /* 0x000e700000000a00 */
[----:B----4-:R-:W4:Y:S02]  /*0170*/  @P0 LDC R10, c[0x0][0x10cc] ;  /* 0x00043300ff0a0b82 */ /* 0x010f240000000800 */
[----:B----4-:R-:W4:Y:S01]  /*0180*/  I2F.U32.RP R11, R10 ;  /* 0x0000000a000b7306 */ /* 0x010f220000209000 */
[----:B------:R-:W-:-:S02]  /*0190*/  ISETP.NE.U32.AND P0, PT, R10, RZ, PT ;  /* 0x000000ff0a00720c */ /* 0x000fc40003f05070 */
[----:B------:R-:W-:-:S05]  /*01a0*/  LOP3.LUT R17, RZ, R10, RZ, 0x33, !PT ;  /* 0x0000000aff117212 */ /* 0x000fca00078e33ff */
[----:B----4-:R-:W4:Y:S02]  /*01b0*/  MUFU.RCP R11, R11 ;  /* 0x0000000b000b7308 */ /* 0x010f240000001000 */
[----:B----4-:R-:W-:-:S06]  /*01c0*/  IADD3 R5, PT, PT, R11, 0xffffffe, RZ ;  /* 0x0ffffffe0b057810 */ /* 0x010fcc0007ffe0ff */
[----:B------:R-:W4:Y:S02]  /*01d0*/  F2I.FTZ.U32.TRUNC.NTZ R5, R5 ;  /* 0x0000000500057305 */ /* 0x000f24000021f000 */
[----:B----4-:R-:W-:-:S04]  /*01e0*/  IMAD R11, R10, R5, RZ ;  /* 0x000000050a0b7224 */ /* 0x010fc800078e02ff */
[----:B------:R-:W-:Y:S02]  /*01f0*/  IMAD.MOV R15, RZ, RZ, -R11 ;  /* 0x000000ffff0f7224 */ /* 0x000fe400078e0a0b */
[----:B-----5:R-:W-:Y:S02]  /*0200*/  IMAD R11, R4, R13, RZ ;  /* 0x0000000d040b7224 */ /* 0x020fe400078e02ff */
[----:B------:R-:W-:-:S05]  /*0210*/  HFMA2 R4, -RZ, RZ, 0, 0 ;  /* 0x00000000ff047431 */ /* 0x000fca00000001ff */
[----:B------:R-:W-:Y:S01]  /*0220*/  IMAD.HI.U32 R16, R5, R15, R4 ;  /* 0x0000000f05107227 */ /* 0x000fe200078e0004 */
[----:B0123--:R-:W-:-:S07]  /*0230*/  MOV R15, R7 ;  /* 0x00000007000f7202 */ /* 0x00ffce0000000f00 */
.L_x_42:
[----:B0-----:R-:W-:-:S06]  /*0240*/  IMAD.WIDE.U32 R4, R15, 0x10, R8 ;  /* 0x000000100f047825 */ /* 0x001fcc00078e0008 */
[----:B------:R-:W2:Y:S01]  /*0250*/  LDG.E.128 R4, desc[UR6][R4.64] ;  /* 0x0000000604047981 */ /* 0x000ea2000c1e1d00 */
        /* <DEDUP_REMOVED lines=8> */
[----:B------:R-:W-:-:S04]  /*02e0*/  SEL R12, R17, R12, !P0 ;  /* 0x0000000c110c7207 */ /* 0x000fc80004000000 */
[C---:B------:R-:W-:Y:S01]  /*02f0*/  IADD3 R18, PT, PT, -R12.reuse, RZ, RZ ;  /* 0x000000ff0c127210 */ /* 0x040fe20007ffe1ff */
[----:B------:R-:W-:-:S04]  /*0300*/  IMAD R13, R12, UR8, R11 ;  /* 0x000000080c0d7c24 */ /* 0x000fc8000f8e020b */
[----:B------:R-:W-:Y:S01]  /*0310*/  IMAD R12, R10, R18, R15 ;  /* 0x000000120a0c7224 */ /* 0x000fe200078e020f */
[----:B------:R-:W-:-:S03]  /*0320*/  IADD3 R15, PT, PT, R14, R15, RZ ;  /* 0x0000000f0e0f7210 */ /* 0x000fc60007ffe0ff */
[----:B------:R-:W-:Y:S01]  /*0330*/  IMAD R13, R12, UR9, R13 ;  /* 0x000000090c0d7c24 */ /* 0x000fe2000f8e020d */
[----:B------:R-:W-:-:S03]  /*0340*/  ISETP.GE.U32.AND P1, PT, R15, R0, PT ;  /* 0x000000000f00720c */ /* 0x000fc60003f26070 */
[----:B------:R-:W-:-:S05]  /*0350*/  IMAD.WIDE.U32 R12, R13, 0x10, R2 ;  /* 0x000000100d0c7825 */ /* 0x000fca00078e0002 */
[----:B--2---:R0:W-:Y:S05]  /*0360*/  STG.E.128 desc[UR6][R12.64], R4 ;  /* 0x000000040c007986 */ /* 0x0041ea000c101d06 */
[----:B------:R-:W-:Y:S05]  /*0370*/  @!P1 BRA `(.L_x_42) ;  /* 0xfffffffc00b09947 */ /* 0x000fea000383ffff */
[----:B------:R-:W-:Y:S05]  /*0380*/  EXIT ;  /* 0x000000000000794d */ /* 0x000fea0003800000 */
.L_x_43:
        /* <DEDUP_REMOVED lines=15> */
.L_x_899:


//--------------------- .text._ZN2at6native40_GLOBAL__N__2351210d_8_Shape_cu_49f7391c35CatArrayBatchedCopy_alignedK_contigINS1_10OpaqueTypeILj16EEEjLi2ELi64ELi64ELi8EEEvPT_NS1_25CatArrInputTensorMetadataIS5_T0_XT2_EXT3_EEENS1_16TensorSizeStrideIS8_Lj4EEEiS8_ --------------------------
	.section	.text._ZN2at6native40_GLOBAL__N__2351210d_8_Shape_cu_49f7391c35CatArrayBatchedCopy_alignedK_contigINS1_10OpaqueTypeILj16EEEjLi2ELi64ELi64ELi8EEEvPT_NS1_25CatArrInputTensorMetadataIS5_T0_XT2_EXT3_EEENS1_16TensorSizeStrideIS8_Lj4EEEiS8_,"ax",@progbits
	.align	128
.text._ZN2at6native40_GLOBAL__N__2351210d_8_Shape_cu_49f7391c35CatArrayBatchedCopy_alignedK_contigINS1_10OpaqueTypeILj16EEEjLi2ELi64ELi64ELi8EEEvPT_NS1_25CatArrInputTensorMetadataIS5_T0_XT2_EXT3_EEENS1_16TensorSizeStrideIS8_Lj4EEEiS8_:
        .type           _ZN2at6native40_GLOBAL__N__2351210d_8_Shape_cu_49f7391c35CatArrayBatchedCopy_alignedK_contigINS1_10OpaqueTypeILj16EEEjLi2ELi64ELi64ELi8EEEvPT_NS1_25CatArrInputTensorMetadataIS5_T0_XT2_EXT3_EEENS1_16TensorSizeStrideIS8_Lj4EEEiS8_,@function
        .size           _ZN2at6native40_GLOBAL__N__2351210d_8_Shape_cu_49f7391c35CatArrayBatchedCopy_alignedK_contigINS1_10OpaqueTypeILj16EEEjLi2ELi64ELi64ELi8EEEvPT_NS1_25CatArrInputTensorMetadataIS5_T0_XT2_EXT3_EEENS1_16TensorSizeStrideIS8_Lj4EEEiS8_,(.L_x_900 - _ZN2at6native40_GLOBAL__N__2351210d_8_Shape_cu_49f7391c35CatArrayBatchedCopy_alignedK_contigINS1_10OpaqueTypeILj16EEEjLi2ELi64ELi64ELi8EEEvPT_NS1_25CatArrInputTensorMetadataIS5_T0_XT2_EXT3_EEENS1_16TensorSizeStrideIS8_Lj4EEEiS8_)
        .other          _ZN2at6native40_GLOBAL__N__2351210d_8_Shape_cu_49f7391c35CatArrayBatchedCopy_alignedK_contigINS1_10OpaqueTypeILj16EEEjLi2ELi64ELi64ELi8EEEvPT_NS1_25CatArrInputTensorMetadataIS5_T0_XT2_EXT3_EEENS1_16TensorSizeStrideIS8_Lj4EEEiS8_,@"STO_CUDA_ENTRY STV_DEFAULT"
_ZN2at6native40_GLOBAL__N__2351210d_8_Shape_cu_49f7391c35CatArrayBatchedCopy_alignedK_contigINS1_10OpaqueTypeILj16EEEjLi2ELi64ELi64ELi8EEEvPT_NS1_25CatArrInputTensorMetadataIS5_T0_XT2_EXT3_EEENS1_16TensorSizeStrideIS8_Lj4EEEiS8_:
[----:B------:R-:W-:Y:S01]  /*0000*/  LDC R1, c[0x0][0x37c] ;  /* 0x0000df00ff017b82 */ /* 0x000fe20000000800 */
[----:B------:R-:W0:Y:S07]  /*0010*/  S2R R18, SR_CTAID.Y ;  /* 0x0000000000127919 */ /* 0x000e2e0000002600 */
[----:B------:R-:W1:Y:S01]  /*0020*/  S2UR UR4, SR_CTAID.X ;  /* 0x00000000000479c3 */ /* 0x000e620000002500 */
[----:B------:R-:W1:Y:S07]  /*0030*/  S2R R5, SR_TID.X ;  /* 0x0000000000057919 */ /* 0x000e6e0000002100 */
[----:B------:R-:W1:Y:S01]  /*0040*/  LDC R14, c[0x0][0x360] ;  /* 0x0000d800ff0e7b82 */ /* 0x000e620000000800 */
[----:B------:R-:W2:Y:S01]  /*0050*/  LDCU UR5, c[0x0][0x370] ;  /* 0x00006e00ff0577ac */ /* 0x000ea20008000800 */
[----:B0-----:R-:W-:-:S06]  /*0060*/  SHF.L.U32 R2, R18, 0x2, RZ ;  /* 0x0000000212027819 */ /* 0x001fcc00000006ff */
[----:B------:R-:W0:Y:S01]  /*0070*/  LDC R20, c[0x0][R2+0x788] ;  /* 0x0001e20002147b82 */ /* 0x000e220000000800 */
[----:B-1----:R-:W-:-:S05]  /*0080*/  IMAD R15, R14, UR4, R5 ;  /* 0x000000040e0f7c24 */ /* 0x002fca000f8e0205 */
[----:B0-----:R-:W-:-:S13]  /*0090*/  ISETP.GE.U32.AND P0, PT, R15, R20, PT ;  /* 0x000000140f00720c */ /* 0x001fda0003f06070 */
[----:B--2---:R-:W-:Y:S05]  /*00a0*/  @P0 EXIT ;  /* 0x000000000000094d */ /* 0x004fea0003800000 */
[----:B------:R-:W0:Y:S01]  /*00b0*/  LDC.64 R8, c[0x0][0x10e8] ;  /* 0x00043a00ff087b82 */ /* 0x000e220000000a00 */
[----:B------:R-:W-:Y:S01]  /*00c0*/  HFMA2 R3, -RZ, RZ, 0, 4.76837158203125e-07 ;  /* 0x00000008ff037431 */ /* 0x000fe200000001ff */
[----:B------:R-:W-:Y:S01]  /*00d0*/  UIADD3 UR4, UPT, UPT, UR4, UR5, URZ ;  /* 0x0000000504047290 */ /* 0x000fe2000fffe0ff */
[----:B------:R-:W-:Y:S03]  /*00e0*/  BSSY.RECONVERGENT B0, `(.L_x_44) ;  /* 0x0000038000007945 */ /* 0x000fe60003800200 */
[----:B------:R-:W-:Y:S02]  /*00f0*/  IMAD R3, R18, 0x4, R3 ;  /* 0x0000000412037824 */ /* 0x000fe400078e0203 */
[----:B------:R1:W2:Y:S01]  /*0100*/  LDC R0, c[0x0][R2+0x688] ;  /* 0x0001a20002007b82 */ /* 0x0002a20000000800 */
[----:B------:R-:W-:Y:S02]  /*0110*/  IMAD R5, R14, UR4, R5 ;  /* 0x000000040e057c24 */ /* 0x000fe4000f8e0205 */
[----:B------:R-:W-:-:S02]  /*0120*/  IMAD R18, R18, 0x4, R3 ;  /* 0x0000000412127824 */ /* 0x000fc400078e0203 */
[----:B------:R-:W-:Y:S01]  /*0130*/  IMAD R14, R14, UR5, RZ ;  /* 0x000000050e0e7c24 */ /* 0x000fe2000f8e02ff */
[----:B------:R-:W3:Y:S02]  /*0140*/  LDCU.64 UR4, c[0x0][0x358] ;  /* 0x00006b00ff0477ac */ /* 0x000ee40008000a00 */
[----:B------:R-:W4:Y:S02]  /*0150*/  LDC R4, c[0x0][R2+0x588] ;  /* 0x0001620002047b82 */ /* 0x000f240000000800 */
[----:B------:R-:W-:-:S04]  /*0160*/  IADD3 R21, PT, PT, RZ, -R14, RZ ;  /* 0x8000000eff157210 */ /* 0x000fc80007ffe0ff */
[----:B------:R-:W-:Y:S02]  /*0170*/  PRMT R21, R21, 0x7710, RZ ;  /* 0x0000771015157816 */ /* 0x000fe400000000ff */
[----:B0-----:R-:W-:Y:S01]  /*0180*/  ISETP.NE.AND P0, PT, R8, 0x1, PT ;  /* 0x000000010800780c */ /* 0x001fe20003f05270 */
[----:B------:R-:W0:-:S12]  /*0190*/  LDC.64 R18, c[0x0][R18+0x380] ;  /* 0x0000e00012127b82 */ /* 0x000e180000000a00 */
[----:B--2---:R-:W2:Y:S01]  /*01a0*/  @P0 LDC R0, c[0x0][0x10cc] ;  /* 0x00043300ff000b82 */ /* 0x004ea20000000800 */
[----:B----4-:R-:W-:Y:S01]  /*01b0*/  IMAD R3, R4, R9, RZ ;  /* 0x0000000904037224 */ /* 0x010fe200078e02ff */
[----:B------:R-:W-:-:S04]  /*01c0*/  IADD3 R9, PT, PT, RZ, -R5, RZ ;  /* 0x80000005ff097210 */ /* 0x000fc80007ffe0ff */
[----:B------:R-:W-:-:S04]  /*01d0*/  PRMT R9, R9, 0x7710, RZ ;  /* 0x0000771009097816 */ /* 0x000fc800000000ff */
[----:B------:R-:W-:Y:S01]  /*01e0*/  IADD3 R22, PT, PT, R20, R9, RZ ;  /* 0x0000000914167210 */ /* 0x000fe20007ffe0ff */
[----:B--2---:R-:W2:Y:S01]  /*01f0*/  I2F.U32.RP R8, R0 ;  /* 0x0000000000087306 */ /* 0x004ea20000209000 */
[----:B------:R-:W-:Y:S02]  /*0200*/  ISETP.NE.U32.AND P0, PT, R0, RZ, PT ;  /* 0x000000ff0000720c */ /* 0x000fe40003f05070 */
[----:B------:R-:W-:-:S05]  /*0210*/  LOP3.LUT R4, RZ, R0, RZ, 0x33, !PT ;  /* 0x00000000ff047212 */ /* 0x000fca00078e33ff */
[----:B--2---:R-:W2:Y:S02]  /*0220*/  MUFU.RCP R8, R8 ;  /* 0x0000000800087308 */ /* 0x004ea40000001000 */
[----:B--2---:R-:W-:-:S06]  /*0230*/  VIADD R6, R8, 0xffffffe ;  /* 0x0ffffffe08067836 */ /* 0x004fcc0000000000 */
[----:B------:R2:W4:Y:S02]  /*0240*/  F2I.FTZ.U32.TRUNC.NTZ R7, R6 ;  /* 0x0000000600077305 */ /* 0x000524000021f000 */
[----:B--2---:R-:W-:Y:S02]  /*0250*/  IMAD.MOV.U32 R6, RZ, RZ, RZ ;  /* 0x000000ffff067224 */ /* 0x004fe400078e00ff */
[----:B----4-:R-:W-:-:S04]  /*0260*/  IMAD R10, R0, R7, RZ ;  /* 0x00000007000a7224 */ /* 0x010fc800078e02ff */
[----:B------:R-:W-:-:S04]  /*0270*/  IMAD.MOV R11, RZ, RZ, -R10 ;  /* 0x000000ffff0b7224 */ /* 0x000fc800078e0a0a */
[----:B01-3--:R-:W-:-:S07]  /*0280*/  IMAD.HI.U32 R2, R7, R11, R6 ;  /* 0x0000000b07027227 */ /* 0x00bfce00078e0006 */
.L_x_45:
[----:B0-----:R-:W-:Y:S01]  /*0290*/  IMAD.WIDE.U32 R8, R15, 0x10, R18 ;  /* 0x000000100f087825 */ /* 0x001fe200078e0012 */
[----:B------:R-:W0:Y:S05]  /*02a0*/  LDC.64 R16, c[0x0][0x380] ;  /* 0x0000e000ff107b82 */ /* 0x000e2a0000000a00 */
[----:B------:R-:W2:Y:S01]  /*02b0*/  LDG.E.128 R8, desc[UR4][R8.64] ;  /* 0x0000000408087981 */ /* 0x000ea2000c1e1d00 */
[----:B------:R-:W-:Y:S01]  /*02c0*/  IMAD.HI.U32 R13, R2, R15, RZ ;  /* 0x0000000f020d7227 */ /* 0x000fe200078e00ff */
[----:B------:R-:W-:Y:S02]  /*02d0*/  PRMT R24, R22, 0x7610, R24 ;  /* 0x0000761016187816 */ /* 0x000fe40000000018 */
[----:B------:R-:W-:Y:S01]  /*02e0*/  MOV R25, R5 ;  /* 0x0000000500197202 */ /* 0x000fe20000000f00 */
[----:B------:R-:W-:-:S02]  /*02f0*/  IMAD.MOV R7, RZ, RZ, -R13 ;  /* 0x000000ffff077224 */ /* 0x000fc400078e0a0d */
[----:B------:R-:W-:Y:S02]  /*0300*/  IMAD.IADD R5, R14, 0x1, R5 ;  /* 0x000000010e057824 */ /* 0x000fe400078e0205 */
[----:B------:R-:W-:-:S05]  /*0310*/  IMAD R7, R0, R7, R15 ;  /* 0x0000000700077224 */ /* 0x000fca00078e020f */
[----:B------:R-:W-:-:S13]  /*0320*/  ISETP.GE.U32.AND P1, PT, R7, R0, PT ;  /* 0x000000000700720c */ /* 0x000fda0003f26070 */
[----:B------:R-:W-:Y:S01]  /*0330*/  @P1 IADD3 R7, PT, PT, -R0, R7, RZ ;  /* 0x0000000700071210 */ /* 0x000fe20007ffe1ff */
[----:B------:R-:W-:-:S03]  /*0340*/  @P1 VIADD R13, R13, 0x1 ;  /* 0x000000010d0d1836 */ /* 0x000fc60000000000 */
[----:B------:R-:W-:Y:S02]  /*0350*/  ISETP.GE.U32.AND P2, PT, R7, R0, PT ;  /* 0x000000000700720c */ /* 0x000fe40003f46070 */
[----:B------:R-:W1:Y:S11]  /*0360*/  LDC.64 R6, c[0x0][0x10d8] ;  /* 0x00043600ff067b82 */ /* 0x000e760000000a00 */
[----:B------:R-:W-:-:S04]  /*0370*/  @P2 IADD3 R13, PT, PT, R13, 0x1, RZ ;  /* 0x000000010d0d2810 */ /* 0x000fc80007ffe0ff */
[----:B------:R-:W-:-:S05]  /*0380*/  SEL R13, R4, R13, !P0 ;  /* 0x0000000d040d7207 */ /* 0x000fca0004000000 */
[----:B------:R-:W-:Y:S02]  /*0390*/  IMAD.MOV R12, RZ, RZ, -R13 ;  /* 0x000000ffff0c7224 */ /* 0x000fe400078e0a0d */
[----:B-1----:R-:W-:Y:S02]  /*03a0*/  IMAD R13, R13, R6, RZ ;  /* 0x000000060d0d7224 */ /* 0x002fe400078e02ff */
[--C-:B------:R-:W-:Y:S02]  /*03b0*/  IMAD R12, R0, R12, R15.reuse ;  /* 0x0000000c000c7224 */ /* 0x100fe400078e020f */
[----:B------:R-:W-:Y:S02]  /*03c0*/  IMAD.IADD R15, R14, 0x1, R15 ;  /* 0x000000010e0f7824 */ /* 0x000fe400078e020f */
[----:B------:R-:W-:-:S03]  /*03d0*/  IMAD R12, R12, R7, R13 ;  /* 0x000000070c0c7224 */ /* 0x000fc600078e020d */
[----:B------:R-:W-:Y:S02]  /*03e0*/  IADD3 R23, PT, PT, R15, 0x1, RZ ;  /* 0x000000010f177810 */ /* 0x000fe40007ffe0ff */
[----:B------:R-:W-:Y:S02]  /*03f0*/  IADD3 R13, PT, PT, R3, R12, RZ ;  /* 0x0000000c030d7210 */ /* 0x000fe40007ffe0ff */
[----:B------:R-:W-:Y:S01]  /*0400*/  ISETP.GT.U32.AND P1, PT, R23, R20, PT ;  /* 0x000000141700720c */ /* 0x000fe20003f24070 */
[----:B------:R-:W-:Y:S02]  /*0410*/  IMAD.IADD R23, R21, 0x1, R22 ;  /* 0x0000000115177824 */ /* 0x000fe400078e0216 */
[----:B0-----:R-:W-:-:S03]  /*0420*/  IMAD.WIDE.U32 R12, R13, 0x10, R16 ;  /* 0x000000100d0c7825 */ /* 0x001fc600078e0010 */
[----:B------:R-:W-:Y:S02]  /*0430*/  PRMT R22, R23, 0x7610, R22 ;  /* 0x0000761017167816 */ /* 0x000fe40000000016 */
[----:B--2---:R0:W-:Y:S05]  /*0440*/  STG.E.128 desc[UR4][R12.64], R8 ;  /* 0x000000080c007986 */ /* 0x0041ea000c101d04 */
[----:B------:R-:W-:Y:S05]  /*0450*/  @!P1 BRA `(.L_x_45) ;  /* 0xfffffffc008c9947 */ /* 0x000fea000383ffff */
[----:B------:R-:W-:Y:S05]  /*0460*/  BSYNC.RECONVERGENT B0 ;  /* 0x0000000000007941 */ /* 0x000fea0003800200 */
.L_x_44:
[----:B------:R-:W-:-:S13]  /*0470*/  ISETP.GE.U32.AND P1, PT, R15, R20, PT ;  /* 0x000000140f00720c */ /* 0x000fda0003f26070 */
[----:B------:R-:W-:Y:S05]  /*0480*/  @P1 EXIT ;  /* 0x000000000000194d */ /* 0x000fea0003800000 */
[-C--:B------:R-:W-:Y:S01]  /*0490*/  IADD3 R5, PT, PT, R20, -R15.reuse, RZ ;  /* 0x8000000f14057210 */ /* 0x080fe20007ffe0ff */
[----:B0-----:R-:W-:Y:S01]  /*04a0*/  IMAD.IADD R8, R15, 0x1, -R20 ;  /* 0x000000010f087824 */ /* 0x001fe200078e0a14 */
[----:B------:R-:W-:Y:S02]  /*04b0*/  BSSY.RECONVERGENT B0, `(.L_x_46) ;  /* 0x0000023000007945 */ /* 0x000fe40003800200 */
[----:B------:R-:W-:Y:S02]  /*04c0*/  LOP3.LUT P2, RZ, R5, 0x3, RZ, 0xc0, !PT ;  /* 0x0000000305ff7812 */ /* 0x000fe4000784c0ff */
[----:B------:R-:W-:Y:S02]  /*04d0*/  ISETP.GT.U32.AND P1, PT, R8, -0x4, PT ;  /* 0xfffffffc0800780c */ /* 0x000fe40003f24070 */
[----:B------:R-:W-:-:S09]  /*04e0*/  MOV R5, R15 ;  /* 0x0000000f00057202 */ /* 0x000fd20000000f00 */
[----:B------:R-:W-:Y:S05]  /*04f0*/  @!P2 BRA `(.L_x_47) ;  /* 0x000000000078a947 */ /* 0x000fea0003800000 */
[----:B------:R-:W-:Y:S01]  /*0500*/  IMAD.WIDE.U32 R8, R25, 0x10, R18 ;  /* 0x0000001019087825 */ /* 0x000fe200078e0012 */
[----:B------:R-:W-:-:S03]  /*0510*/  LOP3.LUT R10, R24, 0x3, RZ, 0xc0, !PT ;  /* 0x00000003180a7812 */ /* 0x000fc600078ec0ff */
[----:B------:R-:W-:Y:S01]  /*0520*/  IMAD.MOV.U32 R5, RZ, RZ, R15 ;  /* 0x000000ffff057224 */ /* 0x000fe200078e000f */
[----:B------:R-:W-:Y:S01]  /*0530*/  MOV R21, R9 ;  /* 0x0000000900157202 */ /* 0x000fe20000000f00 */
[----:B------:R-:W-:Y:S01]  /*0540*/  IMAD.MOV.U32 R14, RZ, RZ, R8 ;  /* 0x000000ffff0e7224 */ /* 0x000fe200078e0008 */
[----:B------:R-:W-:-:S07]  /*0550*/  IADD3 R15, PT, PT, -R10, RZ, RZ ;  /* 0x000000ff0a0f7210 */ /* 0x000fce0007ffe1ff */
.L_x_48:
[----:B0-----:R-:W-:Y:S01]  /*0560*/  IMAD.MOV.U32 R8, RZ, RZ, R14 ;  /* 0x000000ffff087224 */ /* 0x001fe200078e000e */
[----:B------:R-:W-:-:S06]  /*0570*/  MOV R9, R21 ;  /* 0x0000001500097202 */ /* 0x000fcc0000000f00 */
[----:B------:R-:W2:Y:S01]  /*0580*/  LDG.E.128 R8, desc[UR4][R8.64] ;  /* 0x0000000408087981 */ /* 0x000ea2000c1e1d00 */
[----:B------:R-:W-:Y:S01]  /*0590*/  IMAD.HI.U32 R13, R2, R5, RZ ;  /* 0x00000005020d7227 */ /* 0x000fe200078e00ff */
[----:B------:R-:W-:-:S03]  /*05a0*/  IADD3 R15, PT, PT, R15, 0x1, RZ ;  /* 0x000000010f0f7810 */ /* 0x000fc60007ffe0ff */
[----:B------:R-:W-:-:S04]  /*05b0*/  IMAD.MOV R23, RZ, RZ, -R13 ;  /* 0x000000ffff177224 */ /* 0x000fc800078e0a0d */
[----:B------:R-:W-:-:S05]  /*05c0*/  IMAD R23, R0, R23, R5 ;  /* 0x0000001700177224 */ /* 0x000fca00078e0205 */
[----:B------:R-:W-:-:S13]  /*05d0*/  ISETP.GE.U32.AND P2, PT, R23, R0, PT ;  /* 0x000000001700720c */ /* 0x000fda0003f46070 */
[----:B------:R-:W-:Y:S01]  /*05e0*/  @P2 IADD3 R23, PT, PT, -R0, R23, RZ ;  /* 0x0000001700172210 */ /* 0x000fe20007ffe1ff */
[----:B------:R-:W-:Y:S01]  /*05f0*/  @P2 VIADD R13, R13, 0x1 ;  /* 0x000000010d0d2836 */ /* 0x000fe20000000000 */
[----:B------:R-:W-:Y:S02]  /*0600*/  ISETP.NE.AND P2, PT, R15, RZ, PT ;  /* 0x000000ff0f00720c */ /* 0x000fe40003f45270 */
[----:B------:R-:W-:-:S13]  /*0610*/  ISETP.GE.U32.AND P3, PT, R23, R0, PT ;  /* 0x000000001700720c */ /* 0x000fda0003f66070 */
[----:B------:R-:W-:Y:S02]  /*0620*/  @P3 IADD3 R13, PT, PT, R13, 0x1, RZ ;  /* 0x000000010d0d3810 */ /* 0x000fe40007ffe0ff */
[----:B------:R-:W-:Y:S02]  /*0630*/  IADD3 R14, P3, PT, R14, 0x10, RZ ;  /* 0x000000100e0e7810 */ /* 0x000fe40007f7e0ff */
[----:B------:R-:W-:-:S03]  /*0640*/  SEL R13, R4, R13, !P0 ;  /* 0x0000000d040d7207 */ /* 0x000fc60004000000 */
[----:B------:R-:W-:Y:S02]  /*0650*/  IMAD.X R21, RZ, RZ, R21, P3 ;  /* 0x000000ffff157224 */ /* 0x000fe400018e0615 */
[----:B------:R-:W-:Y:S02]  /*0660*/  IMAD.MOV R12, RZ, RZ, -R13 ;  /* 0x000000ffff0c7224 */ /* 0x000fe400078e0a0d */
[----:B------:R-:W-:Y:S02]  /*0670*/  IMAD R13, R13, R6, R3 ;  /* 0x000000060d0d7224 */ /* 0x000fe400078e0203 */
[----:B------:R-:W-:Y:S01]  /*0680*/  IMAD R12, R0, R12, R5 ;  /* 0x0000000c000c7224 */ /* 0x000fe200078e0205 */
[----:B------:R-:W-:-:S03]  /*0690*/  IADD3 R5, PT, PT, R5, 0x1, RZ ;  /* 0x0000000105057810 */ /* 0x000fc60007ffe0ff */
[----:B------:R-:W-:-:S04]  /*06a0*/  IMAD R13, R12, R7, R13 ;  /* 0x000000070c0d7224 */ /* 0x000fc800078e020d */
[----:B------:R-:W-:-:S05]  /*06b0*/  IMAD.WIDE.U32 R12, R13, 0x10, R16 ;  /* 0x000000100d0c7825 */ /* 0x000fca00078e0010 */
[----:B--2---:R0:W-:Y:S01]  /*06c0*/  STG.E.128 desc[UR4][R12.64], R8 ;  /* 0x000000080c007986 */ /* 0x0041e2000c101d04 */
[----:B------:R-:W-:Y:S05]  /*06d0*/  @P2 BRA `(.L_x_48) ;  /* 0xfffffffc00a02947 */ /* 0x000fea000383ffff */
.L_x_47:
[----:B------:R-:W-:Y:S05]  /*06e0*/  BSYNC.RECONVERGENT B0 ;  /* 0x0000000000007941 */ /* 0x000fea0003800200 */
.L_x_46:
[----:B------:R-:W-:Y:S05]  /*06f0*/  @P1 EXIT ;  /* 0x000000000000194d */ /* 0x000fea0003800000 */
[----:B------:R-:W-:Y:S01]  /*0700*/  IADD3 R20, PT, PT, -R20, R5, RZ ;  /* 0x0000000514147210 */ /* 0x000fe20007ffe1ff */
[----:B------:R-:W-:-:S07]  /*0710*/  VIADD R21, R5, 0x1 ;  /* 0x0000000105157836 */ /* 0x000fce0000000000 */
.L_x_49:
[----:B01----:R-:W-:-:S05]  /*0720*/  IADD3 R13, PT, PT, R21, -0x1, RZ ;  /* 0xffffffff150d7810 */ /* 0x003fca0007ffe0ff */
[----:B------:R-:W-:-:S05]  /*0730*/  IMAD.WIDE.U32 R22, R13, 0x10, R18 ;  /* 0x000000100d167825 */ /* 0x000fca00078e0012 */
        /* <DEDUP_REMOVED lines=8> */
[----:B------:R-:W-:-:S04]  /*07c0*/  @P2 IADD3 R15, PT, PT, R15, 0x1, RZ ;  /* 0x000000010f0f2810 */ /* 0x000fc80007ffe0ff */
[----:B------:R-:W-:-:S05]  /*07d0*/  SEL R15, R4, R15, !P0 ;  /* 0x0000000f040f7207 */ /* 0x000fca0004000000 */
[----:B------:R-:W-:Y:S02]  /*07e0*/  IMAD.MOV R12, RZ, RZ, -R15 ;  /* 0x000000ffff0c7224 */ /* 0x000fe400078e0a0f */
[----:B------:R-:W-:Y:S02]  /*07f0*/  IMAD R15, R15, R6, R3 ;  /* 0x000000060f0f7224 */ /* 0x000fe400078e0203 */
[----:B------:R-:W-:-:S04]  /*0800*/  IMAD R12, R0, R12, R5 ;  /* 0x0000000c000c7224 */ /* 0x000fc800078e0205 */
[----:B------:R-:W-:-:S04]  /*0810*/  IMAD R15, R12, R7, R15 ;  /* 0x000000070c0f7224 */ /* 0x000fc800078e020f */
[----:B------:R-:W-:-:S04]  /*0820*/  IMAD.WIDE.U32 R24, R15, 0x10, R16 ;  /* 0x000000100f187825 */ /* 0x000fc800078e0010 */
[----:B------:R-:W-:Y:S01]  /*0830*/  IMAD.HI.U32 R27, R2, R21, RZ ;  /* 0x00000015021b7227 */ /* 0x000fe200078e00ff */
[----:B--2---:R0:W-:Y:S04]  /*0840*/  STG.E.128 desc[UR4][R24.64], R8 ;  /* 0x0000000818007986 */ /* 0x0041e8000c101d04 */
[----:B------:R-:W2:Y:S01]  /*0850*/  LDG.E.128 R12, desc[UR4][R22.64+0x10] ;  /* 0x00001004160c7981 */ /* 0x000ea2000c1e1d00 */
[----:B------:R-:W-:-:S05]  /*0860*/  IADD3 R29, PT, PT, -R27, RZ, RZ ;  /* 0x000000ff1b1d7210 */ /* 0x000fca0007ffe1ff */
[----:B------:R-:W-:-:S05]  /*0870*/  IMAD R29, R0, R29, R21 ;  /* 0x0000001d001d7224 */ /* 0x000fca00078e0215 */
[----:B------:R-:W-:-:S13]  /*0880*/  ISETP.GE.U32.AND P1, PT, R29, R0, PT ;  /* 0x000000001d00720c */ /* 0x000fda0003f26070 */
[----:B------:R-:W-:Y:S01]  /*0890*/  @P1 IADD3 R29, PT, PT, -R0, R29, RZ ;  /* 0x0000001d001d1210 */ /* 0x000fe20007ffe1ff */
[----:B------:R-:W-:-:S03]  /*08a0*/  @P1 VIADD R27, R27, 0x1 ;  /* 0x000000011b1b1836 */ /* 0x000fc60000000000 */
[----:B------:R-:W-:-:S13]  /*08b0*/  ISETP.GE.U32.AND P2, PT, R29, R0, PT ;  /* 0x000000001d00720c */ /* 0x000fda0003f46070 */
[----:B------:R-:W-:-:S04]  /*08c0*/  @P2 IADD3 R27, PT, PT, R27, 0x1, RZ ;  /* 0x000000011b1b2810 */ /* 0x000fc80007ffe0ff */
[----:B------:R-:W-:-:S04]  /*08d0*/  SEL R27, R4, R27, !P0 ;  /* 0x0000001b041b7207 */ /* 0x000fc80004000000 */
[C---:B0-----:R-:W-:Y:S01]  /*08e0*/  IADD3 R8, PT, PT, -R27.reuse, RZ, RZ ;  /* 0x000000ff1b087210 */ /* 0x041fe20007ffe1ff */
[----:B------:R-:W-:-:S04]  /*08f0*/  IMAD R27, R27, R6, R3 ;  /* 0x000000061b1b7224 */ /* 0x000fc800078e0203 */
[----:B------:R-:W-:-:S04]  /*0900*/  IMAD R8, R0, R8, R5 ;  /* 0x0000000800087224 */ /* 0x000fc800078e0205 */
[----:B------:R-:W-:-:S04]  /*0910*/  IMAD R8, R8, R7, R7 ;  /* 0x0000000708087224 */ /* 0x000fc800078e0207 */
[----:B------:R-:W-:-:S04]  /*0920*/  IMAD.IADD R25, R8, 0x1, R27 ;  /* 0x0000000108197824 */ /* 0x000fc800078e021b */
[----:B------:R-:W-:Y:S01]  /*0930*/  IMAD.WIDE.U32 R24, R25, 0x10, R16 ;  /* 0x0000001019187825 */ /* 0x000fe200078e0010 */
[----:B------:R-:W-:-:S05]  /*0940*/  IADD3 R27, PT, PT, R21, 0x1, RZ ;  /* 0x00000001151b7810 */ /* 0x000fca0007ffe0ff */
[----:B------:R-:W-:Y:S01]  /*0950*/  IMAD.HI.U32 R29, R2, R27, RZ ;  /* 0x0000001b021d7227 */ /* 0x000fe200078e00ff */
[----:B--2---:R0:W-:Y:S04]  /*0960*/  STG.E.128 desc[UR4][R24.64], R12 ;  /* 0x0000000c18007986 */ /* 0x0041e8000c101d04 */
[----:B------:R-:W2:Y:S01]  /*0970*/  LDG.E.128 R8, desc[UR4][R22.64+0x20] ;  /* 0x0000200416087981 */ /* 0x000ea2000c1e1d00 */
        /* <DEDUP_REMOVED lines=8> */
[----:B0-----:R-:W-:Y:S02]  /*0a00*/  IMAD.MOV R12, RZ, RZ, -R29 ;  /* 0x000000ffff0c7224 */ /* 0x001fe400078e0a1d */
[----:B------:R-:W-:Y:S02]  /*0a10*/  IMAD R29, R29, R6, R3 ;  /* 0x000000061d1d7224 */ /* 0x000fe400078e0203 */
[----:B------:R-:W-:-:S05]  /*0a20*/  IMAD R12, R0, R12, R5 ;  /* 0x0000000c000c7224 */ /* 0x000fca00078e0205 */
[----:B------:R-:W-:-:S05]  /*0a30*/  IADD3 R12, PT, PT, R12, 0x2, RZ ;  /* 0x000000020c0c7810 */ /* 0x000fca0007ffe0ff */
[----:B------:R-:W-:-:S04]  /*0a40*/  IMAD R25, R12, R7, R29 ;  /* 0x000000070c197224 */ /* 0x000fc800078e021d */
[----:B------:R-:W-:Y:S01]  /*0a50*/  IMAD.WIDE.U32 R24, R25, 0x10, R16 ;  /* 0x0000001019187825 */ /* 0x000fe200078e0010 */
[----:B------:R-:W-:-:S05]  /*0a60*/  IADD3 R27, PT, PT, R21, 0x2, RZ ;  /* 0x00000002151b7810 */ /* 0x000fca0007ffe0ff */
[----:B------:R-:W-:Y:S01]  /*0a70*/  IMAD.HI.U32 R29, R2, R27, RZ ;  /* 0x0000001b021d7227 */ /* 0x000fe200078e00ff */
[----:B--2---:R0:W-:Y:S04]  /*0a80*/  STG.E.128 desc[UR4][R24.64], R8 ;  /* 0x0000000818007986 */ /* 0x0041e8000c101d04 */
[----:B------:R-:W2:Y:S01]  /*0a90*/  LDG.E.128 R12, desc[UR4][R22.64+0x30] ;  /* 0x00003004160c7981 */ /* 0x000ea2000c1e1d00 */
[----:B------:R-:W-:Y:S01]  /*0aa0*/  IMAD.MOV R26, RZ, RZ, -R29 ;  /* 0x000000ffff1a7224 */ /* 0x000fe200078e0a1d */
[----:B------:R-:W-:Y:S01]  /*0ab0*/  IADD3 R21, PT, PT, R21, 0x4, RZ ;  /* 0x0000000415157810 */ /* 0x000fe20007ffe0ff */
[----:B------:R-:W-:Y:S02]  /*0ac0*/  VIADD R20, R20, 0x4 ;  /* 0x0000000414147836 */ /* 0x000fe40000000000 */
[----:B------:R-:W-:-:S05]  /*0ad0*/  IMAD R27, R0, R26, R27 ;  /* 0x0000001a001b7224 */ /* 0x000fca00078e021b */
[----:B------:R-:W-:-:S13]  /*0ae0*/  ISETP.GE.U32.AND P1, PT, R27, R0, PT ;  /* 0x000000001b00720c */ /* 0x000fda0003f26070 */
[----:B------:R-:W-:Y:S02]  /*0af0*/  @P1 IADD3 R27, PT, PT, -R0, R27, RZ ;  /* 0x0000001b001b1210 */ /* 0x000fe40007ffe1ff */
[----:B------:R-:W-:Y:S02]  /*0b00*/  @P1 IADD3 R29, PT, PT, R29, 0x1, RZ ;  /* 0x000000011d1d1810 */ /* 0x000fe40007ffe0ff */
[----:B------:R-:W-:Y:S02]  /*0b10*/  ISETP.GE.U32.AND P2, PT, R27, R0, PT ;  /* 0x000000001b00720c */ /* 0x000fe40003f46070 */
[----:B------:R-:W-:-:S11]  /*0b20*/  ISETP.NE.AND P1, PT, R20, RZ, PT ;  /* 0x000000ff1400720c */ /* 0x000fd60003f25270 */
[----:B------:R-:W-:-:S05]  /*0b30*/  @P2 VIADD R29, R29, 0x1 ;  /* 0x000000011d1d2836 */ /* 0x000fca0000000000 */
[----:B------:R-:W-:-:S04]  /*0b40*/  SEL R29, R4, R29, !P0 ;  /* 0x0000001d041d7207 */ /* 0x000fc80004000000 */
[C---:B0-----:R-:W-:Y:S01]  /*0b50*/  IADD3 R8, PT, PT, -R29.reuse, RZ, RZ ;  /* 0x000000ff1d087210 */ /* 0x041fe20007ffe1ff */
[----:B------:R-:W-:-:S04]  /*0b60*/  IMAD R29, R29, R6, R3 ;  /* 0x000000061d1d7224 */ /* 0x000fc800078e0203 */
[----:B------:R-:W-:Y:S01]  /*0b70*/  IMAD R8, R0, R8, R5 ;  /* 0x0000000800087224 */ /* 0x000fe200078e0205 */
[----:B------:R-:W-:-:S04]  /*0b80*/  IADD3 R5, PT, PT, R5, 0x4, RZ ;  /* 0x0000000405057810 */ /* 0x000fc80007ffe0ff */
[----:B------:R-:W-:-:S05]  /*0b90*/  IADD3 R8, PT, PT, R8, 0x3, RZ ;  /* 0x0000000308087810 */ /* 0x000fca0007ffe0ff */
[----:B------:R-:W-:-:S04]  /*0ba0*/  IMAD R9, R8, R7, R29 ;  /* 0x0000000708097224 */ /* 0x000fc800078e021d */
[----:B------:R-:W-:-:S05]  /*0bb0*/  IMAD.WIDE.U32 R8, R9, 0x10, R16 ;  /* 0x0000001009087825 */ /* 0x000fca00078e0010 */
[----:B--2---:R1:W-:Y:S01]  /*0bc0*/  STG.E.128 desc[UR4][R8.64], R12 ;  /* 0x0000000c08007986 */ /* 0x0043e2000c101d04 */
[----:B------:R-:W-:Y:S05]  /*0bd0*/  @P1 BRA `(.L_x_49) ;  /* 0xfffffff800d01947 */ /* 0x000fea000383ffff */
[----:B------:R-:W-:Y:S05]  /*0be0*/  EXIT ;  /* 0x000000000000794d */ /* 0x000fea0003800000 */
.L_x_50:
        /* <DEDUP_REMOVED lines=9> */
.L_x_900:


//--------------------- .text._ZN2at6native40_GLOBAL__N__2351210d_8_Shape_cu_49f7391c35CatArrayBatchedCopy_alignedK_contigINS1_10OpaqueTypeILj16EEEjLi2ELi64ELi64ELi16EEEvPT_NS1_25CatArrInputTensorMetadataIS5_T0_XT2_EXT3_EEENS1_16TensorSizeStrideIS8_Lj4EEEiS8_ --------------------------
	.section	.text._ZN2at6native40_GLOBAL__N__2351210d_8_Shape_cu_49f7391c35CatArrayBatchedCopy_alignedK_contigINS1_10OpaqueTypeILj16EEEjLi2ELi64ELi64ELi16EEEvPT_NS1_25CatArrInputTensorMetadataIS5_T0_XT2_EXT3_EEENS1_16TensorSizeStrideIS8_Lj4EEEiS8_,"ax",@progbits
	.align	128
.text._ZN2at6native40_GLOBAL__N__2351210d_8_Shape_cu_49f7391c35CatArrayBatchedCopy_alignedK_contigINS1_10OpaqueTypeILj16EEEjLi2ELi64ELi64ELi16EEEvPT_NS1_25CatArrInputTensorMetadataIS5_T0_XT2_EXT3_EEENS1_16TensorSizeStrideIS8_Lj4EEEiS8_:
        .type           _ZN2at6native40_GLOBAL__N__2351210d_8_Shape_cu_49f7391c35CatArrayBatchedCopy_alignedK_contigINS1_10OpaqueTypeILj16EEEjLi2ELi64ELi64ELi16EEEvPT_NS1_25CatArrInputTensorMetadataIS5_T0_XT2_EXT3_EEENS1_16TensorSizeStrideIS8_Lj4EEEiS8_,@function
        .size           _ZN2at6native40_GLOBAL__N__2351210d_8_Shape_cu_49f7391c35CatArrayBatchedCopy_alignedK_contigINS1_10OpaqueTypeILj16EEEjLi2ELi64ELi64ELi16EEEvPT_NS1_25CatArrInputTensorMetadataIS5_T0_XT2_EXT3_EEENS1_16TensorSizeStrideIS8_Lj4EEEiS8_,(.L_x_901 - _ZN2at6native40_GLOBAL__N__2351210d_8_Shape_cu_49f7391c35CatArrayBatchedCopy_alignedK_contigINS1_10OpaqueTypeILj16EEEjLi2ELi64ELi64ELi16EEEvPT_NS1_25CatArrInputTensorMetadataIS5_T0_XT2_EXT3_EEENS1_16TensorSizeStrideIS8_Lj4EEEiS8_)
        .other          _ZN2at6native40_GLOBAL__N__2351210d_8_Shape_cu_49f7391c35CatArrayBatchedCopy_alignedK_contigINS1_10OpaqueTypeILj16EEEjLi2ELi64ELi64ELi16EEEvPT_NS1_25CatArrInputTensorMetadataIS5_T0_XT2_EXT3_EEENS1_16TensorSizeStrideIS8_Lj4EEEiS8_,@"STO_CUDA_ENTRY STV_DEFAULT"
_ZN2at6native40_GLOBAL__N__2351210d_8_Shape_cu_49f7391c35CatArrayBatchedCopy_alignedK_contigINS1_10OpaqueTypeILj16EEEjLi2ELi64ELi64ELi16EEEvPT_NS1_25CatArrInputTensorMetadataIS5_T0_XT2_EXT3_EEENS1_16TensorSizeStrideIS8_Lj4EEEiS8_:
        /* <DEDUP_REMOVED lines=41> */
.L_x_52:
        /* <DEDUP_REMOVED lines=30> */
.L_x_51:
        /* <DEDUP_REMOVED lines=15> */
.L_x_55:
        /* <DEDUP_REMOVED lines=24> */
.L_x_54:
[----:B------:R-:W-:Y:S05]  /*06e0*/  BSYNC.RECONVERGENT B0 ;  /* 0x0000000000007941 */ /* 0x000fea0003800200 */
.L_x_53:
[----:B------:R-:W-:Y:S05]  /*06f0*/  @P1 EXIT ;  /* 0x000000000000194d */ /* 0x000fea0003800000 */
[----:B------:R-:W-:Y:S01]  /*0700*/  IADD3 R20, PT, PT, -R20, R5, RZ ;  /* 0x0000000514147210 */ /* 0x000fe20007ffe1ff */
[----:B------:R-:W-:-:S07]  /*0710*/  VIADD R21, R5, 0x1 ;  /* 0x0000000105157836 */ /* 0x000fce0000000000 */
.L_x_56:
        /* <DEDUP_REMOVED lines=77> */
.L_x_57:
        /* <DEDUP_REMOVED lines=9> */
.L_x_901:


//--------------------- .text._ZN2at6native40_GLOBAL__N__2351210d_8_Shape_cu_49f7391c30CatArrayBatchedCopy_vectorizedINS1_10OpaqueTypeILj16EEEjLi2ELi64ELi64ELi16ELi1EEEvPcNS1_25CatArrInputTensorMetadataIT_T0_XT2_EXT3_EEENS1_16TensorSizeStrideIS8_Lj4EEEiS8_ --------------------------
	.section	.text._ZN2at6native40_GLOBAL__N__2351210d_8_Shape_cu_49f7391c30CatArrayBatchedCopy_vectorizedINS1_10OpaqueTypeILj16EEEjLi2ELi64ELi64ELi16ELi1EEEvPcNS1_25CatArrInputTensorMetadataIT_T0_XT2_EXT3_EEENS1_16TensorSizeStrideIS8_Lj4EEEiS8_,"ax",@progbits
	.align	128
.text._ZN2at6native40_GLOBAL__N__2351210d_8_Shape_cu_49f7391c30CatArrayBatchedCopy_vectorizedINS1_10OpaqueTypeILj16EEEjLi2ELi64ELi64ELi16ELi1EEEvPcNS1_25CatArrInputTensorMetadataIT_T0_XT2_EXT3_EEENS1_16TensorSizeStrideIS8_Lj4EEEiS8_:
        .type           _ZN2at6native40_GLOBAL__N__2351210d_8_Shape_cu_49f7391c30CatArrayBatchedCopy_vectorizedINS1_10OpaqueTypeILj16EEEjLi2ELi64ELi64ELi16ELi1EEEvPcNS1_25CatArrInputTensorMetadataIT_T0_XT2_EXT3_EEENS1_16TensorSizeStrideIS8_Lj4EEEiS8_,@function
        .size           _ZN2at6native40_GLOBAL__N__2351210d_8_Shape_cu_49f7391c30CatArrayBatchedCopy_vectorizedINS1_10OpaqueTypeILj16EEEjLi2ELi64ELi64ELi16ELi1EEEvPcNS1_25CatArrInputTensorMetadataIT_T0_XT2_EXT3_EEENS1_16TensorSizeStrideIS8_Lj4EEEiS8_,(.L_x_902 - _ZN2at6native40_GLOBAL__N__2351210d_8_Shape_cu_49f7391c30CatArrayBatchedCopy_vectorizedINS1_10OpaqueTypeILj16EEEjLi2ELi64ELi64ELi16ELi1EEEvPcNS1_25CatArrInputTensorMetadataIT_T0_XT2_EXT3_EEENS1_16TensorSizeStrideIS8_Lj4EEEiS8_)
        .other          _ZN2at6native40_GLOBAL__N__2351210d_8_Shape_cu_49f7391c30CatArrayBatchedCopy_vectorizedINS1_10OpaqueTypeILj16EEEjLi2ELi64ELi64ELi16ELi1EEEvPcNS1_25CatArrInputTensorMetadataIT_T0_XT2_EXT3_EEENS1_16TensorSizeStrideIS8_Lj4EEEiS8_,@"STO_CUDA_ENTRY STV_DEFAULT"
_ZN2at6native40_GLOBAL__N__2351210d_8_Shape_cu_49f7391c30CatArrayBatchedCopy_vectorizedINS1_10OpaqueTypeILj16EEEjLi2ELi64ELi64ELi16ELi1EEEvPcNS1_25CatArrInputTensorMetadataIT_T0_XT2_EXT3_EEENS1_16TensorSizeStrideIS8_Lj4EEEiS8_:
        /* <DEDUP_REMOVED lines=15> */
[----:B------:R-:W3:Y:S02]  /*00f0*/  LDC R8, c[0x0][R6+0x688] ;  /* 0x0001a20006087b82 */ /* 0x000ee40000000800 */
[----:B------:R-:W-:Y:S01]  /*0100*/  IMAD R2, R3, 0x4, R2 ;  /* 0x0000000403027824 */ /* 0x000fe200078e0202 */
[----:B------:R-:W4:Y:S01]  /*0110*/  LDCU.64 UR8, c[0x0][0x10d8] ;  /* 0x00021b00ff0877ac */ /* 0x000f220008000a00 */
[----:B------:R-:W0:Y:S04]  /*0120*/  LDCU.64 UR10, c[0x0][0x380] ;  /* 0x00007000ff0a77ac */ /* 0x000e280008000a00 */
[----:B------:R-:W5:Y:S01]  /*0130*/  LDC R4, c[0x0][R6+0x588] ;  /* 0x0001620006047b82 */ /* 0x000f620000000800 */
[----:B-1----:R-:W-:Y:S01]  /*0140*/  IMAD R14, R14, UR4, RZ ;  /* 0x000000040e0e7c24 */ /* 0x002fe2000f8e02ff */
[----:B0-----:R-:W-:-:S06]  /*0150*/  ISETP.NE.AND P0, PT, R12, 0x1, PT ;  /* 0x000000010c00780c */ /* 0x001fcc0003f05270 */
[----:B------:R-:W0:Y:S01]  /*0160*/  LDC.64 R2, c[0x0][R2+0x380] ;  /* 0x0000e00002027b82 */ /* 0x000e220000000a00 */
[----:B---3--:R-:W-:-:S07]  /*0170*/  IMAD R8, R8, R13, RZ ;  /* 0x0000000d08087224 */ /* 0x008fce00078e02ff */
[----:B------:R-:W1:Y:S01]  /*0180*/  @P0 LDC R8, c[0x0][0x10cc] ;  /* 0x00043300ff080b82 */ /* 0x000e620000000800 */
[----:B-----5:R-:W-:Y:S02]  /*0190*/  IMAD R9, R4, R13, RZ ;  /* 0x0000000d04097224 */ /* 0x020fe400078e02ff */
[----:B------:R-:W-:Y:S01]  /*01a0*/  HFMA2 R4, -RZ, RZ, 0, 0 ;  /* 0x00000000ff047431 */ /* 0x000fe200000001ff */
[----:B-1----:R-:W1:Y:S01]  /*01b0*/  I2F.U32.RP R7, R8 ;  /* 0x0000000800077306 */ /* 0x002e620000209000 */
[----:B------:R-:W-:Y:S02]  /*01c0*/  ISETP.NE.U32.AND P0, PT, R8, RZ, PT ;  /* 0x000000ff0800720c */ /* 0x000fe40003f05070 */
[----:B------:R-:W-:-:S05]  /*01d0*/  LOP3.LUT R15, RZ, R8, RZ, 0x33, !PT ;  /* 0x00000008ff0f7212 */ /* 0x000fca00078e33ff */
[----:B-1----:R-:W1:Y:S02]  /*01e0*/  MUFU.RCP R7, R7 ;  /* 0x0000000700077308 */ /* 0x002e640000001000 */
[----:B-1----:R-:W-:-:S06]  /*01f0*/  IADD3 R5, PT, PT, R7, 0xffffffe, RZ ;  /* 0x0ffffffe07057810 */ /* 0x002fcc0007ffe0ff */
[----:B------:R-:W1:Y:S02]  /*0200*/  F2I.FTZ.U32.TRUNC.NTZ R5, R5 ;  /* 0x0000000500057305 */ /* 0x000e64000021f000 */
[----:B-1----:R-:W-:-:S05]  /*0210*/  IMAD R7, R8, R5, RZ ;  /* 0x0000000508077224 */ /* 0x002fca00078e02ff */
[----:B------:R-:W-:-:S05]  /*0220*/  IADD3 R7, PT, PT, -R7, RZ, RZ ;  /* 0x000000ff07077210 */ /* 0x000fca0007ffe1ff */
[----:B0-2-4-:R-:W-:-:S07]  /*0230*/  IMAD.HI.U32 R10, R5, R7, R4 ;  /* 0x00000007050a7227 */ /* 0x015fce00078e0004 */
.L_x_58:
        /* <DEDUP_REMOVED lines=12> */
[----:B------:R-:W-:-:S04]  /*0300*/  IMAD R13, R12, UR8, RZ ;  /* 0x000000080c0d7c24 */ /* 0x000fc8000f8e02ff */
[----:B------:R-:W-:Y:S01]  /*0310*/  IMAD R12, R8, R16, R11 ;  /* 0x00000010080c7224 */ /* 0x000fe200078e020b */
[----:B------:R-:W-:-:S03]  /*0320*/  IADD3 R11, PT, PT, R14, R11, RZ ;  /* 0x0000000b0e0b7210 */ /* 0x000fc60007ffe0ff */
        /* <DEDUP_REMOVED lines=9> */
.L_x_59:
        /* <DEDUP_REMOVED lines=12> */
.L_x_902:


//--------------------- .text._ZN2at6native40_GLOBAL__N__2351210d_8_Shape_cu_49f7391c19CatArrayBatchedCopyINS1_10OpaqueTypeILj16EEEjLi1ELi64ELi64EEEvPT_NS1_25CatArrInputTensorMetadataIS5_T0_XT2_EXT3_EEENS1_16TensorSizeStrideIS8_Lj4EEEiS8_ --------------------------
	.section	.text._ZN2at6native40_GLOBAL__N__2351210d_8_Shape_cu_49f7391c19CatArrayBatchedCopyINS1_10OpaqueTypeILj16EEEjLi1ELi64ELi64EEEvPT_NS1_25CatArrInputTensorMetadataIS5_T0_XT2_EXT3_EEENS1_16TensorSizeStrideIS8_Lj4EEEiS8_,"ax",@progbits
	.align	128
.text._ZN2at6native40_GLOBAL__N__2351210d_8_Shape_cu_49f7391c19CatArrayBatchedCopyINS1_10OpaqueTypeILj16EEEjLi1ELi64ELi64EEEvPT_NS1_25CatArrInputTensorMetadataIS5_T0_XT2_EXT3_EEENS1_16TensorSizeStrideIS8_Lj4EEEiS8_:
        .type           _ZN2at6native40_GLOBAL__N__2351210d_8_Shape_cu_49f7391c19CatArrayBatchedCopyINS1_10OpaqueTypeILj16EEEjLi1ELi64ELi64EEEvPT_NS1_25CatArrInputTensorMetadataIS5_T0_XT2_EXT3_EEENS1_16TensorSizeStrideIS8_Lj4EEEiS8_,@function
        .size           _ZN2at6native40_GLOBAL__N__2351210d_8_Shape_cu_49f7391c19CatArrayBatchedCopyINS1_10OpaqueTypeILj16EEEjLi1ELi64ELi64EEEvPT_NS1_25CatArrInputTensorMetadataIS5_T0_XT2_EXT3_EEENS1_16TensorSizeStrideIS8_Lj4EEEiS8_,(.L_x_903 - _ZN2at6native40_GLOBAL__N__2351210d_8_Shape_cu_49f7391c19CatArrayBatchedCopyINS1_10OpaqueTypeILj16EEEjLi1ELi64ELi64EEEvPT_NS1_25CatArrInputTensorMetadataIS5_T0_XT2_EXT3_EEENS1_16TensorSizeStrideIS8_Lj4EEEiS8_)
        .other          _ZN2at6native40_GLOBAL__N__2351210d_8_Shape_cu_49f7391c19CatArrayBatchedCopyINS1_10OpaqueTypeILj16EEEjLi1ELi64ELi64EEEvPT_NS1_25CatArrInputTensorMetadataIS5_T0_XT2_EXT3_EEENS1_16TensorSizeStrideIS8_Lj4EEEiS8_,@"STO_CUDA_ENTRY STV_DEFAULT"
_ZN2at6native40_GLOBAL__N__2351210d_8_Shape_cu_49f7391c19CatArrayBatchedCopyINS1_10OpaqueTypeILj16EEEjLi1ELi64ELi64EEEvPT_NS1_25CatArrInputTensorMetadataIS5_T0_XT2_EXT3_EEENS1_16TensorSizeStrideIS8_Lj4EEEiS8_:
[----:B------:R-:W-:Y:S01]  /*0000*/  LDC R1, c[0x0][0x37c] ;  /* 0x0000df00ff017b82 */ /* 0x000fe20000000800 */
[----:B------:R-:W0:Y:S01]  /*0010*/  S2R R3, SR_CTAID.Y ;  /* 0x0000000000037919 */ /* 0x000e220000002600 */
[----:B------:R-:W-:-:S06]  /*0020*/  HFMA2 R2, -RZ, RZ, 0, 4.76837158203125e-07 ;  /* 0x00000008ff027431 */ /* 0x000fcc00000001ff */
[----:B------:R-:W1:Y:S01]  /*0030*/  S2UR UR4, SR_CTAID.X ;  /* 0x00000000000479c3 */ /* 0x000e620000002500 */
[----:B------:R-:W1:Y:S07]  /*0040*/  S2R R5, SR_TID.X ;  /* 0x0000000000057919 */ /* 0x000e6e0000002100 */
[----:B------:R-:W1:Y:S01]  /*0050*/  LDC R20, c[0x0][0x360] ;  /* 0x0000d800ff147b82 */ /* 0x000e620000000800 */
[----:B0-----:R-:W-:-:S07]  /*0060*/  LEA R2, R3, R2, 0x2 ;  /* 0x0000000203027211 */ /* 0x001fce00078e10ff */
[----:B------:R-:W0:Y:S01]  /*0070*/  LDC R0, c[0x0][R2+0x780] ;  /* 0x0001e00002007b82 */ /* 0x000e220000000800 */
[----:B-1----:R-:W-:-:S05]  /*0080*/  IMAD R5, R20, UR4, R5 ;  /* 0x0000000414057c24 */ /* 0x002fca000f8e0205 */
[----:B0-----:R-:W-:-:S13]  /*0090*/  ISETP.GE.U32.AND P0, PT, R5, R0, PT ;  /* 0x000000000500720c */ /* 0x001fda0003f06070 */
[----:B------:R-:W-:Y:S05]  /*00a0*/  @P0 EXIT ;  /* 0x000000000000094d */ /* 0x000fea0003800000 */
[C---:B------:R-:W-:Y:S01]  /*00b0*/  IMAD R14, R3.reuse, 0x1c, R2 ;  /* 0x0000001c030e7824 */ /* 0x040fe200078e0202 */
[----:B------:R-:W0:Y:S01]  /*00c0*/  LDCU UR5, c[0x0][0x10ec] ;  /* 0x00021d80ff0577ac */ /* 0x000e220008000800 */
[----:B------:R-:W-:Y:S02]  /*00d0*/  MOV R15, R5 ;  /* 0x00000005000f7202 */ /* 0x000fe40000000f00 */
[C---:B------:R-:W-:Y:S01]  /*00e0*/  IMAD R6, R3.reuse, -0x1f, R14 ;  /* 0xffffffe103067824 */ /* 0x040fe200078e020e */
[----:B------:R-:W1:Y:S01]  /*00f0*/  LDCU UR4, c[0x0][0x370] ;  /* 0x00006e00ff0477ac */ /* 0x000e620008000800 */
[----:B------:R-:W2:Y:S02]  /*0100*/  LDC R14, c[0x0][R14+0x8d0] ;  /* 0x000234000e0e7b82 */ /* 0x000ea40000000800 */
[C---:B------:R-:W-:Y:S01]  /*0110*/  IMAD R12, R3.reuse, 0x7, R6 ;  /* 0x00000007030c7824 */ /* 0x040fe200078e0206 */
[----:B------:R-:W3:Y:S03]  /*0120*/  LDCU.64 UR6, c[0x0][0x358] ;  /* 0x00006b00ff0677ac */ /* 0x000ee60008000a00 */
[----:B------:R-:W-:Y:S01]  /*0130*/  IMAD R4, R3, -0x4, R12 ;  /* 0xfffffffc03047824 */ /* 0x000fe200078e020c */
[----:B------:R-:W4:Y:S01]  /*0140*/  LDCU UR8, c[0x0][0x10d8] ;  /* 0x00021b00ff0877ac */ /* 0x000f220008000800 */
[----:B------:R-:W5:Y:S08]  /*0150*/  LDC.U8 R6, c[0x0][R6+0x880] ;  /* 0x0002200006067b82 */ /* 0x000f700000000000 */
[----:B------:R-:W0:Y:S01]  /*0160*/  LDC R4, c[0x0][R4+0x580] ;  /* 0x0001600004047b82 */ /* 0x000e220000000800 */
[----:B-1----:R-:W-:-:S07]  /*0170*/  IMAD R20, R20, UR4, RZ ;  /* 0x0000000414147c24 */ /* 0x002fce000f8e02ff */
[----:B------:R-:W1:Y:S08]  /*0180*/  LDC.64 R2, c[0x0][0x380] ;  /* 0x0000e000ff027b82 */ /* 0x000e700000000a00 */
[----:B------:R-:W1:Y:S01]  /*0190*/  LDC.64 R12, c[0x0][R12+0x380] ;  /* 0x0000e0000c0c7b82 */ /* 0x000e620000000a00 */
[----:B-----5:R-:W-:Y:S01]  /*01a0*/  ISETP.NE.AND P1, PT, R6, RZ, PT ;  /* 0x000000ff0600720c */ /* 0x020fe20003f25270 */
[----:B0-234-:R-:W-:-:S12]  /*01b0*/  IMAD R18, R4, UR5, RZ ;  /* 0x0000000504127c24 */ /* 0x01dfd8000f8e02ff */
.L_x_60:
[----:B01----:R-:W-:-:S06]  /*01c0*/  @P1 IMAD.WIDE.U32 R4, R15, 0x10, R12 ;  /* 0x000000100f041825 */ /* 0x003fcc00078e000c */
[----:B------:R-:W2:Y:S01]  /*01d0*/  @P1 LDG.E.128 R4, desc[UR6][R4.64] ;  /* 0x0000000604041981 */ /* 0x000ea2000c1e1d00 */
[----:B------:R-:W-:Y:S02]  /*01e0*/  IMAD R17, R15, UR8, R18 ;  /* 0x000000080f117c24 */ /* 0x000fe4000f8e0212 */
[----:B------:R-:W-:Y:S02]  /*01f0*/  @!P1 IMAD R9, R14, R15, RZ ;  /* 0x0000000f0e099224 */ /* 0x000fe400078e02ff */
[----:B------:R-:W-:-:S04]  /*0200*/  IMAD.WIDE.U32 R16, R17, 0x10, R2 ;  /* 0x0000001011107825 */ /* 0x000fc800078e0002 */
[----:B------:R-:W-:Y:S01]  /*0210*/  @!P1 IMAD.WIDE.U32 R8, R9, 0x10, R12 ;  /* 0x0000001009089825 */ /* 0x000fe200078e000c */
[----:B--2---:R0:W-:Y:S05]  /*0220*/  @P1 STG.E.128 desc[UR6][R16.64], R4 ;  /* 0x0000000410001986 */ /* 0x0041ea000c101d06 */
[----:B------:R-:W2:Y:S01]  /*0230*/  @!P1 LDG.E.128 R8, desc[UR6][R8.64] ;  /* 0x0000000608089981 */ /* 0x000ea2000c1e1d00 */
[----:B------:R-:W-:-:S04]  /*0240*/  IADD3 R15, PT, PT, R20, R15, RZ ;  /* 0x0000000f140f7210 */ /* 0x000fc80007ffe0ff */
[----:B------:R-:W-:Y:S01]  /*0250*/  ISETP.GE.U32.AND P0, PT, R15, R0, PT ;  /* 0x000000000f00720c */ /* 0x000fe20003f06070 */
[----:B--2---:R0:W-:-:S12]  /*0260*/  @!P1 STG.E.128 desc[UR6][R16.64], R8 ;  /* 0x0000000810009986 */ /* 0x0041d8000c101d06 */
[----:B------:R-:W-:Y:S05]  /*0270*/  @!P0 BRA `(.L_x_60) ;  /* 0xfffffffc00d08947 */ /* 0x000fea000383ffff */
[----:B------:R-:W-:Y:S05]  /*0280*/  EXIT ;  /* 0x000000000000794d */ /* 0x000fea0003800000 */
.L_x_61:
        /* <DEDUP_REMOVED lines=15> */
.L_x_903:


//--------------------- .text._ZN2at6native40_GLOBAL__N__2351210d_8_Shape_cu_49f7391c26CatArrayBatchedCopy_contigINS1_10OpaqueTypeILj16EEEjLi1ELi64ELi64EEEvPT_NS1_25CatArrInputTensorMetadataIS5_T0_XT2_EXT3_EEENS1_16TensorSizeStrideIS8_Lj4EEEiS8_ --------------------------
	.section	.text._ZN2at6native40_GLOBAL__N__2351210d_8_Shape_cu_49f7391c26CatArrayBatchedCopy_contigINS1_10OpaqueTypeILj16EEEjLi1ELi64ELi64EEEvPT_NS1_25CatArrInputTensorMetadataIS5_T0_XT2_EXT3_EEENS1_16TensorSizeStrideIS8_Lj4EEEiS8_,"ax",@progbits
	.align	128
.text._ZN2at6native40_GLOBAL__N__2351210d_8_Shape_cu_49f7391c26CatArrayBatchedCopy_contigINS1_10OpaqueTypeILj16EEEjLi1ELi64ELi64EEEvPT_NS1_25CatArrInputTensorMetadataIS5_T0_XT2_EXT3_EEENS1_16TensorSizeStrideIS8_Lj4EEEiS8_:
        .type           _ZN2at6native40_GLOBAL__N__2351210d_8_Shape_cu_49f7391c26CatArrayBatchedCopy_contigINS1_10OpaqueTypeILj16EEEjLi1ELi64ELi64EEEvPT_NS1_25CatArrInputTensorMetadataIS5_T0_XT2_EXT3_EEENS1_16TensorSizeStrideIS8_Lj4EEEiS8_,@function
        .size           _ZN2at6native40_GLOBAL__N__2351210d_8_Shape_cu_49f7391c26CatArrayBatchedCopy_contigINS1_10OpaqueTypeILj16EEEjLi1ELi64ELi64EEEvPT_NS1_25CatArrInputTensorMetadataIS5_T0_XT2_EXT3_EEENS1_16TensorSizeStrideIS8_Lj4EEEiS8_,(.L_x_904 - _ZN2at6native40_GLOBAL__N__2351210d_8_Shape_cu_49f7391c26CatArrayBatchedCopy_contigINS1_10OpaqueTypeILj16EEEjLi1ELi64ELi64EEEvPT_NS1_25CatArrInputTensorMetadataIS5_T0_XT2_EXT3_EEENS1_16TensorSizeStrideIS8_Lj4EEEiS8_)
        .other          _ZN2at6native40_GLOBAL__N__2351210d_8_Shape_cu_49f7391c26CatArrayBatchedCopy_contigINS1_10OpaqueTypeILj16EEEjLi1ELi64ELi64EEEvPT_NS1_25CatArrInputTensorMetadataIS5_T0_XT2_EXT3_EEENS1_16TensorSizeStrideIS8_Lj4EEEiS8_,@"STO_CUDA_ENTRY STV_DEFAULT"
_ZN2at6native40_GLOBAL__N__2351210d_8_Shape_cu_49f7391c26CatArrayBatchedCopy_contigINS1_10OpaqueTypeILj16EEEjLi1ELi64ELi64EEEvPT_NS1_25CatArrInputTensorMetadataIS5_T0_XT2_EXT3_EEENS1_16TensorSizeStrideIS8_Lj4EEEiS8_:
        /* <DEDUP_REMOVED lines=10> */
[----:B------:R-:W-:Y:S01]  /*00a0*/  HFMA2 R2, -RZ, RZ, 0, 4.76837158203125e-07 ;  /* 0x00000008ff027431 */ /* 0x000fe200000001ff */
[----:B------:R-:W0:Y:S01]  /*00b0*/  LDC R4, c[0x0][R4+0x588] ;  /* 0x0001620004047b82 */ /* 0x000e220000000800 */
[----:B------:R-:W0:Y:S03]  /*00c0*/  LDCU UR5, c[0x0][0x10ec] ;  /* 0x00021d80ff0577ac */ /* 0x000e260008000800 */
[C---:B------:R-:W-:Y:S01]  /*00d0*/  IMAD R2, R3.reuse, 0x4, R2 ;  /* 0x0000000403027824 */ /* 0x040fe200078e0202 */
[----:B------:R-:W1:Y:S04]  /*00e0*/  LDCU UR4, c[0x0][0x370] ;  /* 0x00006e00ff0477ac */ /* 0x000e680008000800 */
[----:B------:R-:W-:Y:S01]  /*00f0*/  LEA R8, R3, R2, 0x2 ;  /* 0x0000000203087211 */ /* 0x000fe200078e10ff */
[----:B------:R-:W2:Y:S01]  /*0100*/  LDCU.64 UR6, c[0x0][0x358] ;  /* 0x00006b00ff0677ac */ /* 0x000ea20008000a00 */
[----:B------:R-:W3:Y:S01]  /*0110*/  LDC.64 R2, c[0x0][0x380] ;  /* 0x0000e000ff027b82 */ /* 0x000ee20000000a00 */
[----:B------:R-:W4:Y:S07]  /*0120*/  LDCU UR8, c[0x0][0x10d8] ;  /* 0x00021b00ff0877ac */ /* 0x000f2e0008000800 */
[----:B------:R-:W2:Y:S01]  /*0130*/  LDC.64 R8, c[0x0][R8+0x380] ;  /* 0x0000e00008087b82 */ /* 0x000ea20000000a00 */
[----:B-1----:R-:W-:-:S02]  /*0140*/  IMAD R17, R17, UR4, RZ ;  /* 0x0000000411117c24 */ /* 0x002fc4000f8e02ff */
[----:B0---4-:R-:W-:-:S07]  /*0150*/  IMAD R15, R4, UR5, RZ ;  /* 0x00000005040f7c24 */ /* 0x011fce000f8e02ff */
.L_x_62:
[----:B0-2---:R-:W-:-:S06]  /*0160*/  IMAD.WIDE.U32 R4, R0, 0x10, R8 ;  /* 0x0000001000047825 */ /* 0x005fcc00078e0008 */
[----:B------:R-:W2:Y:S01]  /*0170*/  LDG.E.128 R4, desc[UR6][R4.64] ;  /* 0x0000000604047981 */ /* 0x000ea2000c1e1d00 */
[----:B------:R-:W-:Y:S01]  /*0180*/  IMAD R11, R0, UR8, R15 ;  /* 0x00000008000b7c24 */ /* 0x000fe2000f8e020f */
[----:B------:R-:W-:-:S03]  /*0190*/  IADD3 R0, PT, PT, R17, R0, RZ ;  /* 0x0000000011007210 */ /* 0x000fc60007ffe0ff */
[----:B---3--:R-:W-:Y:S01]  /*01a0*/  IMAD.WIDE.U32 R10, R11, 0x10, R2 ;  /* 0x000000100b0a7825 */ /* 0x008fe200078e0002 */
[----:B------:R-:W-:-:S04]  /*01b0*/  ISETP.GE.U32.AND P0, PT, R0, R13, PT ;  /* 0x0000000d0000720c */ /* 0x000fc80003f06070 */
[----:B--2---:R0:W-:Y:S09]  /*01c0*/  STG.E.128 desc[UR6][R10.64], R4 ;  /* 0x000000040a007986 */ /* 0x0041f2000c101d06 */
[----:B------:R-:W-:Y:S05]  /*01d0*/  @!P0 BRA `(.L_x_62) ;  /* 0xfffffffc00e08947 */ /* 0x000fea000383ffff */
[----:B------:R-:W-:Y:S05]  /*01e0*/  EXIT ;  /* 0x000000000000794d */ /* 0x000fea0003800000 */
.L_x_63:
        /* <DEDUP_REMOVED lines=9> */
.L_x_904:


//--------------------- .text._ZN2at6native40_GLOBAL__N__2351210d_8_Shape_cu_49f7391c35CatArrayBatchedCopy_alignedK_contigINS1_10OpaqueTypeILj16EEEjLi1ELi64ELi64ELi8EEEvPT_NS1_25CatArrInputTensorMetadataIS5_T0_XT2_EXT3_EEENS1_16TensorSizeStrideIS8_Lj4EEEiS8_ --------------------------
	.section	.text._ZN2at6native40_GLOBAL__N__2351210d_8_Shape_cu_49f7391c35CatArrayBatchedCopy_alignedK_contigINS1_10OpaqueTypeILj16EEEjLi1ELi64ELi64ELi8EEEvPT_NS1_25CatArrInputTensorMetadataIS5_T0_XT2_EXT3_EEENS1_16TensorSizeStrideIS8_Lj4EEEiS8_,"ax",@progbits
	.align	128
.text._ZN2at6native40_GLOBAL__N__2351210d_8_Shape_cu_49f7391c35CatArrayBatchedCopy_alignedK_contigINS1_10OpaqueTypeILj16EEEjLi1ELi64ELi64ELi8EEEvPT_NS1_25CatArrInputTensorMetadataIS5_T0_XT2_EXT3_EEENS1_16TensorSizeStrideIS8_Lj4EEEiS8_:
        .type           _ZN2at6native40_GLOBAL__N__2351210d_8_Shape_cu_49f7391c35CatArrayBatchedCopy_alignedK_contigINS1_10OpaqueTypeILj16EEEjLi1ELi64ELi64ELi8EEEvPT_NS1_25CatArrInputTensorMetadataIS5_T0_XT2_EXT3_EEENS1_16TensorSizeStrideIS8_Lj4EEEiS8_,@function
        .size           _ZN2at6native40_GLOBAL__N__2351210d_8_Shape_cu_49f7391c35CatArrayBatchedCopy_alignedK_contigINS1_10OpaqueTypeILj16EEEjLi1ELi64ELi64ELi8EEEvPT_NS1_25CatArrInputTensorMetadataIS5_T0_XT2_EXT3_EEENS1_16TensorSizeStrideIS8_Lj4EEEiS8_,(.L_x_905 - _ZN2at6native40_GLOBAL__N__2351210d_8_Shape_cu_49f7391c35CatArrayBatchedCopy_alignedK_contigINS1_10OpaqueTypeILj16EEEjLi1ELi64ELi64ELi8EEEvPT_NS1_25CatArrInputTensorMetadataIS5_T0_XT2_EXT3_EEENS1_16TensorSizeStrideIS8_Lj4EEEiS8_)
        .other          _ZN2at6native40_GLOBAL__N__2351210d_8_Shape_cu_49f7391c35CatArrayBatchedCopy_alignedK_contigINS1_10OpaqueTypeILj16EEEjLi1ELi64ELi64ELi8EEEvPT_NS1_25CatArrInputTensorMetadataIS5_T0_XT2_EXT3_EEENS1_16TensorSizeStrideIS8_Lj4EEEiS8_,@"STO_CUDA_ENTRY STV_DEFAULT"
_ZN2at6native40_GLOBAL__N__2351210d_8_Shape_cu_49f7391c35CatArrayBatchedCopy_alignedK_contigINS1_10OpaqueTypeILj16EEEjLi1ELi64ELi64ELi8EEEvPT_NS1_25CatArrInputTensorMetadataIS5_T0_XT2_EXT3_EEENS1_16TensorSizeStrideIS8_Lj4EEEiS8_:
        /* <DEDUP_REMOVED lines=11> */
[----:B------:R-:W-:Y:S01]  /*00b0*/  IMAD.MOV.U32 R2, RZ, RZ, 0x8 ;  /* 0x00000008ff027424 */ /* 0x000fe200078e00ff */
[----:B------:R-:W0:Y:S01]  /*00c0*/  LDC R13, c[0x0][R4+0x588] ;  /* 0x00016200040d7b82 */ /* 0x000e220000000800 */
[----:B------:R-:W0:Y:S01]  /*00d0*/  LDCU UR7, c[0x0][0x10ec] ;  /* 0x00021d80ff0777ac */ /* 0x000e220008000800 */
[----:B------:R-:W-:Y:S02]  /*00e0*/  IMAD R15, R7, UR6, RZ ;  /* 0x00000006070f7c24 */ /* 0x000fe4000f8e02ff */
[----:B------:R-:W-:Y:S02]  /*00f0*/  HFMA2 R16, -RZ, RZ, 0, 0 ;  /* 0x00000000ff107431 */ /* 0x000fe400000001ff */
[C---:B------:R-:W-:Y:S01]  /*0100*/  IMAD R2, R3.reuse, 0x4, R2 ;  /* 0x0000000403027824 */ /* 0x040fe200078e0202 */
[----:B------:R-:W-:Y:S01]  /*0110*/  UIADD3 UR4, UPT, UPT, UR4, UR6, URZ ;  /* 0x0000000604047290 */ /* 0x000fe2000fffe0ff */
[----:B------:R-:W-:Y:S01]  /*0120*/  IMAD.MOV R19, RZ, RZ, -R15 ;  /* 0x000000ffff137224 */ /* 0x000fe200078e0a0f */
[----:B------:R-:W-:Y:S01]  /*0130*/  BSSY.RECONVERGENT B0, `(.L_x_64) ;  /* 0x0000022000007945 */ /* 0x000fe20003800200 */
[----:B------:R-:W1:Y:S01]  /*0140*/  LDC R0, c[0x0][0x10d8] ;  /* 0x00043600ff007b82 */ /* 0x000e620000000800 */
[----:B------:R-:W-:-:S02]  /*0150*/  LEA R2, R3, R2, 0x2 ;  /* 0x0000000203027211 */ /* 0x000fc400078e10ff */
[----:B------:R-:W-:Y:S01]  /*0160*/  IMAD R14, R7, UR4, R14 ;  /* 0x00000004070e7c24 */ /* 0x000fe2000f8e020e */
[----:B------:R-:W-:-:S03]  /*0170*/  PRMT R19, R19, 0x7710, RZ ;  /* 0x0000771013137816 */ /* 0x000fc600000000ff */
[--C-:B------:R-:W-:Y:S01]  /*0180*/  IMAD.MOV R5, RZ, RZ, -R14.reuse ;  /* 0x000000ffff057224 */ /* 0x100fe200078e0a0e */
[----:B------:R-:W2:Y:S01]  /*0190*/  LDC.64 R2, c[0x0][R2+0x380] ;  /* 0x0000e00002027b82 */ /* 0x000ea20000000a00 */
[----:B------:R-:W-:Y:S01]  /*01a0*/  IMAD.MOV.U32 R18, RZ, RZ, R14 ;  /* 0x000000ffff127224 */ /* 0x000fe200078e000e */
[----:B------:R-:W3:Y:S02]  /*01b0*/  LDCU.64 UR4, c[0x0][0x358] ;  /* 0x00006b00ff0477ac */ /* 0x000ee40008000a00 */
[----:B------:R-:W-:Y:S01]  /*01c0*/  PRMT R5, R5, 0x7710, RZ ;  /* 0x0000771005057816 */ /* 0x000fe200000000ff */
[----:B0-----:R-:W-:-:S03]  /*01d0*/  IMAD R13, R13, UR7, RZ ;  /* 0x000000070d0d7c24 */ /* 0x001fc6000f8e02ff */
[----:B------:R-:W-:Y:S01]  /*01e0*/  IADD3 R22, PT, PT, R12, R5, RZ ;  /* 0x000000050c167210 */ /* 0x000fe20007ffe0ff */
[-C--:B-1----:R-:W-:Y:S02]  /*01f0*/  IMAD R20, R7, R0.reuse, RZ ;  /* 0x0000000007147224 */ /* 0x082fe400078e02ff */
[----:B------:R-:W-:Y:S02]  /*0200*/  IMAD R21, R14, R0, R13 ;  /* 0x000000000e157224 */ /* 0x000fe400078e020d */
[----:B---3--:R-:W-:-:S07]  /*0210*/  IMAD R20, R20, UR6, RZ ;  /* 0x0000000614147c24 */ /* 0x008fce000f8e02ff */
.L_x_65:
[C---:B0-2---:R-:W-:Y:S01]  /*0220*/  IMAD.WIDE.U32 R8, R17.reuse, 0x10, R2 ;  /* 0x0000001011087825 */ /* 0x045fe200078e0002 */
[----:B------:R-:W0:Y:S05]  /*0230*/  LDC.64 R4, c[0x0][0x380] ;  /* 0x0000e000ff047b82 */ /* 0x000e2a0000000a00 */
[----:B------:R-:W2:Y:S01]  /*0240*/  LDG.E.128 R8, desc[UR4][R8.64] ;  /* 0x0000000408087981 */ /* 0x000ea2000c1e1d00 */
[----:B------:R-:W-:Y:S01]  /*0250*/  IMAD R7, R17, R0, R13 ;  /* 0x0000000011077224 */ /* 0x000fe200078e020d */
[----:B------:R-:W-:Y:S01]  /*0260*/  IADD3 R17, PT, PT, R15, R17, RZ ;  /* 0x000000110f117210 */ /* 0x000fe20007ffe0ff */
[----:B------:R-:W-:Y:S01]  /*0270*/  IMAD.MOV.U32 R27, RZ, RZ, R18 ;  /* 0x000000ffff1b7224 */ /* 0x000fe200078e0012 */
[----:B------:R-:W-:-:S02]  /*0280*/  IADD3 R24, PT, PT, R19, R22, RZ ;  /* 0x0000001613187210 */ /* 0x000fc40007ffe0ff */
[----:B------:R-:W-:Y:S01]  /*0290*/  PRMT R25, R22, 0x7610, R25 ;  /* 0x0000761016197816 */ /* 0x000fe20000000019 */
[----:B------:R-:W-:Y:S01]  /*02a0*/  VIADD R23, R17, 0x1 ;  /* 0x0000000111177836 */ /* 0x000fe20000000000 */
[----:B------:R-:W-:Y:S01]  /*02b0*/  MOV R26, R16 ;  /* 0x00000010001a7202 */ /* 0x000fe20000000f00 */
[----:B------:R-:W-:Y:S01]  /*02c0*/  VIADD R16, R16, 0x1 ;  /* 0x0000000110107836 */ /* 0x000fe20000000000 */
[----:B------:R-:W-:Y:S02]  /*02d0*/  PRMT R22, R24, 0x7610, R22 ;  /* 0x0000761018167816 */ /* 0x000fe40000000016 */
[----:B------:R-:W-:Y:S01]  /*02e0*/  ISETP.GT.U32.AND P0, PT, R23, R12, PT ;  /* 0x0000000c1700720c */ /* 0x000fe20003f04070 */
[----:B------:R-:W-:Y:S01]  /*02f0*/  IMAD.MOV.U32 R23, RZ, RZ, R21 ;  /* 0x000000ffff177224 */ /* 0x000fe200078e0015 */
[----:B------:R-:W-:Y:S02]  /*0300*/  IADD3 R21, PT, PT, R20, R21, RZ ;  /* 0x0000001514157210 */ /* 0x000fe40007ffe0ff */
[----:B------:R-:W-:Y:S01]  /*0310*/  IADD3 R18, PT, PT, R15, R18, RZ ;  /* 0x000000120f127210 */ /* 0x000fe20007ffe0ff */
[----:B0-----:R-:W-:-:S05]  /*0320*/  IMAD.WIDE.U32 R6, R7, 0x10, R4 ;  /* 0x0000001007067825 */ /* 0x001fca00078e0004 */
[----:B--2---:R0:W-:Y:S03]  /*0330*/  STG.E.128 desc[UR4][R6.64], R8 ;  /* 0x0000000806007986 */ /* 0x0041e6000c101d04 */
[----:B------:R-:W-:Y:S05]  /*0340*/  @!P0 BRA `(.L_x_65) ;  /* 0xfffffffc00b48947 */ /* 0x000fea000383ffff */
[----:B------:R-:W-:Y:S05]  /*0350*/  BSYNC.RECONVERGENT B0 ;  /* 0x0000000000007941 */ /* 0x000fea0003800200 */
.L_x_64:
[----:B------:R-:W-:-:S13]  /*0360*/  ISETP.GE.U32.AND P0, PT, R17, R12, PT ;  /* 0x0000000c1100720c */ /* 0x000fda0003f06070 */
[----:B------:R-:W-:Y:S05]  /*0370*/  @P0 EXIT ;  /* 0x000000000000094d */ /* 0x000fea0003800000 */
[-C--:B0-----:R-:W-:Y:S01]  /*0380*/  IADD3 R6, PT, PT, R12, -R17.reuse, RZ ;  /* 0x800000110c067210 */ /* 0x081fe20007ffe0ff */
[----:B------:R-:W-:Y:S01]  /*0390*/  IMAD.IADD R7, R17, 0x1, -R12 ;  /* 0x0000000111077824 */ /* 0x000fe200078e0a0c */
[----:B------:R-:W-:Y:S02]  /*03a0*/  BSSY.RECONVERGENT B0, `(.L_x_66) ;  /* 0x0000017000007945 */ /* 0x000fe40003800200 */
[----:B------:R-:W-:Y:S02]  /*03b0*/  LOP3.LUT P1, R10, R6, 0x3, RZ, 0xc0, !PT ;  /* 0x00000003060a7812 */ /* 0x000fe4000782c0ff */
[----:B------:R-:W-:Y:S02]  /*03c0*/  ISETP.GT.U32.AND P0, PT, R7, -0x4, PT ;  /* 0xfffffffc0700780c */ /* 0x000fe40003f04070 */
[----:B------:R-:W-:-:S09]  /*03d0*/  MOV R7, R17 ;  /* 0x0000001100077202 */ /* 0x000fd20000000f00 */
[----:B------:R-:W-:Y:S05]  /*03e0*/  @!P1 BRA `(.L_x_67) ;  /* 0x0000000000489947 */ /* 0x000fea0003800000 */
[----:B------:R-:W-:Y:S01]  /*03f0*/  IMAD R7, R15, R26, R14 ;  /* 0x0000001a0f077224 */ /* 0x000fe200078e020e */
[----:B------:R-:W-:Y:S01]  /*0400*/  LOP3.LUT R6, R25, 0x3, RZ, 0xc0, !PT ;  /* 0x0000000319067812 */ /* 0x000fe200078ec0ff */
[----:B------:R-:W-:-:S03]  /*0410*/  IMAD.WIDE.U32 R8, R27, 0x10, R2 ;  /* 0x000000101b087825 */ /* 0x000fc600078e0002 */
[----:B------:R-:W-:Y:S01]  /*0420*/  IADD3 R7, PT, PT, R10, R7, RZ ;  /* 0x000000070a077210 */ /* 0x000fe20007ffe0ff */
[----:B------:R-:W-:Y:S01]  /*0430*/  IMAD.MOV.U32 R16, RZ, RZ, R8 ;  /* 0x000000ffff107224 */ /* 0x000fe200078e0008 */
[----:B------:R-:W-:Y:S02]  /*0440*/  MOV R17, R9 ;  /* 0x0000000900117202 */ /* 0x000fe40000000f00 */
[----:B------:R-:W-:-:S07]  /*0450*/  IADD3 R6, PT, PT, -R6, RZ, RZ ;  /* 0x000000ff06067210 */ /* 0x000fce0007ffe1ff */
.L_x_68:
[----:B0-----:R-:W-:Y:S01]  /*0460*/  IMAD.MOV.U32 R8, RZ, RZ, R16 ;  /* 0x000000ffff087224 */ /* 0x001fe200078e0010 */
[----:B------:R-:W-:-:S06]  /*0470*/  MOV R9, R17 ;  /* 0x0000001100097202 */ /* 0x000fcc0000000f00 */
[----:B------:R-:W2:Y:S01]  /*0480*/  LDG.E.128 R8, desc[UR4][R8.64] ;  /* 0x0000000408087981 */ /* 0x000ea2000c1e1d00 */
[C---:B------:R-:W-:Y:S01]  /*0490*/  IMAD.WIDE.U32 R14, R23.reuse, 0x10, R4 ;  /* 0x00000010170e7825 */ /* 0x040fe200078e0004 */
[----:B------:R-:W-:Y:S02]  /*04a0*/  IADD3 R6, PT, PT, R6, 0x1, RZ ;  /* 0x0000000106067810 */ /* 0x000fe40007ffe0ff */
[----:B------:R-:W-:Y:S01]  /*04b0*/  IADD3 R16, P2, PT, R16, 0x10, RZ ;  /* 0x0000001010107810 */ /* 0x000fe20007f5e0ff */
[----:B------:R-:W-:Y:S01]  /*04c0*/  IMAD.IADD R23, R23, 0x1, R0 ;  /* 0x0000000117177824 */ /* 0x000fe200078e0200 */
[----:B------:R-:W-:Y:S02]  /*04d0*/  ISETP.NE.AND P1, PT, R6, RZ, PT ;  /* 0x000000ff0600720c */ /* 0x000fe40003f25270 */
[----:B------:R-:W-:Y:S01]  /*04e0*/  IADD3.X R17, PT, PT, RZ, R17, RZ, P2, !PT ;  /* 0x00000011ff117210 */ /* 0x000fe200017fe4ff */
[----:B--2---:R0:W-:Y:S10]  /*04f0*/  STG.E.128 desc[UR4][R14.64], R8 ;  /* 0x000000080e007986 */ /* 0x0041f4000c101d04 */
[----:B------:R-:W-:Y:S05]  /*0500*/  @P1 BRA `(.L_x_68) ;  /* 0xfffffffc00d41947 */ /* 0x000fea000383ffff */
.L_x_67:
[----:B------:R-:W-:Y:S05]  /*0510*/  BSYNC.RECONVERGENT B0 ;  /* 0x0000000000007941 */ /* 0x000fea0003800200 */
.L_x_66:
[----:B------:R-:W-:Y:S05]  /*0520*/  @P0 EXIT ;  /* 0x000000000000094d */ /* 0x000fea0003800000 */
[C---:B------:R-:W-:Y:S01]  /*0530*/  IADD3 R25, PT, PT, R7.reuse, 0x2, RZ ;  /* 0x0000000207197810 */ /* 0x040fe20007ffe0ff */
[CCC-:B------:R-:W-:Y:S01]  /*0540*/  IMAD R27, R7.reuse, R0.reuse, R13.reuse ;  /* 0x00000000071b7224 */ /* 0x1c0fe200078e020d */
[----:B------:R-:W-:Y:S01]  /*0550*/  IADD3 R26, PT, PT, -R12, R7, RZ ;  /* 0x000000070c1a7210 */ /* 0x000fe20007ffe1ff */
[----:B------:R-:W-:Y:S02]  /*0560*/  VIADD R6, R7, 0x3 ;  /* 0x0000000307067836 */ /* 0x000fe40000000000 */
[-CC-:B------:R-:W-:Y:S01]  /*0570*/  IMAD R25, R25, R0.reuse, R13.reuse ;  /* 0x0000000019197224 */ /* 0x180fe200078e020d */
[-C--:B------:R-:W-:Y:S01]  /*0580*/  IADD3 R24, PT, PT, R27, R0.reuse, RZ ;  /* 0x000000001b187210 */ /* 0x080fe20007ffe0ff */
[----:B------:R-:W-:-:S07]  /*0590*/  IMAD R6, R6, R0, R13 ;  /* 0x0000000006067224 */ /* 0x000fce00078e020d */
.L_x_69:
[----:B------:R-:W-:-:S05]  /*05a0*/  IMAD.WIDE.U32 R28, R7, 0x10, R2 ;  /* 0x00000010071c7825 */ /* 0x000fca00078e0002 */
[----:B01----:R-:W2:Y:S01]  /*05b0*/  LDG.E.128 R8, desc[UR4][R28.64] ;  /* 0x000000041c087981 */ /* 0x003ea2000c1e1d00 */
[----:B------:R-:W-:-:S05]  /*05c0*/  IMAD.WIDE.U32 R12, R27, 0x10, R4 ;  /* 0x000000101b0c7825 */ /* 0x000fca00078e0004 */
[----:B--2---:R0:W-:Y:S04]  /*05d0*/  STG.E.128 desc[UR4][R12.64], R8 ;  /* 0x000000080c007986 */ /* 0x0041e8000c101d04 */
[----:B0-----:R-:W2:Y:S01]  /*05e0*/  LDG.E.128 R12, desc[UR4][R28.64+0x10] ;  /* 0x000010041c0c7981 */ /* 0x001ea2000c1e1d00 */
[----:B------:R-:W-:-:S05]  /*05f0*/  IMAD.WIDE.U32 R8, R24, 0x10, R4 ;  /* 0x0000001018087825 */ /* 0x000fca00078e0004 */
[----:B--2---:R0:W-:Y:S04]  /*0600*/  STG.E.128 desc[UR4][R8.64], R12 ;  /* 0x0000000c08007986 */ /* 0x0041e8000c101d04 */
[----:B------:R-:W2:Y:S01]  /*0610*/  LDG.E.128 R16, desc[UR4][R28.64+0x20] ;  /* 0x000020041c107981 */ /* 0x000ea2000c1e1d00 */
[----:B------:R-:W-:-:S05]  /*0620*/  IMAD.WIDE.U32 R10, R25, 0x10, R4 ;  /* 0x00000010190a7825 */ /* 0x000fca00078e0004 */
[----:B--2---:R1:W-:Y:S04]  /*0630*/  STG.E.128 desc[UR4][R10.64], R16 ;  /* 0x000000100a007986 */ /* 0x0043e8000c101d04 */
[----:B------:R-:W2:Y:S01]  /*0640*/  LDG.E.128 R20, desc[UR4][R28.64+0x30] ;  /* 0x000030041c147981 */ /* 0x000ea2000c1e1d00 */
[----:B0-----:R-:W-:Y:S01]  /*0650*/  IMAD.WIDE.U32 R14, R6, 0x10, R4 ;  /* 0x00000010060e7825 */ /* 0x001fe200078e0004 */
[----:B------:R-:W-:Y:S02]  /*0660*/  IADD3 R7, PT, PT, R7, 0x4, RZ ;  /* 0x0000000407077810 */ /* 0x000fe40007ffe0ff */
[----:B------:R-:W-:Y:S01]  /*0670*/  LEA R24, R0, R24, 0x2 ;  /* 0x0000001800187211 */ /* 0x000fe200078e10ff */
[----:B------:R-:W-:Y:S01]  /*0680*/  VIADD R26, R26, 0x4 ;  /* 0x000000041a1a7836 */ /* 0x000fe20000000000 */
[C---:B------:R-:W-:Y:S01]  /*0690*/  LEA R6, R0.reuse, R6, 0x2 ;  /* 0x0000000600067211 */ /* 0x040fe200078e10ff */
[C---:B------:R-:W-:Y:S01]  /*06a0*/  IMAD R25, R0.reuse, 0x4, R25 ;  /* 0x0000000400197824 */ /* 0x040fe200078e0219 */
[----:B------:R-:W-:-:S02]  /*06b0*/  LEA R27, R0, R27, 0x2 ;  /* 0x0000001b001b7211 */ /* 0x000fc400078e10ff */
[----:B------:R-:W-:Y:S01]  /*06c0*/  ISETP.NE.AND P0, PT, R26, RZ, PT ;  /* 0x000000ff1a00720c */ /* 0x000fe20003f05270 */
[----:B--2---:R1:W-:-:S12]  /*06d0*/  STG.E.128 desc[UR4][R14.64], R20 ;  /* 0x000000140e007986 */ /* 0x0043d8000c101d04 */
[----:B------:R-:W-:Y:S05]  /*06e0*/  @P0 BRA `(.L_x_69) ;  /* 0xfffffffc00ac0947 */ /* 0x000fea000383ffff */
[----:B------:R-:W-:Y:S05]  /*06f0*/  EXIT ;  /* 0x000000000000794d */ /* 0x000fea0003800000 */
.L_x_70:
        /* <DEDUP_REMOVED lines=16> */
.L_x_905:


//--------------------- .text._ZN2at6native40_GLOBAL__N__2351210d_8_Shape_cu_49f7391c35CatArrayBatchedCopy_alignedK_contigINS1_10OpaqueTypeILj16EEEjLi1ELi64ELi64ELi16EEEvPT_NS1_25CatArrInputTensorMetadataIS5_T0_XT2_EXT3_EEENS1_16TensorSizeStrideIS8_Lj4EEEiS8_ --------------------------
	.section	.text._ZN2at6native40_GLOBAL__N__2351210d_8_Shape_cu_49f7391c35CatArrayBatchedCopy_alignedK_contigINS1_10OpaqueTypeILj16EEEjLi1ELi64ELi64ELi16EEEvPT_NS1_25CatArrInputTensorMetadataIS5_T0_XT2_EXT3_EEENS1_16TensorSizeStrideIS8_Lj4EEEiS8_,"ax",@progbits
	.align	128
.text._ZN2at6native40_GLOBAL__N__2351210d_8_Shape_cu_49f7391c35CatArrayBatchedCopy_alignedK_contigINS1_10OpaqueTypeILj16EEEjLi1ELi64ELi64ELi16EEEvPT_NS1_25CatArrInputTensorMetadataIS5_T0_XT2_EXT3_EEENS1_16TensorSizeStrideIS8_Lj4EEEiS8_:
        .type           _ZN2at6native40_GLOBAL__N__2351210d_8_Shape_cu_49f7391c35CatArrayBatchedCopy_alignedK_contigINS1_10OpaqueTypeILj16EEEjLi1ELi64ELi64ELi16EEEvPT_NS1_25CatArrInputTensorMetadataIS5_T0_XT2_EXT3_EEENS1_16TensorSizeStrideIS8_Lj4EEEiS8_,@function
        .size           _ZN2at6native40_GLOBAL__N__2351210d_8_Shape_cu_49f7391c35CatArrayBatchedCopy_alignedK_contigINS1_10OpaqueTypeILj16EEEjLi1ELi64ELi64ELi16EEEvPT_NS1_25CatArrInputTensorMetadataIS5_T0_XT2_EXT3_EEENS1_16TensorSizeStrideIS8_Lj4EEEiS8_,(.L_x_906 - _ZN2at6native40_GLOBAL__N__2351210d_8_Shape_cu_49f7391c35CatArrayBatchedCopy_alignedK_contigINS1_10OpaqueTypeILj16EEEjLi1ELi64ELi64ELi16EEEvPT_NS1_25CatArrInputTensorMetadataIS5_T0_XT2_EXT3_EEENS1_16TensorSizeStrideIS8_Lj4EEEiS8_)
        .other          _ZN2at6native40_GLOBAL__N__2351210d_8_Shape_cu_49f7391c35CatArrayBatchedCopy_alignedK_contigINS1_10OpaqueTypeILj16EEEjLi1ELi64ELi64ELi16EEEvPT_NS1_25CatArrInputTensorMetadataIS5_T0_XT2_EXT3_EEENS1_16TensorSizeStrideIS8_Lj4EEEiS8_,@"STO_CUDA_ENTRY STV_DEFAULT"
_ZN2at6native40_GLOBAL__N__2351210d_8_Shape_cu_49f7391c35CatArrayBatchedCopy_alignedK_contigINS1_10OpaqueTypeILj16EEEjLi1ELi64ELi64ELi16EEEvPT_NS1_25CatArrInputTensorMetadataIS5_T0_XT2_EXT3_EEENS1_16TensorSizeStrideIS8_Lj4EEEiS8_:
        /* <DEDUP_REMOVED lines=34> */
.L_x_72:
        /* <DEDUP_REMOVED lines=20> */
.L_x_71:
        /* <DEDUP_REMOVED lines=16> */
.L_x_75:
        /* <DEDUP_REMOVED lines=11> */
.L_x_74:
[----:B------:R-:W-:Y:S05]  /*0510*/  BSYNC.RECONVERGENT B0 ;  /* 0x0000000000007941 */ /* 0x000fea0003800200 */
.L_x_73:
        /* <DEDUP_REMOVED lines=8> */
.L_x_76:
        /* <DEDUP_REMOVED lines=22> */
.L_x_77:
        /* <DEDUP_REMOVED lines=16> */
.L_x_906:


//--------------------- .text._ZN2at6native40_GLOBAL__N__2351210d_8_Shape_cu_49f7391c30CatArrayBatchedCopy_vectorizedINS1_10OpaqueTypeILj16EEEjLi1ELi64ELi64ELi16ELi1EEEvPcNS1_25CatArrInputTensorMetadataIT_T0_XT2_EXT3_EEENS1_16TensorSizeStrideIS8_Lj4EEEiS8_ --------------------------
	.section	.text._ZN2at6native40_GLOBAL__N__2351210d_8_Shape_cu_49f7391c30CatArrayBatchedCopy_vectorizedINS1_10OpaqueTypeILj16EEEjLi1ELi64ELi64ELi16ELi1EEEvPcNS1_25CatArrInputTensorMetadataIT_T0_XT2_EXT3_EEENS1_16TensorSizeStrideIS8_Lj4EEEiS8_,"ax",@progbits
	.align	128
.text._ZN2at6native40_GLOBAL__N__2351210d_8_Shape_cu_49f7391c30CatArrayBatchedCopy_vectorizedINS1_10OpaqueTypeILj16EEEjLi1ELi64ELi64ELi16ELi1EEEvPcNS1_25CatArrInputTensorMetadataIT_T0_XT2_EXT3_EEENS1_16TensorSizeStrideIS8_Lj4EEEiS8_:
        .type           _ZN2at6native40_GLOBAL__N__2351210d_8_Shape_cu_49f7391c30CatArrayBatchedCopy_vectorizedINS1_10OpaqueTypeILj16EEEjLi1ELi64ELi64ELi16ELi1EEEvPcNS1_25CatArrInputTensorMetadataIT_T0_XT2_EXT3_EEENS1_16TensorSizeStrideIS8_Lj4EEEiS8_,@function
        .size           _ZN2at6native40_GLOBAL__N__2351210d_8_Shape_cu_49f7391c30CatArrayBatchedCopy_vectorizedINS1_10OpaqueTypeILj16EEEjLi1ELi64ELi64ELi16ELi1EEEvPcNS1_25CatArrInputTensorMetadataIT_T0_XT2_EXT3_EEENS1_16TensorSizeStrideIS8_Lj4EEEiS8_,(.L_x_907 - _ZN2at6native40_GLOBAL__N__2351210d_8_Shape_cu_49f7391c30CatArrayBatchedCopy_vectorizedINS1_10OpaqueTypeILj16EEEjLi1ELi64ELi64ELi16ELi1EEEvPcNS1_25CatArrInputTensorMetadataIT_T0_XT2_EXT3_EEENS1_16TensorSizeStrideIS8_Lj4EEEiS8_)
        .other          _ZN2at6native40_GLOBAL__N__2351210d_8_Shape_cu_49f7391c30CatArrayBatchedCopy_vectorizedINS1_10OpaqueTypeILj16EEEjLi1ELi64ELi64ELi16ELi1EEEvPcNS1_25CatArrInputTensorMetadataIT_T0_XT2_EXT3_EEENS1_16TensorSizeStrideIS8_Lj4EEEiS8_,@"STO_CUDA_ENTRY STV_DEFAULT"
_ZN2at6native40_GLOBAL__N__2351210d_8_Shape_cu_49f7391c30CatArrayBatchedCopy_vectorizedINS1_10OpaqueTypeILj16EEEjLi1ELi64ELi64ELi16ELi1EEEvPcNS1_25CatArrInputTensorMetadataIT_T0_XT2_EXT3_EEENS1_16TensorSizeStrideIS8_Lj4EEEiS8_:
        /* <DEDUP_REMOVED lines=12> */
[----:B------:R-:W1:Y:S03]  /*00c0*/  LDCU UR4, c[0x0][0x370] ;  /* 0x00006e00ff0477ac */ /* 0x000e660008000800 */
[C---:B------:R-:W-:Y:S01]  /*00d0*/  IMAD R2, R3.reuse, 0x4, R2 ;  /* 0x0000000403027824 */ /* 0x040fe200078e0202 */
[----:B------:R-:W0:Y:S04]  /*00e0*/  LDCU UR5, c[0x0][0x10ec] ;  /* 0x00021d80ff0577ac */ /* 0x000e280008000800 */
[----:B------:R-:W-:Y:S01]  /*00f0*/  LEA R2, R3, R2, 0x2 ;  /* 0x0000000203027211 */ /* 0x000fe200078e10ff */
[----:B------:R-:W2:Y:S01]  /*0100*/  LDCU.64 UR6, c[0x0][0x358] ;  /* 0x00006b00ff0677ac */ /* 0x000ea20008000a00 */
[----:B------:R-:W3:Y:S04]  /*0110*/  LDCU UR8, c[0x0][0x10d8] ;  /* 0x00021b00ff0877ac */ /* 0x000ee80008000800 */
[----:B------:R-:W4:Y:S01]  /*0120*/  LDC.64 R2, c[0x0][R2+0x380] ;  /* 0x0000e00002027b82 */ /* 0x000f220000000a00 */
[----:B------:R-:W0:Y:S01]  /*0130*/  LDCU.64 UR10, c[0x0][0x380] ;  /* 0x00007000ff0a77ac */ /* 0x000e220008000a00 */
[----:B-1----:R-:W-:-:S02]  /*0140*/  IMAD R15, R15, UR4, RZ ;  /* 0x000000040f0f7c24 */ /* 0x002fc4000f8e02ff */
[----:B0-23--:R-:W-:-:S07]  /*0150*/  IMAD R13, R4, UR5, RZ ;  /* 0x00000005040d7c24 */ /* 0x00dfce000f8e02ff */
.L_x_78:
[----:B0---4-:R-:W-:-:S06]  /*0160*/  IMAD.WIDE.U32 R4, R0, 0x10, R2 ;  /* 0x0000001000047825 */ /* 0x011fcc00078e0002 */
[----:B------:R-:W2:Y:S01]  /*0170*/  LDG.E.128 R4, desc[UR6][R4.64] ;  /* 0x0000000604047981 */ /* 0x000ea2000c1e1d00 */
[----:B------:R-:W-:Y:S01]  /*0180*/  IMAD R8, R0, UR8, RZ ;  /* 0x0000000800087c24 */ /* 0x000fe2000f8e02ff */
[----:B------:R-:W-:-:S03]  /*0190*/  IADD3 R0, PT, PT, R15, R0, RZ ;  /* 0x000000000f007210 */ /* 0x000fc60007ffe0ff */
        /* <DEDUP_REMOVED lines=8> */
.L_x_79:
        /* <DEDUP_REMOVED lines=14> */
.L_x_907:


//--------------------- .text._ZN2at6native40_GLOBAL__N__2351210d_8_Shape_cu_49f7391c19CatArrayBatchedCopyINS1_10OpaqueTypeILj8EEEjLi4ELi64ELi64EEEvPT_NS1_25CatArrInputTensorMetadataIS5_T0_XT2_EXT3_EEENS1_16TensorSizeStrideIS8_Lj4EEEiS8_ --------------------------
	.section	.text._ZN2at6native40_GLOBAL__N__2351210d_8_Shape_cu_49f7391c19CatArrayBatchedCopyINS1_10OpaqueTypeILj8EEEjLi4ELi64ELi64EEEvPT_NS1_25CatArrInputTensorMetadataIS5_T0_XT2_EXT3_EEENS1_16TensorSizeStrideIS8_Lj4EEEiS8_,"ax",@progbits
	.align	128
.text._ZN2at6native40_GLOBAL__N__2351210d_8_Shape_cu_49f7391c19CatArrayBatchedCopyINS1_10OpaqueTypeILj8EEEjLi4ELi64ELi64EEEvPT_NS1_25CatArrInputTensorMetadataIS5_T0_XT2_EXT3_EEENS1_16TensorSizeStrideIS8_Lj4EEEiS8_:
        .type           _ZN2at6native40_GLOBAL__N__2351210d_8_Shape_cu_49f7391c19CatArrayBatchedCopyINS1_10OpaqueTypeILj8EEEjLi4ELi64ELi64EEEvPT_NS1_25CatArrInputTensorMetadataIS5_T0_XT2_EXT3_EEENS1_16TensorSizeStrideIS8_Lj4EEEiS8_,@function
        .size           _ZN2at6native40_GLOBAL__N__2351210d_8_Shape_cu_49f7391c19CatArrayBatchedCopyINS1_10OpaqueTypeILj8EEEjLi4ELi64ELi64EEEvPT_NS1_25CatArrInputTensorMetadataIS5_T0_XT2_EXT3_EEENS1_16TensorSizeStrideIS8_Lj4EEEiS8_,(.L_x_908 - _ZN2at6native40_GLOBAL__N__2351210d_8_Shape_cu_49f7391c19CatArrayBatchedCopyINS1_10OpaqueTypeILj8EEEjLi4ELi64ELi64EEEvPT_NS1_25CatArrInputTensorMetadataIS5_T0_XT2_EXT3_EEENS1_16TensorSizeStrideIS8_Lj4EEEiS8_)
        .other          _ZN2at6native40_GLOBAL__N__2351210d_8_Shape_cu_49f7391c19CatArrayBatchedCopyINS1_10OpaqueTypeILj8EEEjLi4ELi64ELi64EEEvPT_NS1_25CatArrInputTensorMetadataIS5_T0_XT2_EXT3_EEENS1_16TensorSizeStrideIS8_Lj4EEEiS8_,@"STO_CUDA_ENTRY STV_DEFAULT"
_ZN2at6native40_GLOBAL__N__2351210d_8_Shape_cu_49f7391c19CatArrayBatchedCopyINS1_10OpaqueTypeILj8EEEjLi4ELi64ELi64EEEvPT_NS1_25CatArrInputTensorMetadataIS5_T0_XT2_EXT3_EEENS1_16TensorSizeStrideIS8_Lj4EEEiS8_:
        /* <DEDUP_REMOVED lines=36> */
[----:B------:R-:W-:Y:S01]  /*0240*/  IADD3 R10, PT, PT, RZ, -UR10, RZ ;  /* 0x8000000aff0a7c10 */ /* 0x000fe2000fffe0ff */
[----:B------:R-:W0:Y:S01]  /*0250*/  I2F.U32.RP R0, UR9 ;  /* 0x0000000900007d06 */ /* 0x000e220008209000 */
[----:B------:R-:W-:Y:S01]  /*0260*/  IADD3 R13, PT, PT, RZ, -UR11, RZ ;  /* 0x8000000bff0d7c10 */ /* 0x000fe2000fffe0ff */
[----:B----4-:R-:W-:Y:S01]  /*0270*/  USEL UR7, UR19, UR7, !UP0 ;  /* 0x0000000713077287 */ /* 0x010fe2000c000000 */
[----:B------:R-:W-:Y:S01]  /*0280*/  ISETP.NE.U32.AND P1, PT, RZ, UR9, PT ;  /* 0x00000009ff007c0c */ /* 0x000fe2000bf25070 */
[----:B------:R-:W1:Y:S01]  /*0290*/  LDCU UR21, c[0x0][0x10ec] ;  /* 0x00021d80ff1577ac */ /* 0x000e620008000800 */
[----:B------:R-:W-:Y:S02]  /*02a0*/  ISETP.NE.U32.AND P2, PT, RZ, UR10, PT ;  /* 0x0000000aff007c0c */ /* 0x000fe4000bf45070 */
[----:B------:R-:W-:Y:S01]  /*02b0*/  ISETP.NE.U32.AND P3, PT, RZ, UR11, PT ;  /* 0x0000000bff007c0c */ /* 0x000fe2000bf65070 */
[----:B------:R-:W2:Y:S01]  /*02c0*/  I2F.U32.RP R4, UR10 ;  /* 0x0000000a00047d06 */ /* 0x000ea20008209000 */
[----:B------:R-:W3:Y:S01]  /*02d0*/  LDCU.64 UR24, c[0x0][0x10e0] ;  /* 0x00021c00ff1877ac */ /* 0x000ee20008000a00 */
[----:B------:R-:W4:Y:S06]  /*02e0*/  LDCU.64 UR26, c[0x0][0x10d8] ;  /* 0x00021b00ff1a77ac */ /* 0x000f2c0008000a00 */
[----:B0-----:R-:W0:Y:S01]  /*02f0*/  MUFU.RCP R0, R0 ;  /* 0x0000000000007308 */ /* 0x001e220000001000 */
[----:B------:R-:W1:Y:S01]  /*0300*/  LDCU UR15, c[0x0][UR13+0x8d0] ;  /* 0x00011a000d0f77ac */ /* 0x000e620008000800 */
[----:B------:R-:W1:Y:S06]  /*0310*/  LDCU UR16, c[0x0][UR13+0x8d4] ;  /* 0x00011a800d1077ac */ /* 0x000e6c0008000800 */
[----:B------:R-:W5:Y:S01]  /*0320*/  I2F.U32.RP R8, UR11 ;  /* 0x0000000b00087d06 */ /* 0x000f620008209000 */
[----:B------:R-:W1:Y:S01]  /*0330*/  LDCU UR17, c[0x0][UR13+0x8d8] ;  /* 0x00011b000d1177ac */ /* 0x000e620008000800 */
[----:B------:R-:W1:Y:S06]  /*0340*/  LDCU UR18, c[0x0][UR13+0x8dc] ;  /* 0x00011b800d1277ac */ /* 0x000e6c0008000800 */
[----:B--2---:R-:W2:Y:S01]  /*0350*/  MUFU.RCP R4, R4 ;  /* 0x0000000400047308 */ /* 0x004ea20000001000 */
[----:B------:R-:W1:Y:S01]  /*0360*/  LDCU.64 UR4, c[0x0][UR4+0x380] ;  /* 0x00007000040477ac */ /* 0x000e620008000a00 */
[----:B0-----:R-:W-:Y:S01]  /*0370*/  IADD3 R0, PT, PT, R0, 0xffffffe, RZ ;  /* 0x0ffffffe00007810 */ /* 0x001fe20007ffe0ff */
[----:B------:R-:W0:Y:S05]  /*0380*/  LDCU UR8, c[0x0][UR8+0x580] ;  /* 0x0000b000080877ac */ /* 0x000e2a0008000800 */
[----:B-----5:R-:W5:Y:S01]  /*0390*/  MUFU.RCP R8, R8 ;  /* 0x0000000800087308 */ /* 0x020f620000001000 */
[----:B------:R-:W0:Y:S07]  /*03a0*/  @UP2 LDCU UR19, c[0x0][UR13+0x8c4] ;  /* 0x000118800d1327ac */ /* 0x000e2e0008000800 */
[----:B------:R-:W3:Y:S01]  /*03b0*/  F2I.FTZ.U32.TRUNC.NTZ R3, R0 ;  /* 0x0000000000037305 */ /* 0x000ee2000021f000 */
[----:B--2---:R-:W-:-:S07]  /*03c0*/  VIADD R4, R4, 0xffffffe ;  /* 0x0ffffffe04047836 */ /* 0x004fce0000000000 */
[----:B------:R2:W4:Y:S01]  /*03d0*/  F2I.FTZ.U32.TRUNC.NTZ R5, R4 ;  /* 0x0000000400057305 */ /* 0x000522000021f000 */
[----:B-----5:R-:W-:Y:S02]  /*03e0*/  VIADD R8, R8, 0xffffffe ;  /* 0x0ffffffe08087836 */ /* 0x020fe40000000000 */
[----:B---3--:R-:W-:-:S05]  /*03f0*/  IMAD R11, R11, R3, RZ ;  /* 0x000000030b0b7224 */ /* 0x008fca00078e02ff */
[----:B------:R3:W5:Y:S01]  /*0400*/  F2I.FTZ.U32.TRUNC.NTZ R9, R8 ;  /* 0x0000000800097305 */ /* 0x000762000021f000 */
[----:B--2---:R-:W-:Y:S02]  /*0410*/  IMAD.MOV.U32 R4, RZ, RZ, RZ ;  /* 0x000000ffff047224 */ /* 0x004fe400078e00ff */
[----:B------:R-:W-:Y:S01]  /*0420*/  IMAD.HI.U32 R0, R3, R11, R2 ;  /* 0x0000000b03007227 */ /* 0x000fe200078e0002 */
[----:B------:R-:W-:Y:S01]  /*0430*/  MOV R11, R10 ;  /* 0x0000000a000b7202 */ /* 0x000fe20000000f00 */
[----:B------:R-:W2:Y:S01]  /*0440*/  LDC.64 R2, c[0x0][0x380] ;  /* 0x0000e000ff027b82 */ /* 0x000ea20000000a00 */
[----:B------:R-:W-:-:S03]  /*0450*/  LOP3.LUT R10, RZ, UR11, RZ, 0x33, !PT ;  /* 0x0000000bff0a7c12 */ /* 0x000fc6000f8e33ff */
[----:B----4-:R-:W-:Y:S02]  /*0460*/  IMAD R11, R11, R5, RZ ;  /* 0x000000050b0b7224 */ /* 0x010fe400078e02ff */
[----:B---3--:R-:W-:Y:S02]  /*0470*/  HFMA2 R8, -RZ, RZ, 0, 0 ;  /* 0x00000000ff087431 */ /* 0x008fe400000001ff */
[----:B------:R-:W-:-:S04]  /*0480*/  IMAD.HI.U32 R4, R5, R11, R4 ;  /* 0x0000000b05047227 */ /* 0x000fc800078e0004 */
[----:B-----5:R-:W-:-:S04]  /*0490*/  IMAD R5, R13, R9, RZ ;  /* 0x000000090d057224 */ /* 0x020fc800078e02ff */
[----:B------:R-:W-:Y:S01]  /*04a0*/  IMAD.HI.U32 R5, R9, R5, R8 ;  /* 0x0000000509057227 */ /* 0x000fe200078e0008 */
[----:B------:R-:W-:Y:S02]  /*04b0*/  LOP3.LUT R8, RZ, UR9, RZ, 0x33, !PT ;  /* 0x00000009ff087c12 */ /* 0x000fe4000f8e33ff */
[----:B01----:R-:W-:-:S07]  /*04c0*/  LOP3.LUT R9, RZ, UR10, RZ, 0x33, !PT ;  /* 0x0000000aff097c12 */ /* 0x003fce000f8e33ff */
.L_x_82:
[----:B01----:R-:W-:Y:S01]  /*04d0*/  MOV R12, 0x8 ;  /* 0x00000008000c7802 */ /* 0x003fe20000000f00 */
[----:B------:R-:W-:Y:S01]  /*04e0*/  IMAD.HI.U32 R11, R0, R7, RZ ;  /* 0x00000007000b7227 */ /* 0x000fe200078e00ff */
[----:B------:R-:W0:Y:S03]  /*04f0*/  @P0 LDC R22, c[0x0][0x10ec] ;  /* 0x00043b00ff160b82 */ /* 0x000e260000000800 */
[----:B------:R-:W-:-:S06]  /*0500*/  @P0 IMAD.WIDE.U32 R12, R7, R12, UR4 ;  /* 0x00000004070c0e25 */ /* 0x000fcc000f8e000c */
[----:B------:R-:W3:Y:S01]  /*0510*/  @P0 LDG.E.64 R12, desc[UR22][R12.64] ;  /* 0x000000160c0c0981 */ /* 0x000ee2000c1e1b00 */
        /* <DEDUP_REMOVED lines=10> */
[----:B------:R-:W-:Y:S01]  /*05c0*/  IMAD R15, R16, UR10, R11 ;  /* 0x0000000a100f7c24 */ /* 0x000fe2000f8e020b */
[----:B------:R-:W-:-:S04]  /*05d0*/  IADD3 R16, PT, PT, -R11, RZ, RZ ;  /* 0x000000ff0b107210 */ /* 0x000fc80007ffe1ff */
[----:B------:R-:W-:Y:S01]  /*05e0*/  ISETP.GE.U32.AND P4, PT, R15, UR10, PT ;  /* 0x0000000a0f007c0c */ /* 0x000fe2000bf86070 */
[----:B------:R-:W-:-:S04]  /*05f0*/  IMAD R16, R16, UR9, R7 ;  /* 0x0000000910107c24 */ /* 0x000fc8000f8e0207 */
[----:B------:R-:W-:-:S08]  /*0600*/  IMAD R16, R16, UR25, RZ ;  /* 0x0000001910107c24 */ /* 0x000fd0000f8e02ff */
        /* <DEDUP_REMOVED lines=8> */
[----:B------:R-:W-:-:S03]  /*0690*/  IADD3 R17, PT, PT, -R15, RZ, RZ ;  /* 0x000000ff0f117210 */ /* 0x000fc60007ffe1ff */
[----:B------:R-:W-:Y:S02]  /*06a0*/  IMAD R11, R11, UR24, R16 ;  /* 0x000000180b0b7c24 */ /* 0x000fe4000f8e0210 */
[----:B------:R-:W-:-:S05]  /*06b0*/  IMAD R14, R17, UR11, R18 ;  /* 0x0000000b110e7c24 */ /* 0x000fca000f8e0212 */
[----:B------:R-:W-:-:S13]  /*06c0*/  ISETP.GE.U32.AND P4, PT, R14, UR11, PT ;  /* 0x0000000b0e007c0c */ /* 0x000fda000bf86070 */
[----:B------:R-:W-:Y:S01]  /*06d0*/  @P4 VIADD R14, R14, -UR11 ;  /* 0x8000000b0e0e4c36 */ /* 0x000fe20008000000 */
[----:B------:R-:W-:-:S04]  /*06e0*/  @P4 IADD3 R15, PT, PT, R15, 0x1, RZ ;  /* 0x000000010f0f4810 */ /* 0x000fc80007ffe0ff */
[----:B------:R-:W-:-:S13]  /*06f0*/  ISETP.GE.U32.AND P5, PT, R14, UR11, PT ;  /* 0x0000000b0e007c0c */ /* 0x000fda000bfa6070 */
[----:B------:R-:W-:-:S05]  /*0700*/  @P5 VIADD R15, R15, 0x1 ;  /* 0x000000010f0f5836 */ /* 0x000fca0000000000 */
        /* <DEDUP_REMOVED lines=8> */
[----:B---3--:R0:W-:Y:S01]  /*0790*/  @P0 STG.E.64 desc[UR22][R14.64], R12 ;  /* 0x0000000c0e000986 */ /* 0x0081e2000c101b16 */
        /* <DEDUP_REMOVED lines=67> */
[----:B------:R-:W3:Y:S01]  /*0bd0*/  LDG.E.64 R12, desc[UR22][R12.64] ;  /* 0x000000160c0c7981 */ /* 0x000ee2000c1e1b00 */
[----:B------:R-:W-:-:S05]  /*0be0*/  MOV R14, UR21 ;  /* 0x00000015000e7c02 */ /* 0x000fca0008000f00 */
[----:B------:R-:W-:-:S04]  /*0bf0*/  IMAD R15, R14, UR8, R11 ;  /* 0x000000080e0f7c24 */ /* 0x000fc8000f8e020b */
[----:B--2---:R-:W-:-:S05]  /*0c00*/  IMAD.WIDE.U32 R14, R15, 0x8, R2 ;  /* 0x000000080f0e7825 */ /* 0x004fca00078e0002 */
[----:B---3--:R1:W-:Y:S02]  /*0c10*/  STG.E.64 desc[UR22][R14.64], R12 ;  /* 0x0000000c0e007986 */ /* 0x0083e4000c101b16 */
.L_x_81:
[----:B------:R-:W-:-:S04]  /*0c20*/  IADD3 R7, PT, PT, R6, R7, RZ ;  /* 0x0000000706077210 */ /* 0x000fc80007ffe0ff */
[----:B------:R-:W-:-:S13]  /*0c30*/  ISETP.GE.U32.AND P4, PT, R7, UR14, PT ;  /* 0x0000000e07007c0c */ /* 0x000fda000bf86070 */
[----:B------:R-:W-:Y:S05]  /*0c40*/  @!P4 BRA `(.L_x_82) ;  /* 0xfffffff80020c947 */ /* 0x000fea000383ffff */
[----:B------:R-:W-:Y:S05]  /*0c50*/  BSYNC.RECONVERGENT B0 ;  /* 0x0000000000007941 */ /* 0x000fea0003800200 */
.L_x_80:
[----:B------:R-:W-:Y:S05]  /*0c60*/  EXIT ;  /* 0x000000000000794d */ /* 0x000fea0003800000 */
.L_x_83:
        /* <DEDUP_REMOVED lines=9> */
.L_x_908:


//--------------------- .text._ZN2at6native40_GLOBAL__N__2351210d_8_Shape_cu_49f7391c26CatArrayBatchedCopy_contigINS1_10OpaqueTypeILj8EEEjLi4ELi64ELi64EEEvPT_NS1_25CatArrInputTensorMetadataIS5_T0_XT2_EXT3_EEENS1_16TensorSizeStrideIS8_Lj4EEEiS8_ --------------------------
	.section	.text._ZN2at6native40_GLOBAL__N__2351210d_8_Shape_cu_49f7391c26CatArrayBatchedCopy_contigINS1_10OpaqueTypeILj8EEEjLi4ELi64ELi64EEEvPT_NS1_25CatArrInputTensorMetadataIS5_T0_XT2_EXT3_EEENS1_16TensorSizeStrideIS8_Lj4EEEiS8_,"ax",@progbits
	.align	128
.text._ZN2at6native40_GLOBAL__N__2351210d_8_Shape_cu_49f7391c26CatArrayBatchedCopy_contigINS1_10OpaqueTypeILj8EEEjLi4ELi64ELi64EEEvPT_NS1_25CatArrInputTensorMetadataIS5_T0_XT2_EXT3_EEENS1_16TensorSizeStrideIS8_Lj4EEEiS8_:
        .type           _ZN2at6native40_GLOBAL__N__2351210d_8_Shape_cu_49f7391c26CatArrayBatchedCopy_contigINS1_10OpaqueTypeILj8EEEjLi4ELi64ELi64EEEvPT_NS1_25CatArrInputTensorMetadataIS5_T0_XT2_EXT3_EEENS1_16TensorSizeStrideIS8_Lj4EEEiS8_,@function
        .size           _ZN2at6native40_GLOBAL__N__2351210d_8_Shape_cu_49f7391c26CatArrayBatchedCopy_contigINS1_10OpaqueTypeILj8EEEjLi4ELi64ELi64EEEvPT_NS1_25CatArrInputTensorMetadataIS5_T0_XT2_EXT3_EEENS1_16TensorSizeStrideIS8_Lj4EEEiS8_,(.L_x_909 - _ZN2at6native40_GLOBAL__N__2351210d_8_Shape_cu_49f7391c26CatArrayBatchedCopy_contigINS1_10OpaqueTypeILj8EEEjLi4ELi64ELi64EEEvPT_NS1_25CatArrInputTensorMetadataIS5_T0_XT2_EXT3_EEENS1_16TensorSizeStrideIS8_Lj4EEEiS8_)
        .other          _ZN2at6native40_GLOBAL__N__2351210d_8_Shape_cu_49f7391c26CatArrayBatchedCopy_contigINS1_10OpaqueTypeILj8EEEjLi4ELi64ELi64EEEvPT_NS1_25CatArrInputTensorMetadataIS5_T0_XT2_EXT3_EEENS1_16TensorSizeStrideIS8_Lj4EEEiS8_,@"STO_CUDA_ENTRY STV_DEFAULT"
_ZN2at6native40_GLOBAL__N__2351210d_8_Shape_cu_49f7391c26CatArrayBatchedCopy_contigINS1_10OpaqueTypeILj8EEEjLi4ELi64ELi64EEEvPT_NS1_25CatArrInputTensorMetadataIS5_T0_XT2_EXT3_EEENS1_16TensorSizeStrideIS8_Lj4EEEiS8_:
        /* <DEDUP_REMOVED lines=22> */
[----:B------:R-:W-:Y:S02]  /*0160*/  ISETP.NE.AND P1, PT, R4, 0x2, PT ;  /* 0x000000020400780c */ /* 0x000fe40003f25270 */
[C---:B----4-:R-:W-:Y:S02]  /*0170*/  SEL R11, R10.reuse, R3, !P0 ;  /* 0x000000030a0b7207 */ /* 0x050fe40004000000 */
[----:B------:R-:W-:Y:S01]  /*0180*/  SEL R12, R10, R2, !P1 ;  /* 0x000000020a0c7207 */ /* 0x000fe20004800000 */
[----:B------:R-:W-:Y:S01]  /*0190*/  IMAD.MOV.U32 R2, RZ, RZ, 0x8 ;  /* 0x00000008ff027424 */ /* 0x000fe200078e00ff */
[----:B------:R-:W1:Y:S01]  /*01a0*/  @P2 LDC R10, c[0x0][0x10cc] ;  /* 0x00043300ff0a2b82 */ /* 0x000e620000000800 */
[----:B------:R-:W3:Y:S01]  /*01b0*/  I2F.U32.RP R3, R11 ;  /* 0x0000000b00037306 */ /* 0x000ee20000209000 */
[----:B------:R-:W-:Y:S01]  /*01c0*/  ISETP.NE.U32.AND P0, PT, R11, RZ, PT ;  /* 0x000000ff0b00720c */ /* 0x000fe20003f05070 */
[----:B------:R-:W-:Y:S01]  /*01d0*/  IMAD R2, R19, 0x4, R2 ;  /* 0x0000000413027824 */ /* 0x000fe200078e0202 */
[----:B------:R-:W-:Y:S01]  /*01e0*/  ISETP.NE.U32.AND P1, PT, R12, RZ, PT ;  /* 0x000000ff0c00720c */ /* 0x000fe20003f25070 */
[----:B------:R-:W-:-:S04]  /*01f0*/  IMAD.MOV R21, RZ, RZ, -R12 ;  /* 0x000000ffff157224 */ /* 0x000fc800078e0a0c */
[----:B------:R-:W4:Y:S08]  /*0200*/  I2F.U32.RP R4, R12 ;  /* 0x0000000c00047306 */ /* 0x000f300000209000 */
[----:B---3--:R-:W3:Y:S01]  /*0210*/  MUFU.RCP R3, R3 ;  /* 0x0000000300037308 */ /* 0x008ee20000001000 */
[----:B-1----:R-:W-:-:S07]  /*0220*/  ISETP.NE.U32.AND P2, PT, R10, RZ, PT ;  /* 0x000000ff0a00720c */ /* 0x002fce0003f45070 */
[----:B------:R-:W1:Y:S01]  /*0230*/  I2F.U32.RP R5, R10 ;  /* 0x0000000a00057306 */ /* 0x000e620000209000 */
[----:B------:R-:W-:-:S07]  /*0240*/  LOP3.LUT R18, RZ, R10, RZ, 0x33, !PT ;  /* 0x0000000aff127212 */ /* 0x000fce00078e33ff */
[----:B----4-:R-:W4:Y:S01]  /*0250*/  MUFU.RCP R4, R4 ;  /* 0x0000000400047308 */ /* 0x010f220000001000 */
[----:B---3--:R-:W-:-:S07]  /*0260*/  VIADD R14, R3, 0xffffffe ;  /* 0x0ffffffe030e7836 */ /* 0x008fce0000000000 */
[----:B-1----:R-:W1:Y:S08]  /*0270*/  MUFU.RCP R5, R5 ;  /* 0x0000000500057308 */ /* 0x002e700000001000 */
[----:B------:R3:W5:Y:S01]  /*0280*/  F2I.FTZ.U32.TRUNC.NTZ R15, R14 ;  /* 0x0000000e000f7305 */ /* 0x000762000021f000 */
[----:B----4-:R-:W-:Y:S01]  /*0290*/  IADD3 R8, PT, PT, R4, 0xffffffe, RZ ;  /* 0x0ffffffe04087810 */ /* 0x010fe20007ffe0ff */
[----:B------:R-:W-:Y:S01]  /*02a0*/  IMAD R4, R19, 0x4, R2 ;  /* 0x0000000413047824 */ /* 0x000fe200078e0202 */
[----:B------:R-:W-:Y:S01]  /*02b0*/  IADD3 R19, PT, PT, RZ, -R11, RZ ;  /* 0x8000000bff137210 */ /* 0x000fe20007ffe0ff */
[----:B------:R-:W4:Y:S04]  /*02c0*/  LDC.64 R2, c[0x0][0x380] ;  /* 0x0000e000ff027b82 */ /* 0x000f280000000a00 */
[----:B------:R2:W0:Y:S01]  /*02d0*/  F2I.FTZ.U32.TRUNC.NTZ R9, R8 ;  /* 0x0000000800097305 */ /* 0x000422000021f000 */
[----:B---3--:R-:W-:Y:S01]  /*02e0*/  HFMA2 R14, -RZ, RZ, 0, 0 ;  /* 0x00000000ff0e7431 */ /* 0x008fe200000001ff */
[----:B-1----:R-:W-:-:S02]  /*02f0*/  IADD3 R6, PT, PT, R5, 0xffffffe, RZ ;  /* 0x0ffffffe05067810 */ /* 0x002fc40007ffe0ff */
[----:B------:R-:W1:Y:S01]  /*0300*/  LDC.64 R4, c[0x0][R4+0x380] ;  /* 0x0000e00004047b82 */ /* 0x000e620000000a00 */
[----:B-----5:R-:W-:-:S03]  /*0310*/  IMAD R19, R19, R15, RZ ;  /* 0x0000000f13137224 */ /* 0x020fc600078e02ff */
[----:B------:R-:W3:Y:S01]  /*0320*/  F2I.FTZ.U32.TRUNC.NTZ R7, R6 ;  /* 0x0000000600077305 */ /* 0x000ee2000021f000 */
[----:B--2---:R-:W-:Y:S02]  /*0330*/  IMAD.MOV.U32 R8, RZ, RZ, RZ ;  /* 0x000000ffff087224 */ /* 0x004fe400078e00ff */
[----:B------:R-:W-:Y:S01]  /*0340*/  IMAD.HI.U32 R14, R15, R19, R14 ;  /* 0x000000130f0e7227 */ /* 0x000fe200078e000e */
[----:B------:R-:W-:-:S03]  /*0350*/  LOP3.LUT R19, RZ, R11, RZ, 0x33, !PT ;  /* 0x0000000bff137212 */ /* 0x000fc600078e33ff */
[----:B0-----:R-:W-:-:S04]  /*0360*/  IMAD R21, R21, R9, RZ ;  /* 0x0000000915157224 */ /* 0x001fc800078e02ff */
[----:B------:R-:W-:Y:S01]  /*0370*/  IMAD.HI.U32 R15, R9, R21, R8 ;  /* 0x00000015090f7227 */ /* 0x000fe200078e0008 */
[----:B------:R-:W-:-:S03]  /*0380*/  LOP3.LUT R21, RZ, R12, RZ, 0x33, !PT ;  /* 0x0000000cff157212 */ /* 0x000fc600078e33ff */
[----:B---3--:R-:W-:-:S05]  /*0390*/  IMAD R6, R10, R7, RZ ;  /* 0x000000070a067224 */ /* 0x008fca00078e02ff */
[----:B------:R-:W-:Y:S01]  /*03a0*/  IADD3 R9, PT, PT, -R6, RZ, RZ ;  /* 0x000000ff06097210 */ /* 0x000fe20007ffe1ff */
[----:B------:R-:W-:-:S04]  /*03b0*/  IMAD.MOV.U32 R6, RZ, RZ, RZ ;  /* 0x000000ffff067224 */ /* 0x000fc800078e00ff */
[----:B------:R-:W-:-:S07]  /*03c0*/  IMAD.HI.U32 R16, R7, R9, R6 ;  /* 0x0000000907107227 */ /* 0x000fce00078e0006 */
.L_x_84:
[----:B01----:R-:W-:-:S06]  /*03d0*/  IMAD.WIDE.U32 R6, R17, 0x8, R4 ;  /* 0x0000000811067825 */ /* 0x003fcc00078e0004 */
[----:B------:R-:W2:Y:S01]  /*03e0*/  LDG.E.64 R6, desc[UR6][R6.64] ;  /* 0x0000000606067981 */ /* 0x000ea2000c1e1b00 */
        /* <DEDUP_REMOVED lines=40> */
[----:B----4-:R-:W-:-:S05]  /*0670*/  IMAD.WIDE.U32 R8, R9, 0x8, R2 ;  /* 0x0000000809087825 */ /* 0x010fca00078e0002 */
[----:B--2---:R0:W-:Y:S01]  /*0680*/  STG.E.64 desc[UR6][R8.64], R6 ;  /* 0x0000000608007986 */ /* 0x0041e2000c101b06 */
[----:B------:R-:W-:Y:S05]  /*0690*/  @!P3 BRA `(.L_x_84) ;  /* 0xfffffffc004cb947 */ /* 0x000fea000383ffff */
[----:B------:R-:W-:Y:S05]  /*06a0*/  EXIT ;  /* 0x000000000000794d */ /* 0x000fea0003800000 */
.L_x_85:
        /* <DEDUP_REMOVED lines=13> */
.L_x_909:


//--------------------- .text._ZN2at6native40_GLOBAL__N__2351210d_8_Shape_cu_49f7391c35CatArrayBatchedCopy_alignedK_contigINS1_10OpaqueTypeILj8EEEjLi4ELi64ELi64ELi8EEEvPT_NS1_25CatArrInputTensorMetadataIS5_T0_XT2_EXT3_EEENS1_16TensorSizeStrideIS8_Lj4EEEiS8_ --------------------------
	.section	.text._ZN2at6native40_GLOBAL__N__2351210d_8_Shape_cu_49f7391c35CatArrayBatchedCopy_alignedK_contigINS1_10OpaqueTypeILj8EEEjLi4ELi64ELi64ELi8EEEvPT_NS1_25CatArrInputTensorMetadataIS5_T0_XT2_EXT3_EEENS1_16TensorSizeStrideIS8_Lj4EEEiS8_,"ax",@progbits
	.align	128
.text._ZN2at6native40_GLOBAL__N__2351210d_8_Shape_cu_49f7391c35CatArrayBatchedCopy_alignedK_contigINS1_10OpaqueTypeILj8EEEjLi4ELi64ELi64ELi8EEEvPT_NS1_25CatArrInputTensorMetadataIS5_T0_XT2_EXT3_EEENS1_16TensorSizeStrideIS8_Lj4EEEiS8_:
        .type           _ZN2at6native40_GLOBAL__N__2351210d_8_Shape_cu_49f7391c35CatArrayBatchedCopy_alignedK_contigINS1_10OpaqueTypeILj8EEEjLi4ELi64ELi64ELi8EEEvPT_NS1_25CatArrInputTensorMetadataIS5_T0_XT2_EXT3_EEENS1_16TensorSizeStrideIS8_Lj4EEEiS8_,@function
        .size           _ZN2at6native40_GLOBAL__N__2351210d_8_Shape_cu_49f7391c35CatArrayBatchedCopy_alignedK_contigINS1_10OpaqueTypeILj8EEEjLi4ELi64ELi64ELi8EEEvPT_NS1_25CatArrInputTensorMetadataIS5_T0_XT2_EXT3_EEENS1_16TensorSizeStrideIS8_Lj4EEEiS8_,(.L_x_910 - _ZN2at6native40_GLOBAL__N__2351210d_8_Shape_cu_49f7391c35CatArrayBatchedCopy_alignedK_contigINS1_10OpaqueTypeILj8EEEjLi4ELi64ELi64ELi8EEEvPT_NS1_25CatArrInputTensorMetadataIS5_T0_XT2_EXT3_EEENS1_16TensorSizeStrideIS8_Lj4EEEiS8_)
        .other          _ZN2at6native40_GLOBAL__N__2351210d_8_Shape_cu_49f7391c35CatArrayBatchedCopy_alignedK_contigINS1_10OpaqueTypeILj8EEEjLi4ELi64ELi64ELi8EEEvPT_NS1_25CatArrInputTensorMetadataIS5_T0_XT2_EXT3_EEENS1_16TensorSizeStrideIS8_Lj4EEEiS8_,@"STO_CUDA_ENTRY STV_DEFAULT"
_ZN2at6native40_GLOBAL__N__2351210d_8_Shape_cu_49f7391c35CatArrayBatchedCopy_alignedK_contigINS1_10OpaqueTypeILj8EEEjLi4ELi64ELi64ELi8EEEvPT_NS1_25CatArrInputTensorMetadataIS5_T0_XT2_EXT3_EEENS1_16TensorSizeStrideIS8_Lj4EEEiS8_:
        /* <DEDUP_REMOVED lines=24> */
[----:B------:R-:W-:Y:S01]  /*0180*/  IMAD R5, RZ, RZ, -UR7 ;  /* 0x80000007ff057e24 */ /* 0x000fe2000f8e02ff */
[----:B------:R-:W-:Y:S01]  /*0190*/  ISETP.NE.U32.AND P0, PT, RZ, UR7, PT ;  /* 0x00000007ff007c0c */ /* 0x000fe2000bf05070 */
[----:B------:R-:W-:Y:S01]  /*01a0*/  USEL UR8, UR11, UR6, !UP1 ;  /* 0x000000060b087287 */ /* 0x000fe2000c800000 */
[----:B------:R-:W2:Y:S01]  /*01b0*/  I2F.U32.RP R2, UR7 ;  /* 0x0000000700027d06 */ /* 0x000ea20008209000 */
[----:B------:R-:W4:Y:S01]  /*01c0*/  @UP0 LDCU UR11, c[0x0][0x10cc] ;  /* 0x00021980ff0b07ac */ /* 0x000f220008000800 */
[----:B------:R-:W-:Y:S01]  /*01d0*/  LOP3.LUT R10, RZ, UR7, RZ, 0x33, !PT ;  /* 0x00000007ff0a7c12 */ /* 0x000fe2000f8e33ff */
[----:B------:R-:W0:Y:S02]  /*01e0*/  LDCU UR6, c[0x0][UR4+0x588] ;  /* 0x0000b100040677ac */ /* 0x000e240008000800 */
[----:B------:R-:W-:-:S03]  /*01f0*/  ISETP.NE.U32.AND P1, PT, RZ, UR8, PT ;  /* 0x00000008ff007c0c */ /* 0x000fc6000bf25070 */
[----:B------:R-:W5:Y:S01]  /*0200*/  I2F.U32.RP R3, UR8 ;  /* 0x0000000800037d06 */ /* 0x000f620008209000 */
[----:B------:R-:W-:Y:S01]  /*0210*/  UIMAD UR4, UR5, 0x4, UR9 ;  /* 0x00000004050478a4 */ /* 0x000fe2000f8e0209 */
[----:B------:R-:W-:Y:S01]  /*0220*/  LOP3.LUT R23, RZ, UR8, RZ, 0x33, !PT ;  /* 0x00000008ff177c12 */ /* 0x000fe2000f8e33ff */
[----:B------:R-:W0:Y:S02]  /*0230*/  LDCU.64 UR16, c[0x0][0x10d8] ;  /* 0x00021b00ff1077ac */ /* 0x000e240008000a00 */
[----:B------:R-:W-:-:S03]  /*0240*/  ULEA UR4, UR5, UR4, 0x2 ;  /* 0x0000000405047291 */ /* 0x000fc6000f8e10ff */
[----:B--2---:R-:W2:Y:S01]  /*0250*/  MUFU.RCP R2, R2 ;  /* 0x0000000200027308 */ /* 0x004ea20000001000 */
[----:B----4-:R-:W-:Y:S02]  /*0260*/  ISETP.NE.U32.AND P2, PT, RZ, UR11, PT ;  /* 0x0000000bff007c0c */ /* 0x010fe4000bf45070 */
[----:B------:R-:W-:-:S05]  /*0270*/  LOP3.LUT R22, RZ, UR11, RZ, 0x33, !PT ;  /* 0x0000000bff167c12 */ /* 0x000fca000f8e33ff */
[----:B------:R-:W4:Y:S01]  /*0280*/  I2F.U32.RP R4, UR11 ;  /* 0x0000000b00047d06 */ /* 0x000f220008209000 */
[----:B------:R-:W0:Y:S07]  /*0290*/  LDCU.64 UR4, c[0x0][UR4+0x380] ;  /* 0x00007000040477ac */ /* 0x000e2e0008000a00 */
[----:B-----5:R-:W5:Y:S01]  /*02a0*/  MUFU.RCP R3, R3 ;  /* 0x0000000300037308 */ /* 0x020f620000001000 */
[----:B--2---:R-:W-:-:S07]  /*02b0*/  IADD3 R8, PT, PT, R2, 0xffffffe, RZ ;  /* 0x0ffffffe02087810 */ /* 0x004fce0007ffe0ff */
[----:B----4-:R-:W2:Y:S08]  /*02c0*/  MUFU.RCP R4, R4 ;  /* 0x0000000400047308 */ /* 0x010eb00000001000 */
[----:B------:R4:W3:Y:S01]  /*02d0*/  F2I.FTZ.U32.TRUNC.NTZ R9, R8 ;  /* 0x0000000800097305 */ /* 0x0008e2000021f000 */
[----:B-----5:R-:W-:Y:S02]  /*02e0*/  VIADD R12, R3, 0xffffffe ;  /* 0x0ffffffe030c7836 */ /* 0x020fe40000000000 */
[----:B------:R-:W0:Y:S05]  /*02f0*/  LDC.64 R2, c[0x0][0x10e0] ;  /* 0x00043800ff027b82 */ /* 0x000e2a0000000a00 */
[----:B------:R5:W1:Y:S01]  /*0300*/  F2I.FTZ.U32.TRUNC.NTZ R13, R12 ;  /* 0x0000000c000d7305 */ /* 0x000a62000021f000 */
[----:B----4-:R-:W-:Y:S01]  /*0310*/  IMAD.MOV.U32 R8, RZ, RZ, RZ ;  /* 0x000000ffff087224 */ /* 0x010fe200078e00ff */
[----:B--2---:R-:W-:Y:S01]  /*0320*/  IADD3 R20, PT, PT, R4, 0xffffffe, RZ ;  /* 0x0ffffffe04147810 */ /* 0x004fe20007ffe0ff */
[----:B---3--:R-:W-:-:S05]  /*0330*/  IMAD R5, R5, R9, RZ ;  /* 0x0000000905057224 */ /* 0x008fca00078e02ff */
[----:B------:R2:W3:Y:S01]  /*0340*/  F2I.FTZ.U32.TRUNC.NTZ R21, R20 ;  /* 0x0000001400157305 */ /* 0x0004e2000021f000 */
[----:B-----5:R-:W-:Y:S02]  /*0350*/  HFMA2 R12, -RZ, RZ, 0, 0 ;  /* 0x00000000ff0c7431 */ /* 0x020fe400000001ff */
[----:B------:R-:W-:-:S04]  /*0360*/  IMAD.HI.U32 R8, R9, R5, R8 ;  /* 0x0000000509087227 */ /* 0x000fc800078e0008 */
[----:B-1----:R-:W-:Y:S02]  /*0370*/  IMAD R11, R13, UR8, RZ ;  /* 0x000000080d0b7c24 */ /* 0x002fe4000f8e02ff */
[----:B--2---:R-:W-:Y:S02]  /*0380*/  HFMA2 R20, -RZ, RZ, 0, 0 ;  /* 0x00000000ff147431 */ /* 0x004fe400000001ff */
[----:B------:R-:W-:Y:S01]  /*0390*/  IMAD.MOV.U32 R9, RZ, RZ, R0 ;  /* 0x000000ffff097224 */ /* 0x000fe200078e0000 */
[----:B------:R-:W-:Y:S01]  /*03a0*/  IADD3 R19, PT, PT, -R11, RZ, RZ ;  /* 0x000000ff0b137210 */ /* 0x000fe20007ffe1ff */
[----:B---3--:R-:W-:-:S04]  /*03b0*/  IMAD R4, R21, UR11, RZ ;  /* 0x0000000b15047c24 */ /* 0x008fc8000f8e02ff */
[----:B------:R-:W-:-:S04]  /*03c0*/  IMAD.HI.U32 R18, R13, R19, R12 ;  /* 0x000000130d127227 */ /* 0x000fc800078e000c */
[----:B------:R-:W-:-:S04]  /*03d0*/  IMAD.MOV R5, RZ, RZ, -R4 ;  /* 0x000000ffff057224 */ /* 0x000fc800078e0a04 */
[----:B------:R-:W-:-:S07]  /*03e0*/  IMAD.HI.U32 R20, R21, R5, R20 ;  /* 0x0000000515147227 */ /* 0x000fce00078e0014 */
.L_x_87:
[----:B-1----:R-:W-:-:S05]  /*03f0*/  MOV R14, 0x8 ;  /* 0x00000008000e7802 */ /* 0x002fca0000000f00 */
[----:B0-----:R-:W-:-:S06]  /*0400*/  IMAD.WIDE.U32 R14, R9, R14, UR4 ;  /* 0x00000004090e7e25 */ /* 0x001fcc000f8e000e */
[----:B------:R-:W2:Y:S01]  /*0410*/  LDG.E.64 R14, desc[UR14][R14.64] ;  /* 0x0000000e0e0e7981 */ /* 0x000ea2000c1e1b00 */
[----:B------:R-:W-:Y:S01]  /*0420*/  IMAD.HI.U32 R5, R8, R9, RZ ;  /* 0x0000000908057227 */ /* 0x000fe200078e00ff */
[----:B------:R-:W-:-:S03]  /*0430*/  MOV R6, UR13 ;  /* 0x0000000d00067c02 */ /* 0x000fc60008000f00 */
[----:B------:R-:W-:-:S04]  /*0440*/  IMAD.MOV R0, RZ, RZ, -R5 ;  /* 0x000000ffff007224 */ /* 0x000fc800078e0a05 */
[----:B------:R-:W-:-:S05]  /*0450*/  IMAD R0, R0, UR7, R9 ;  /* 0x0000000700007c24 */ /* 0x000fca000f8e0209 */
[----:B------:R-:W-:-:S13]  /*0460*/  ISETP.GE.U32.AND P3, PT, R0, UR7, PT ;  /* 0x0000000700007c0c */ /* 0x000fda000bf66070 */
[----:B------:R-:W-:Y:S01]  /*0470*/  @P3 IADD3 R0, PT, PT, R0, -UR7, RZ ;  /* 0x8000000700003c10 */ /* 0x000fe2000fffe0ff */
[----:B------:R-:W-:-:S03]  /*0480*/  @P3 VIADD R5, R5, 0x1 ;  /* 0x0000000105053836 */ /* 0x000fc60000000000 */
[----:B------:R-:W-:-:S13]  /*0490*/  ISETP.GE.U32.AND P4, PT, R0, UR7, PT ;  /* 0x0000000700007c0c */ /* 0x000fda000bf86070 */
[----:B------:R-:W-:-:S04]  /*04a0*/  @P4 IADD3 R5, PT, PT, R5, 0x1, RZ ;  /* 0x0000000105054810 */ /* 0x000fc80007ffe0ff */
[----:B------:R-:W-:-:S05]  /*04b0*/  SEL R7, R10, R5, !P0 ;  /* 0x000000050a077207 */ /* 0x000fca0004000000 */
[----:B------:R-:W-:-:S04]  /*04c0*/  IMAD.HI.U32 R0, R18, R7, RZ ;  /* 0x0000000712007227 */ /* 0x000fc800078e00ff */
        /* <DEDUP_REMOVED lines=9> */
[----:B------:R-:W-:Y:S02]  /*0560*/  IMAD.MOV R0, RZ, RZ, -R5 ;  /* 0x000000ffff007224 */ /* 0x000fe400078e0a05 */
[--C-:B------:R-:W-:Y:S02]  /*0570*/  IMAD.MOV R4, RZ, RZ, -R17.reuse ;  /* 0x000000ffff047224 */ /* 0x100fe400078e0a11 */
[----:B------:R-:W-:Y:S02]  /*0580*/  IMAD R0, R0, UR11, R17 ;  /* 0x0000000b00007c24 */ /* 0x000fe4000f8e0211 */
[----:B------:R-:W-:-:S03]  /*0590*/  IMAD R4, R4, UR8, R7 ;  /* 0x0000000804047c24 */ /* 0x000fc6000f8e0207 */
[----:B------:R-:W-:-:S13]  /*05a0*/  ISETP.GE.U32.AND P3, PT, R0, UR11, PT ;  /* 0x0000000b00007c0c */ /* 0x000fda000bf66070 */
[----:B------:R-:W-:Y:S01]  /*05b0*/  @P3 IADD3 R0, PT, PT, R0, -UR11, RZ ;  /* 0x8000000b00003c10 */ /* 0x000fe2000fffe0ff */
[----:B------:R-:W-:-:S03]  /*05c0*/  @P3 VIADD R5, R5, 0x1 ;  /* 0x0000000105053836 */ /* 0x000fc60000000000 */
[----:B------:R-:W-:Y:S02]  /*05d0*/  ISETP.GE.U32.AND P4, PT, R0, UR11, PT ;  /* 0x0000000b00007c0c */ /* 0x000fe4000bf86070 */
[----:B------:R-:W-:-:S05]  /*05e0*/  IADD3 R0, PT, PT, -R7, RZ, RZ ;  /* 0x000000ff07007210 */ /* 0x000fca0007ffe1ff */
[--C-:B------:R-:W-:Y:S02]  /*05f0*/  IMAD R0, R0, UR7, R9.reuse ;  /* 0x0000000700007c24 */ /* 0x100fe4000f8e0209 */
[----:B------:R-:W-:Y:S02]  /*0600*/  IMAD.IADD R9, R24, 0x1, R9 ;  /* 0x0000000118097824 */ /* 0x000fe400078e0209 */
[----:B------:R-:W-:Y:S02]  /*0610*/  IMAD R7, R0, R3, RZ ;  /* 0x0000000300077224 */ /* 0x000fe400078e02ff */
[----:B------:R-:W-:Y:S02]  /*0620*/  @P4 IADD3 R5, PT, PT, R5, 0x1, RZ ;  /* 0x0000000105054810 */ /* 0x000fe40007ffe0ff */
[----:B------:R-:W-:Y:S01]  /*0630*/  IMAD R4, R4, R2, R7 ;  /* 0x0000000204047224 */ /* 0x000fe200078e0207 */
[----:B------:R-:W-:Y:S02]  /*0640*/  MOV R7, UR17 ;  /* 0x0000001100077c02 */ /* 0x000fe40008000f00 */
[----:B------:R-:W-:-:S02]  /*0650*/  SEL R5, R22, R5, !P2 ;  /* 0x0000000516057207 */ /* 0x000fc40005000000 */
[----:B------:R-:W-:-:S03]  /*0660*/  IADD3 R21, PT, PT, R9, 0x1, RZ ;  /* 0x0000000109157810 */ /* 0x000fc60007ffe0ff */
[----:B------:R-:W-:Y:S01]  /*0670*/  IMAD.MOV R0, RZ, RZ, -R5 ;  /* 0x000000ffff007224 */ /* 0x000fe200078e0a05 */
[----:B------:R-:W-:-:S03]  /*0680*/  ISETP.GT.U32.AND P3, PT, R21, UR10, PT ;  /* 0x0000000a15007c0c */ /* 0x000fc6000bf64070 */
[----:B------:R-:W-:Y:S02]  /*0690*/  IMAD R17, R0, UR11, R17 ;  /* 0x0000000b00117c24 */ /* 0x000fe4000f8e0211 */
[----:B------:R-:W-:Y:S02]  /*06a0*/  IMAD.U32 R0, RZ, RZ, UR16 ;  /* 0x00000010ff007e24 */ /* 0x000fe4000f8e00ff */
[----:B------:R-:W-:-:S04]  /*06b0*/  IMAD R4, R17, R7, R4 ;  /* 0x0000000711047224 */ /* 0x000fc800078e0204 */
[----:B------:R-:W-:Y:S01]  /*06c0*/  IMAD R17, R5, R0, R4 ;  /* 0x0000000005117224 */ /* 0x000fe200078e0204 */
[----:B------:R-:W-:Y:S01]  /*06d0*/  MOV R5, UR19 ;  /* 0x0000001300057c02 */ /* 0x000fe20008000f00 */
[----:B------:R-:W-:Y:S02]  /*06e0*/  IMAD.U32 R4, RZ, RZ, UR18 ;  /* 0x00000012ff047e24 */ /* 0x000fe4000f8e00ff */
[----:B------:R-:W-:-:S04]  /*06f0*/  IMAD R17, R6, UR6, R17 ;  /* 0x0000000606117c24 */ /* 0x000fc8000f8e0211 */
[----:B------:R-:W-:-:S05]  /*0700*/  IMAD.WIDE.U32 R16, R17, 0x8, R4 ;  /* 0x0000000811107825 */ /* 0x000fca00078e0004 */
[----:B--2---:R1:W-:Y:S01]  /*0710*/  STG.E.64 desc[UR14][R16.64], R14 ;  /* 0x0000000e10007986 */ /* 0x0043e2000c101b0e */
[----:B------:R-:W-:Y:S05]  /*0720*/  @!P3 BRA `(.L_x_87) ;  /* 0xfffffffc0030b947 */ /* 0x000fea000383ffff */
[----:B------:R-:W-:Y:S05]  /*0730*/  BSYNC.RECONVERGENT B0 ;  /* 0x0000000000007941 */ /* 0x000fea0003800200 */
.L_x_86:
[----:B------:R-:W-:-:S13]  /*0740*/  ISETP.LT.U32.AND P3, PT, R9, UR10, PT ;  /* 0x0000000a09007c0c */ /* 0x000fda000bf61070 */
[----:B------:R-:W-:Y:S05]  /*0750*/  @!P3 EXIT ;  /* 0x000000000000b94d */ /* 0x000fea0003800000 */
[----:B-1----:R-:W-:Y:S01]  /*0760*/  IADD3 R14, PT, PT, -R9, UR10, RZ ;  /* 0x0000000a090e7c10 */ /* 0x002fe2000fffe1ff */
[----:B------:R-:W-:Y:S01]  /*0770*/  BSSY.RECONVERGENT B0, `(.L_x_88) ;  /* 0x0000047000007945 */ /* 0x000fe20003800200 */
[----:B------:R-:W-:Y:S02]  /*0780*/  ISETP.NE.AND P3, PT, R21, UR10, PT ;  /* 0x0000000a15007c0c */ /* 0x000fe4000bf65270 */
[----:B------:R-:W-:-:S04]  /*0790*/  LOP3.LUT R14, R14, 0x1, RZ, 0xc0, !PT ;  /* 0x000000010e0e7812 */ /* 0x000fc800078ec0ff */
[----:B------:R-:W-:-:S13]  /*07a0*/  ISETP.NE.U32.AND P4, PT, R14, 0x1, PT ;  /* 0x000000010e00780c */ /* 0x000fda0003f85070 */
[----:B------:R-:W-:Y:S05]  /*07b0*/  @P4 BRA `(.L_x_89) ;  /* 0x0000000400084947 */ /* 0x000fea0003800000 */
[----:B------:R-:W-:Y:S01]  /*07c0*/  MOV R14, 0x8 ;  /* 0x00000008000e7802 */ /* 0x000fe20000000f00 */
[----:B------:R-:W-:Y:S01]  /*07d0*/  IMAD.HI.U32 R7, R8, R9, RZ ;  /* 0x0000000908077227 */ /* 0x000fe200078e00ff */
[----:B------:R-:W0:Y:S03]  /*07e0*/  I2F.U32.RP R6, UR11 ;  /* 0x0000000b00067d06 */ /* 0x000e260008209000 */
[----:B------:R-:W-:Y:S01]  /*07f0*/  HFMA2 R4, -RZ, RZ, 0, 0 ;  /* 0x00000000ff047431 */ /* 0x000fe200000001ff */
[----:B------:R-:W1:Y:S01]  /*0800*/  LDCU UR9, c[0x0][0x10e0] ;  /* 0x00021c00ff0977ac */ /* 0x000e620008000800 */
[----:B------:R-:W-:Y:S01]  /*0810*/  IMAD.WIDE.U32 R14, R9, R14, UR4 ;  /* 0x00000004090e7e25 */ /* 0x000fe2000f8e000e */
[----:B------:R-:W2:Y:S05]  /*0820*/  LDCU.64 UR16, c[0x0][0x10d8] ;  /* 0x00021b00ff1077ac */ /* 0x000eaa0008000a00 */
[----:B------:R-:W3:Y:S01]  /*0830*/  LDG.E.64 R14, desc[UR14][R14.64] ;  /* 0x0000000e0e0e7981 */ /* 0x000ee2000c1e1b00 */
[----:B------:R-:W-:Y:S01]  /*0840*/  IMAD.MOV R0, RZ, RZ, -R7 ;  /* 0x000000ffff007224 */ /* 0x000fe200078e0a07 */
[----:B------:R-:W4:Y:S01]  /*0850*/  LDCU UR12, c[0x0][0x10ec] ;  /* 0x00021d80ff0c77ac */ /* 0x000f220008000800 */
[----:B------:R-:W-:-:S02]  /*0860*/  IMAD.MOV R19, RZ, RZ, -R11 ;  /* 0x000000ffff137224 */ /* 0x000fc400078e0a0b */
[----:B------:R-:W-:Y:S01]  /*0870*/  IMAD R0, R0, UR7, R9 ;  /* 0x0000000700007c24 */ /* 0x000fe2000f8e0209 */
[----:B0-----:R-:W0:Y:S01]  /*0880*/  MUFU.RCP R6, R6 ;  /* 0x0000000600067308 */ /* 0x001e220000001000 */
[----:B------:R-:W-:Y:S01]  /*0890*/  IMAD.MOV.U32 R5, RZ, RZ, R13 ;  /* 0x000000ffff057224 */ /* 0x000fe200078e000d */
[----:B------:R-:W5:Y:S02]  /*08a0*/  LDCU.64 UR18, c[0x0][0x380] ;  /* 0x00007000ff1277ac */ /* 0x000f640008000a00 */
[----:B------:R-:W-:Y:S01]  /*08b0*/  ISETP.GE.U32.AND P4, PT, R0, UR7, PT ;  /* 0x0000000700007c0c */ /* 0x000fe2000bf86070 */
[----:B------:R-:W-:-:S12]  /*08c0*/  IMAD.HI.U32 R5, R13, R19, R4 ;  /* 0x000000130d057227 */ /* 0x000fd800078e0004 */
[----:B------:R-:W-:Y:S02]  /*08d0*/  @P4 IADD3 R0, PT, PT, R0, -UR7, RZ ;  /* 0x8000000700004c10 */ /* 0x000fe4000fffe0ff */
[----:B------:R-:W-:Y:S02]  /*08e0*/  @P4 IADD3 R7, PT, PT, R7, 0x1, RZ ;  /* 0x0000000107074810 */ /* 0x000fe40007ffe0ff */
[----:B------:R-:W-:-:S13]  /*08f0*/  ISETP.GE.U32.AND P5, PT, R0, UR7, PT ;  /* 0x0000000700007c0c */ /* 0x000fda000bfa6070 */
[----:B------:R-:W-:-:S04]  /*0900*/  @P5 IADD3 R7, PT, PT, R7, 0x1, RZ ;  /* 0x0000000107075810 */ /* 0x000fc80007ffe0ff */
[----:B------:R-:W-:Y:S02]  /*0910*/  SEL R2, R10, R7, !P0 ;  /* 0x000000070a027207 */ /* 0x000fe40004000000 */
[----:B------:R-:W-:-:S03]  /*0920*/  IADD3 R7, PT, PT, RZ, -UR11, RZ ;  /* 0x8000000bff077c10 */ /* 0x000fc6000fffe0ff */
        /* <DEDUP_REMOVED lines=9> */
[----:B------:R-:W-:Y:S02]  /*09c0*/  ISETP.GE.U32.AND P5, PT, R4, UR8, PT ;  /* 0x0000000804007c0c */ /* 0x000fe4000bfa6070 */
[----:B------:R-:W-:-:S05]  /*09d0*/  MOV R4, RZ ;  /* 0x000000ff00047202 */ /* 0x000fca0000000f00 */
[----:B------:R-:W-:-:S06]  /*09e0*/  IMAD.HI.U32 R7, R5, R7, R4 ;  /* 0x0000000705077227 */ /* 0x000fcc00078e0004 */
[----:B------:R-:W-:Y:S01]  /*09f0*/  @P5 VIADD R0, R0, 0x1 ;  /* 0x0000000100005836 */ /* 0x000fe20000000000 */
[----:B------:R-:W-:-:S05]  /*0a00*/  @!P1 LOP3.LUT R0, RZ, UR8, RZ, 0x33, !PT ;  /* 0x00000008ff009c12 */ /* 0x000fca000f8e33ff */
[----:B------:R-:W-:Y:S01]  /*0a10*/  IMAD.HI.U32 R11, R7, R0, RZ ;  /* 0x00000000070b7227 */ /* 0x000fe200078e00ff */
[----:B--2---:R-:W-:-:S04]  /*0a20*/  MOV R7, UR17 ;  /* 0x0000001100077c02 */ /* 0x004fc80008000f00 */
[----:B------:R-:W-:-:S05]  /*0a30*/  IADD3 R5, PT, PT, -R11, RZ, RZ ;  /* 0x000000ff0b057210 */ /* 0x000fca0007ffe1ff */
[--C-:B------:R-:W-:Y:S02]  /*0a40*/  IMAD R4, R5, UR11, R0.reuse ;  /* 0x0000000b05047c24 */ /* 0x100fe4000f8e0200 */
[----:B------:R-:W-:-:S03]  /*0a50*/  IMAD.MOV R5, RZ, RZ, -R0 ;  /* 0x000000ffff057224 */ /* 0x000fc600078e0a00 */
[----:B------:R-:W-:Y:S01]  /*0a60*/  ISETP.GE.U32.AND P4, PT, R4, UR11, PT ;  /* 0x0000000b04007c0c */ /* 0x000fe2000bf86070 */
[----:B------:R-:W-:-:S12]  /*0a70*/  IMAD R6, R5, UR8, R2 ;  /* 0x0000000805067c24 */ /* 0x000fd8000f8e0202 */
[----:B------:R-:W-:Y:S01]  /*0a80*/  @P4 VIADD R4, R4, -UR11 ;  /* 0x8000000b04044c36 */ /* 0x000fe20008000000 */
[----:B------:R-:W-:-:S04]  /*0a90*/  @P4 IADD3 R11, PT, PT, R11, 0x1, RZ ;  /* 0x000000010b0b4810 */ /* 0x000fc80007ffe0ff */
[----:B------:R-:W-:Y:S02]  /*0aa0*/  ISETP.GE.U32.AND P5, PT, R4, UR11, PT ;  /* 0x0000000b04007c0c */ /* 0x000fe4000bfa6070 */
[----:B------:R-:W-:Y:S02]  /*0ab0*/  IADD3 R4, PT, PT, -R2, RZ, RZ ;  /* 0x000000ff02047210 */ /* 0x000fe40007ffe1ff */
[----:B-1----:R-:W-:-:S03]  /*0ac0*/  MOV R2, UR9 ;  /* 0x0000000900027c02 */ /* 0x002fc60008000f00 */
[----:B------:R-:W-:-:S04]  /*0ad0*/  IMAD R4, R4, UR7, R9 ;  /* 0x0000000704047c24 */ /* 0x000fc8000f8e0209 */
[----:B------:R-:W-:Y:S02]  /*0ae0*/  IMAD R5, R4, R3, RZ ;  /* 0x0000000304057224 */ /* 0x000fe400078e02ff */
[----:B------:R-:W-:Y:S02]  /*0af0*/  @P5 IADD3 R11, PT, PT, R11, 0x1, RZ ;  /* 0x000000010b0b5810 */ /* 0x000fe40007ffe0ff */
[----:B------:R-:W-:Y:S01]  /*0b00*/  @!P2 LOP3.LUT R11, RZ, UR11, RZ, 0x33, !PT ;  /* 0x0000000bff0bac12 */ /* 0x000fe2000f8e33ff */
[----:B------:R-:W-:Y:S01]  /*0b10*/  IMAD R4, R6, R2, R5 ;  /* 0x0000000206047224 */ /* 0x000fe200078e0205 */
[----:B----4-:R-:W-:-:S03]  /*0b20*/  MOV R6, UR12 ;  /* 0x0000000c00067c02 */ /* 0x010fc60008000f00 */
[----:B------:R-:W-:-:S04]  /*0b30*/  IMAD.MOV R9, RZ, RZ, -R11 ;  /* 0x000000ffff097224 */ /* 0x000fc800078e0a0b */
[----:B------:R-:W-:-:S04]  /*0b40*/  IMAD R0, R9, UR11, R0 ;  /* 0x0000000b09007c24 */ /* 0x000fc8000f8e0200 */
[----:B------:R-:W-:Y:S01]  /*0b50*/  IMAD R5, R0, R7, R4 ;  /* 0x0000000700057224 */ /* 0x000fe200078e0204 */
[----:B-----5:R-:W-:Y:S01]  /*0b60*/  MOV R4, UR18 ;  /* 0x0000001200047c02 */ /* 0x020fe20008000f00 */
[----:B------:R-:W-:Y:S02]  /*0b70*/  IMAD.U32 R0, RZ, RZ, UR16 ;  /* 0x00000010ff007e24 */ /* 0x000fe4000f8e00ff */
[----:B------:R-:W-:Y:S01]  /*0b80*/  IMAD R9, R6, UR6, R5 ;  /* 0x0000000606097c24 */ /* 0x000fe2000f8e0205 */
[----:B------:R-:W-:-:S03]  /*0b90*/  MOV R5, UR19 ;  /* 0x0000001300057c02 */ /* 0x000fc60008000f00 */
[----:B------:R-:W-:-:S04]  /*0ba0*/  IMAD R9, R11, R0, R9 ;  /* 0x000000000b097224 */ /* 0x000fc800078e0209 */
[----:B------:R-:W-:-:S04]  /*0bb0*/  IMAD.WIDE.U32 R16, R9, 0x8, R4 ;  /* 0x0000000809107825 */ /* 0x000fc800078e0004 */
[----:B------:R-:W-:Y:S01]  /*0bc0*/  IMAD.MOV.U32 R9, RZ, RZ, R21 ;  /* 0x000000ffff097224 */ /* 0x000fe200078e0015 */
[----:B---3--:R0:W-:Y:S06]  /*0bd0*/  STG.E.64 desc[UR14][R16.64], R14 ;  /* 0x0000000e10007986 */ /* 0x0081ec000c101b0e */
.L_x_89:
[----:B------:R-:W-:Y:S05]  /*0be0*/  BSYNC.RECONVERGENT B0 ;  /* 0x0000000000007941 */ /* 0x000fea0003800200 */
.L_x_88:
[----:B------:R-:W-:Y:S05]  /*0bf0*/  @!P3 EXIT ;  /* 0x000000000000b94d */ /* 0x000fea0003800000 */
[----:B------:R-:W1:Y:S01]  /*0c00*/  I2F.U32.RP R12, UR11 ;  /* 0x0000000b000c7d06 */ /* 0x000e620008209000 */
[----:B0-----:R-:W-:Y:S01]  /*0c10*/  IADD3 R15, PT, PT, RZ, -UR11, RZ ;  /* 0x8000000bff0f7c10 */ /* 0x001fe2000fffe0ff */
[----:B------:R-:W-:Y:S01]  /*0c20*/  VIADD R11, R9, -UR10 ;  /* 0x8000000a090b7c36 */ /* 0x000fe20008000000 */
[----:B------:R-:W-:Y:S02]  /*0c30*/  MOV R20, RZ ;  /* 0x000000ff00147202 */ /* 0x000fe40000000f00 */
[----:B------:R-:W-:Y:S02]  /*0c40*/  LOP3.LUT R22, RZ, UR8, RZ, 0x33, !PT ;  /* 0x00000008ff167c12 */ /* 0x000fe4000f8e33ff */
[----:B------:R-:W-:Y:S01]  /*0c50*/  LOP3.LUT R18, RZ, UR11, RZ, 0x33, !PT ;  /* 0x0000000bff127c12 */ /* 0x000fe2000f8e33ff */
[----:B-1----:R-:W0:Y:S02]  /*0c60*/  MUFU.RCP R12, R12 ;  /* 0x0000000c000c7308 */ /* 0x002e240000001000 */
[----:B0-----:R-:W-:Y:S01]  /*0c70*/  IADD3 R14, PT, PT, R12, 0xffffffe, RZ ;  /* 0x0ffffffe0c0e7810 */ /* 0x001fe20007ffe0ff */
[----:B------:R-:W-:-:S05]  /*0c80*/  HFMA2 R12, -RZ, RZ, 0, 0 ;  /* 0x00000000ff0c7431 */ /* 0x000fca00000001ff */
[----:B------:R-:W0:Y:S01]  /*0c90*/  F2I.FTZ.U32.TRUNC.NTZ R21, R14 ;  /* 0x0000000e00157305 */ /* 0x000e22000021f000 */
[----:B------:R-:W-:-:S04]  /*0ca0*/  IMAD.HI.U32 R19, R13, R19, R12 ;  /* 0x000000130d137227 */ /* 0x000fc800078e000c */
[----:B0-----:R-:W-:-:S04]  /*0cb0*/  IMAD R15, R15, R21, RZ ;  /* 0x000000150f0f7224 */ /* 0x001fc800078e02ff */
[----:B------:R-:W-:-:S04]  /*0cc0*/  IMAD.HI.U32 R20, R21, R15, R20 ;  /* 0x0000000f15147227 */ /* 0x000fc800078e0014 */
[----:B------:R-:W-:-:S07]  /*0cd0*/  VIADD R21, R9, 0x1 ;  /* 0x0000000109157836 */ /* 0x000fce0000000000 */
.L_x_90:
[----:B------:R-:W-:Y:S02]  /*0ce0*/  IADD3 R17, PT, PT, R21, -0x1, RZ ;  /* 0xffffffff15117810 */ /* 0x000fe40007ffe0ff */
[----:B0-----:R-:W-:-:S05]  /*0cf0*/  MOV R12, 0x8 ;  /* 0x00000008000c7802 */ /* 0x001fca0000000f00 */
[----:B------:R-:W-:-:S05]  /*0d00*/  IMAD.WIDE.U32 R12, R17, R12, UR4 ;  /* 0x00000004110c7e25 */ /* 0x000fca000f8e000c */
[----:B------:R-:W2:Y:S01]  /*0d10*/  LDG.E.64 R14, desc[UR14][R12.64] ;  /* 0x0000000e0c0e7981 */ /* 0x000ea2000c1e1b00 */
        /* <DEDUP_REMOVED lines=25> */
[----:B------:R-:W-:Y:S02]  /*0eb0*/  ISETP.GE.U32.AND P4, PT, R24, UR11, PT ;  /* 0x0000000b18007c0c */ /* 0x000fe4000bf86070 */
[----:B------:R-:W-:Y:S01]  /*0ec0*/  IADD3 R24, PT, PT, -R16, RZ, RZ ;  /* 0x000000ff10187210 */ /* 0x000fe20007ffe1ff */
[----:B------:R-:W-:-:S04]  /*0ed0*/  IMAD R16, R25, UR8, R16 ;  /* 0x0000000819107c24 */ /* 0x000fc8000f8e0210 */
[----:B------:R-:W-:-:S04]  /*0ee0*/  IMAD R24, R24, UR7, R9 ;  /* 0x0000000718187c24 */ /* 0x000fc8000f8e0209 */
[----:B------:R-:W-:Y:S02]  /*0ef0*/  IMAD R25, R24, R3, RZ ;  /* 0x0000000318197224 */ /* 0x000fe400078e02ff */
[----:B------:R-:W-:Y:S02]  /*0f00*/  @P4 VIADD R17, R17, 0x1 ;  /* 0x0000000111114836 */ /* 0x000fe40000000000 */
[----:B------:R-:W-:-:S03]  /*0f10*/  IMAD R16, R16, R2, R25 ;  /* 0x0000000210107224 */ /* 0x000fc600078e0219 */
[----:B------:R-:W-:-:S04]  /*0f20*/  SEL R17, R18, R17, !P2 ;  /* 0x0000001112117207 */ /* 0x000fc80005000000 */
[----:B------:R-:W-:-:S05]  /*0f30*/  IADD3 R24, PT, PT, -R17, RZ, RZ ;  /* 0x000000ff11187210 */ /* 0x000fca0007ffe1ff */
[----:B------:R-:W-:-:S04]  /*0f40*/  IMAD R23, R24, UR11, R23 ;  /* 0x0000000b18177c24 */ /* 0x000fc8000f8e0217 */
[----:B------:R-:W-:-:S04]  /*0f50*/  IMAD R23, R23, R7, R16 ;  /* 0x0000000717177224 */ /* 0x000fc800078e0210 */
[----:B------:R-:W-:-:S04]  /*0f60*/  IMAD R23, R6, UR6, R23 ;  /* 0x0000000606177c24 */ /* 0x000fc8000f8e0217 */
[----:B------:R-:W-:-:S04]  /*0f70*/  IMAD R17, R17, R0, R23 ;  /* 0x0000000011117224 */ /* 0x000fc800078e0217 */
[----:B------:R-:W-:-:S05]  /*0f80*/  IMAD.WIDE.U32 R16, R17, 0x8, R4 ;  /* 0x0000000811107825 */ /* 0x000fca00078e0004 */
[----:B--2---:R0:W-:Y:S04]  /*0f90*/  STG.E.64 desc[UR14][R16.64], R14 ;  /* 0x0000000e10007986 */ /* 0x0041e8000c101b0e */
[----:B------:R-:W2:Y:S01]  /*0fa0*/  LDG.E.64 R12, desc[UR14][R12.64+0x8] ;  /* 0x0000080e0c0c7981 */ /* 0x000ea2000c1e1b00 */
[----:B------:R-:W-:-:S04]  /*0fb0*/  IMAD.HI.U32 R23, R8, R21, RZ ;  /* 0x0000001508177227 */ /* 0x000fc800078e00ff */
        /* <DEDUP_REMOVED lines=9> */
[----:B------:R-:W-:-:S05]  /*1050*/  SEL R24, R10, R23, !P0 ;  /* 0x000000170a187207 */ /* 0x000fca0004000000 */
[----:B0-----:R-:W-:-:S05]  /*1060*/  IMAD.HI.U32 R15, R19, R24, RZ ;  /* 0x00000018130f7227 */ /* 0x001fca00078e00ff */
        /* <DEDUP_REMOVED lines=14> */
[----:B------:R-:W-:Y:S02]  /*1150*/  @P3 IADD3 R17, PT, PT, R17, 0x1, RZ ;  /* 0x0000000111113810 */ /* 0x000fe40007ffe0ff */
[----:B------:R-:W-:Y:S02]  /*1160*/  ISETP.NE.AND P3, PT, R11, RZ, PT ;  /* 0x000000ff0b00720c */ /* 0x000fe40003f65270 */
[----:B------:R-:W-:Y:S02]  /*1170*/  ISETP.GE.U32.AND P4, PT, R14, UR11, PT ;  /* 0x0000000b0e007c0c */ /* 0x000fe4000bf86070 */
[----:B------:R-:W-:Y:S01]  /*1180*/  IADD3 R14, PT, PT, -R24, RZ, RZ ;  /* 0x000000ff180e7210 */ /* 0x000fe20007ffe1ff */
[----:B------:R-:W-:-:S04]  /*1190*/  IMAD R24, R23, UR8, R24 ;  /* 0x0000000817187c24 */ /* 0x000fc8000f8e0218 */
[----:B------:R-:W-:Y:S01]  /*11a0*/  IMAD R14, R14, UR7, R9 ;  /* 0x000000070e0e7c24 */ /* 0x000fe2000f8e0209 */
[----:B------:R-:W-:-:S03]  /*11b0*/  IADD3 R9, PT, PT, R9, 0x2, RZ ;  /* 0x0000000209097810 */ /* 0x000fc60007ffe0ff */
[----:B------:R-:W-:Y:S02]  /*11c0*/  IMAD R23, R14, R3, R3 ;  /* 0x000000030e177224 */ /* 0x000fe400078e0203 */
        /* <DEDUP_REMOVED lines=9> */
[----:B--2---:R0:W-:Y:S01]  /*1260*/  STG.E.64 desc[UR14][R14.64], R12 ;  /* 0x0000000c0e007986 */ /* 0x0041e2000c101b0e */
[----:B------:R-:W-:Y:S05]  /*1270*/  @P3 BRA `(.L_x_90) ;  /* 0xfffffff800983947 */ /* 0x000fea000383ffff */
[----:B------:R-:W-:Y:S05]  /*1280*/  EXIT ;  /* 0x000000000000794d */ /* 0x000fea0003800000 */
.L_x_91:
        /* <DEDUP_REMOVED lines=15> */
.L_x_910:


//--------------------- .text._ZN2at6native40_GLOBAL__N__2351210d_8_Shape_cu_49f7391c35CatArrayBatchedCopy_alignedK_contigINS1_10OpaqueTypeILj8EEEjLi4ELi64ELi64ELi16EEEvPT_NS1_25CatArrInputTensorMetadataIS5_T0_XT2_EXT3_EEENS1_16TensorSizeStrideIS8_Lj4EEEiS8_ --------------------------
	.section	.text._ZN2at6native40_GLOBAL__N__2351210d_8_Shape_cu_49f7391c35CatArrayBatchedCopy_alignedK_contigINS1_10OpaqueTypeILj8EEEjLi4ELi64ELi64ELi16EEEvPT_NS1_25CatArrInputTensorMetadataIS5_T0_XT2_EXT3_EEENS1_16TensorSizeStrideIS8_Lj4EEEiS8_,"ax",@progbits
	.align	128
.text._ZN2at6native40_GLOBAL__N__2351210d_8_Shape_cu_49f7391c35CatArrayBatchedCopy_alignedK_contigINS1_10OpaqueTypeILj8EEEjLi4ELi64ELi64ELi16EEEvPT_NS1_25CatArrInputTensorMetadataIS5_T0_XT2_EXT3_EEENS1_16TensorSizeStrideIS8_Lj4EEEiS8_:
        .type           _ZN2at6native40_GLOBAL__N__2351210d_8_Shape_cu_49f7391c35CatArrayBatchedCopy_alignedK_contigINS1_10OpaqueTypeILj8EEEjLi4ELi64ELi64ELi16EEEvPT_NS1_25CatArrInputTensorMetadataIS5_T0_XT2_EXT3_EEENS1_16TensorSizeStrideIS8_Lj4EEEiS8_,@function
        .size           _ZN2at6native40_GLOBAL__N__2351210d_8_Shape_cu_49f7391c35CatArrayBatchedCopy_alignedK_contigINS1_10OpaqueTypeILj8EEEjLi4ELi64ELi64ELi16EEEvPT_NS1_25CatArrInputTensorMetadataIS5_T0_XT2_EXT3_EEENS1_16TensorSizeStrideIS8_Lj4EEEiS8_,(.L_x_911 - _ZN2at6native40_GLOBAL__N__2351210d_8_Shape_cu_49f7391c35CatArrayBatchedCopy_alignedK_contigINS1_10OpaqueTypeILj8EEEjLi4ELi64ELi64ELi16EEEvPT_NS1_25CatArrInputTensorMetadataIS5_T0_XT2_EXT3_EEENS1_16TensorSizeStrideIS8_Lj4EEEiS8_)
        .other          _ZN2at6native40_GLOBAL__N__2351210d_8_Shape_cu_49f7391c35CatArrayBatchedCopy_alignedK_contigINS1_10OpaqueTypeILj8EEEjLi4ELi64ELi64ELi16EEEvPT_NS1_25CatArrInputTensorMetadataIS5_T0_XT2_EXT3_EEENS1_16TensorSizeStrideIS8_Lj4EEEiS8_,@"STO_CUDA_ENTRY STV_DEFAULT"
_ZN2at6native40_GLOBAL__N__2351210d_8_Shape_cu_49f7391c35CatArrayBatchedCopy_alignedK_contigINS1_10OpaqueTypeILj8EEEjLi4ELi64ELi64ELi16EEEvPT_NS1_25CatArrInputTensorMetadataIS5_T0_XT2_EXT3_EEENS1_16TensorSizeStrideIS8_Lj4EEEiS8_:
[----:B------:R-:W-:Y:S01]  /*0000*/  LDC R1, c[0x0][0x37c] ;  /* 0x0000df00ff017b82 */ /* 0x000fe20000000800 */
[----:B------:R-:W0:Y:S07]  /*0010*/  S2R R5, SR_CTAID.Y ;  /* 0x0000000000057919 */ /* 0x000e2e0000002600 */
[----:B------:R-:W1:Y:S01]  /*0020*/  S2UR UR4, SR_CTAID.X ;  /* 0x00000000000479c3 */ /* 0x000e620000002500 */
[----:B------:R-:W1:Y:S07]  /*0030*/  S2R R3, SR_TID.X ;  /* 0x0000000000037919 */ /* 0x000e6e0000002100 */
[----:B------:R-:W1:Y:S01]  /*0040*/  LDC R16, c[0x0][0x360] ;  /* 0x0000d800ff107b82 */ /* 0x000e620000000800 */
[----:B0-----:R-:W-:-:S07]  /*0050*/  SHF.L.U32 R4, R5, 0x2, RZ ;  /* 0x0000000205047819 */ /* 0x001fce00000006ff */
[----:B------:R-:W0:Y:S01]  /*0060*/  LDC R12, c[0x0][R4+0x788] ;  /* 0x0001e200040c7b82 */ /* 0x000e220000000800 */
[----:B-1----:R-:W-:-:S04]  /*0070*/  IMAD R0, R16, UR4, R3 ;  /* 0x0000000410007c24 */ /* 0x002fc8000f8e0203 */
[----:B------:R-:W-:-:S05]  /*0080*/  IMAD.SHL.U32 R11, R0, 0x2, RZ ;  /* 0x00000002000b7824 */ /* 0x000fca00078e00ff */
[----:B0-----:R-:W-:-:S13]  /*0090*/  ISETP.GE.U32.AND P0, PT, R11, R12, PT ;  /* 0x0000000c0b00720c */ /* 0x001fda0003f06070 */
[----:B------:R-:W-:Y:S05]  /*00a0*/  @P0 EXIT ;  /* 0x000000000000094d */ /* 0x000fea0003800000 */
[----:B------:R-:W-:Y:S02]  /*00b0*/  HFMA2 R0, -RZ, RZ, 0, 4.76837158203125e-07 ;  /* 0x00000008ff007431 */ /* 0x000fe400000001ff */
[----:B------:R-:W-:Y:S01]  /*00c0*/  VIADD R3, R11, 0x2 ;  /* 0x000000020b037836 */ /* 0x000fe20000000000 */
[----:B------:R0:W1:Y:S01]  /*00d0*/  LDC R10, c[0x0][R4+0x588] ;  /* 0x00016200040a7b82 */ /* 0x0000620000000800 */
[----:B------:R-:W2:Y:S01]  /*00e0*/  LDCU.64 UR6, c[0x0][0x358] ;  /* 0x00006b00ff0677ac */ /* 0x000ea20008000a00 */
[----:B------:R-:W-:Y:S01]  /*00f0*/  BSSY.RECONVERGENT B0, `(.L_x_92) ;  /* 0x000008b000007945 */ /* 0x000fe20003800200 */
[----:B------:R-:W-:Y:S01]  /*0100*/  IMAD R0, R5, 0x4, R0 ;  /* 0x0000000405007824 */ /* 0x000fe200078e0200 */
[----:B------:R-:W-:Y:S01]  /*0110*/  ISETP.GT.U32.AND P0, PT, R3, R12, PT ;  /* 0x0000000c0300720c */ /* 0x000fe20003f04070 */
[----:B------:R-:W3:Y:S03]  /*0120*/  LDCU UR14, c[0x0][0x10ec] ;  /* 0x00021d80ff0e77ac */ /* 0x000ee60008000800 */
[----:B------:R-:W-:Y:S01]  /*0130*/  LEA R2, R5, R0, 0x2 ;  /* 0x0000000005027211 */ /* 0x000fe200078e10ff */
[----:B------:R-:W4:Y:S01]  /*0140*/  LDCU.64 UR10, c[0x0][0x10e0] ;  /* 0x00021c00ff0a77ac */ /* 0x000f220008000a00 */
[----:B------:R0:W0:Y:S01]  /*0150*/  LDC R0, c[0x0][R4+0x688] ;  /* 0x0001a20004007b82 */ /* 0x0000220000000800 */
[----:B------:R-:W0:Y:S07]  /*0160*/  LDCU.64 UR12, c[0x0][0x10d8] ;  /* 0x00021b00ff0c77ac */ /* 0x000e2e0008000a00 */
[----:B------:R-:W0:Y:S01]  /*0170*/  LDC.64 R2, c[0x0][R2+0x380] ;  /* 0x0000e00002027b82 */ /* 0x000e220000000a00 */
[----:B--2---:R-:W-:Y:S05]  /*0180*/  @P0 BRA `(.L_x_93) ;  /* 0x0000000800040947 */ /* 0x004fea0003800000 */
[----:B0-----:R-:W0:Y:S01]  /*0190*/  LDC R4, c[0x0][0x10e8] ;  /* 0x00043a00ff047b82 */ /* 0x001e220000000800 */
[----:B------:R-:W2:Y:S01]  /*01a0*/  LDCU UR4, c[0x0][0x370] ;  /* 0x00006e00ff0477ac */ /* 0x000ea20008000800 */
[----:B------:R-:W5:Y:S06]  /*01b0*/  LDCU.64 UR8, c[0x0][0x10d0] ;  /* 0x00021a00ff0877ac */ /* 0x000f6c0008000a00 */
[----:B------:R-:W1:Y:S01]  /*01c0*/  LDC.64 R8, c[0x0][0x380] ;  /* 0x0000e000ff087b82 */ /* 0x000e620000000a00 */
[----:B------:R-:W3:Y:S01]  /*01d0*/  LDCU UR5, c[0x0][0x10cc] ;  /* 0x00021980ff0577ac */ /* 0x000ee20008000800 */
[----:B--2---:R-:W-:Y:S01]  /*01e0*/  IMAD R16, R16, UR4, RZ ;  /* 0x0000000410107c24 */ /* 0x004fe2000f8e02ff */
[----:B0-----:R-:W-:-:S02]  /*01f0*/  ISETP.NE.AND P0, PT, R4, 0x3, PT ;  /* 0x000000030400780c */ /* 0x001fc40003f05270 */
[C---:B------:R-:W-:Y:S02]  /*0200*/  ISETP.NE.AND P1, PT, R4.reuse, 0x2, PT ;  /* 0x000000020400780c */ /* 0x040fe40003f25270 */
[----:B------:R-:W-:Y:S02]  /*0210*/  ISETP.NE.AND P2, PT, R4, 0x1, PT ;  /* 0x000000010400780c */ /* 0x000fe40003f45270 */
[C---:B-----5:R-:W-:Y:S02]  /*0220*/  SEL R18, R0.reuse, UR9, !P0 ;  /* 0x0000000900127c07 */ /* 0x060fe4000c000000 */
[C---:B------:R-:W-:Y:S02]  /*0230*/  SEL R17, R0.reuse, UR8, !P1 ;  /* 0x0000000800117c07 */ /* 0x040fe4000c800000 */
[----:B-1-3--:R-:W-:-:S07]  /*0240*/  SEL R13, R0, UR5, !P2 ;  /* 0x00000005000d7c07 */ /* 0x00afce000d000000 */
.L_x_94:
[----:B--2---:R-:W-:-:S06]  /*0250*/  IMAD.WIDE.U32 R4, R11, 0x8, R2 ;  /* 0x000000080b047825 */ /* 0x004fcc00078e0002 */
[----:B------:R-:W2:Y:S01]  /*0260*/  LDG.E.128 R4, desc[UR6][R4.64] ;  /* 0x0000000604047981 */ /* 0x000ea2000c1e1d00 */
[----:B------:R-:W0:Y:S01]  /*0270*/  I2F.U32.RP R21, R18 ;  /* 0x0000001200157306 */ /* 0x000e220000209000 */
[----:B------:R-:W-:Y:S02]  /*0280*/  IADD3 R19, PT, PT, RZ, -R18, RZ ;  /* 0x80000012ff137210 */ /* 0x000fe40007ffe0ff */
[----:B------:R-:W-:-:S05]  /*0290*/  ISETP.NE.U32.AND P2, PT, R18, RZ, PT ;  /* 0x000000ff1200720c */ /* 0x000fca0003f45070 */
[----:B------:R-:W1:Y:S08]  /*02a0*/  I2F.U32.RP R23, R17 ;  /* 0x0000001100177306 */ /* 0x000e700000209000 */
[----:B0-----:R-:W0:Y:S08]  /*02b0*/  MUFU.RCP R21, R21 ;  /* 0x0000001500157308 */ /* 0x001e300000001000 */
[----:B-1----:R-:W-:Y:S01]  /*02c0*/  MUFU.RCP R23, R23 ;  /* 0x0000001700177308 */ /* 0x002fe20000001000 */
[----:B0-----:R-:W-:-:S07]  /*02d0*/  VIADD R14, R21, 0xffffffe ;  /* 0x0ffffffe150e7836 */ /* 0x001fce0000000000 */
[----:B------:R0:W1:Y:S02]  /*02e0*/  F2I.FTZ.U32.TRUNC.NTZ R15, R14 ;  /* 0x0000000e000f7305 */ /* 0x000064000021f000 */
[----:B0-----:R-:W-:Y:S02]  /*02f0*/  IMAD.MOV.U32 R14, RZ, RZ, RZ ;  /* 0x000000ffff0e7224 */ /* 0x001fe400078e00ff */
[----:B-1----:R-:W-:-:S04]  /*0300*/  IMAD R19, R19, R15, RZ ;  /* 0x0000000f13137224 */ /* 0x002fc800078e02ff */
[----:B------:R-:W-:Y:S01]  /*0310*/  IMAD.HI.U32 R22, R15, R19, R14 ;  /* 0x000000130f167227 */ /* 0x000fe200078e000e */
[----:B------:R-:W-:-:S03]  /*0320*/  IADD3 R19, PT, PT, R11, 0x1, RZ ;  /* 0x000000010b137810 */ /* 0x000fc60007ffe0ff */
[----:B------:R-:W-:Y:S01]  /*0330*/  VIADD R14, R23, 0xffffffe ;  /* 0x0ffffffe170e7836 */ /* 0x000fe20000000000 */
[----:B------:R-:W-:Y:S01]  /*0340*/  LOP3.LUT R23, RZ, R18, RZ, 0x33, !PT ;  /* 0x00000012ff177212 */ /* 0x000fe200078e33ff */
[C---:B------:R-:W-:Y:S02]  /*0350*/  IMAD.HI.U32 R20, R22.reuse, R11, RZ ;  /* 0x0000000b16147227 */ /* 0x040fe400078e00ff */
[----:B------:R0:W1:Y:S02]  /*0360*/  F2I.FTZ.U32.TRUNC.NTZ R15, R14 ;  /* 0x0000000e000f7305 */ /* 0x000064000021f000 */
[----:B------:R-:W-:-:S04]  /*0370*/  IMAD.HI.U32 R22, R22, R19, RZ ;  /* 0x0000001316167227 */ /* 0x000fc800078e00ff */
[----:B------:R-:W-:Y:S01]  /*0380*/  IMAD.MOV R21, RZ, RZ, -R20 ;  /* 0x000000ffff157224 */ /* 0x000fe200078e0a14 */
[----:B------:R-:W-:Y:S01]  /*0390*/  IADD3 R25, PT, PT, -R22, RZ, RZ ;  /* 0x000000ff16197210 */ /* 0x000fe20007ffe1ff */
[----:B0-----:R-:W-:Y:S02]  /*03a0*/  IMAD.MOV.U32 R14, RZ, RZ, RZ ;  /* 0x000000ffff0e7224 */ /* 0x001fe400078e00ff */
[C---:B------:R-:W-:Y:S02]  /*03b0*/  IMAD R21, R18.reuse, R21, R11 ;  /* 0x0000001512157224 */ /* 0x040fe400078e020b */
[----:B------:R-:W-:-:S03]  /*03c0*/  IMAD R25, R18, R25, R19 ;  /* 0x0000001912197224 */ /* 0x000fc600078e0213 */
[-C--:B------:R-:W-:Y:S02]  /*03d0*/  ISETP.GE.U32.AND P0, PT, R21, R18.reuse, PT ;  /* 0x000000121500720c */ /* 0x080fe40003f06070 */
[----:B------:R-:W-:-:S11]  /*03e0*/  ISETP.GE.U32.AND P3, PT, R25, R18, PT ;  /* 0x000000121900720c */ /* 0x000fd60003f66070 */
[----:B------:R-:W-:Y:S01]  /*03f0*/  @P0 IADD3 R21, PT, PT, -R18, R21, RZ ;  /* 0x0000001512150210 */ /* 0x000fe20007ffe1ff */
[----:B------:R-:W-:Y:S01]  /*0400*/  @P0 VIADD R20, R20, 0x1 ;  /* 0x0000000114140836 */ /* 0x000fe20000000000 */
[----:B------:R-:W-:Y:S02]  /*0410*/  @P3 IADD3 R25, PT, PT, -R18, R25, RZ ;  /* 0x0000001912193210 */ /* 0x000fe40007ffe1ff */
[-C--:B------:R-:W-:Y:S01]  /*0420*/  ISETP.GE.U32.AND P1, PT, R21, R18.reuse, PT ;  /* 0x000000121500720c */ /* 0x080fe20003f26070 */
[----:B------:R-:W-:Y:S01]  /*0430*/  IMAD.MOV R21, RZ, RZ, -R17 ;  /* 0x000000ffff157224 */ /* 0x000fe200078e0a11 */
[----:B------:R-:W-:Y:S02]  /*0440*/  ISETP.GE.U32.AND P4, PT, R25, R18, PT ;  /* 0x000000121900720c */ /* 0x000fe40003f86070 */
[----:B------:R-:W0:Y:S01]  /*0450*/  I2F.U32.RP R25, R13 ;  /* 0x0000000d00197306 */ /* 0x000e220000209000 */
[----:B------:R-:W-:Y:S01]  /*0460*/  @P3 IADD3 R22, PT, PT, R22, 0x1, RZ ;  /* 0x0000000116163810 */ /* 0x000fe20007ffe0ff */
[----:B-1----:R-:W-:-:S04]  /*0470*/  IMAD R21, R21, R15, RZ ;  /* 0x0000000f15157224 */ /* 0x002fc800078e02ff */
[----:B------:R-:W-:-:S03]  /*0480*/  IMAD.HI.U32 R15, R15, R21, R14 ;  /* 0x000000150f0f7227 */ /* 0x000fc600078e000e */
[----:B------:R-:W-:Y:S02]  /*0490*/  @P1 IADD3 R20, PT, PT, R20, 0x1, RZ ;  /* 0x0000000114141810 */ /* 0x000fe40007ffe0ff */
[----:B------:R-:W-:Y:S02]  /*04a0*/  @P4 VIADD R22, R22, 0x1 ;  /* 0x0000000116164836 */ /* 0x000fe40000000000 */
[C---:B------:R-:W-:Y:S01]  /*04b0*/  SEL R20, R23.reuse, R20, !P2 ;  /* 0x0000001417147207 */ /* 0x040fe20005000000 */
[----:B0-----:R-:W0:Y:S02]  /*04c0*/  MUFU.RCP R25, R25 ;  /* 0x0000001900197308 */ /* 0x001e240000001000 */
[----:B------:R-:W-:Y:S02]  /*04d0*/  SEL R22, R23, R22, !P2 ;  /* 0x0000001617167207 */ /* 0x000fe40005000000 */
[----:B------:R-:W-:Y:S01]  /*04e0*/  IMAD.HI.U32 R21, R15, R20, RZ ;  /* 0x000000140f157227 */ /* 0x000fe200078e00ff */
[----:B------:R-:W-:-:S03]  /*04f0*/  IADD3 R23, PT, PT, RZ, -R13, RZ ;  /* 0x8000000dff177210 */ /* 0x000fc60007ffe0ff */
[----:B------:R-:W-:Y:S01]  /*0500*/  IMAD.HI.U32 R24, R15, R22, RZ ;  /* 0x000000160f187227 */ /* 0x000fe200078e00ff */
[----:B------:R-:W-:-:S03]  /*0510*/  IADD3 R14, PT, PT, -R21, RZ, RZ ;  /* 0x000000ff150e7210 */ /* 0x000fc60007ffe1ff */
[----:B------:R-:W-:Y:S02]  /*0520*/  IMAD.MOV R26, RZ, RZ, -R24 ;  /* 0x000000ffff1a7224 */ /* 0x000fe400078e0a18 */
[C---:B------:R-:W-:Y:S02]  /*0530*/  IMAD R14, R17.reuse, R14, R20 ;  /* 0x0000000e110e7224 */ /* 0x040fe400078e0214 */
[----:B------:R-:W-:-:S03]  /*0540*/  IMAD R26, R17, R26, R22 ;  /* 0x0000001a111a7224 */ /* 0x000fc600078e0216 */
[-C--:B------:R-:W-:Y:S02]  /*0550*/  ISETP.GE.U32.AND P0, PT, R14, R17.reuse, PT ;  /* 0x000000110e00720c */ /* 0x080fe40003f06070 */
[----:B------:R-:W-:Y:S02]  /*0560*/  ISETP.GE.U32.AND P2, PT, R26, R17, PT ;  /* 0x000000111a00720c */ /* 0x000fe40003f46070 */
[----:B0-----:R-:W-:-:S06]  /*0570*/  IADD3 R15, PT, PT, R25, 0xffffffe, RZ ;  /* 0x0ffffffe190f7810 */ /* 0x001fcc0007ffe0ff */
[----:B------:R-:W0:Y:S03]  /*0580*/  F2I.FTZ.U32.TRUNC.NTZ R15, R15 ;  /* 0x0000000f000f7305 */ /* 0x000e26000021f000 */
[--C-:B------:R-:W-:Y:S02]  /*0590*/  @P0 IMAD.IADD R14, R14, 0x1, -R17.reuse ;  /* 0x000000010e0e0824 */ /* 0x100fe400078e0a11 */
[----:B------:R-:W-:Y:S01]  /*05a0*/  @P2 IMAD.IADD R26, R26, 0x1, -R17 ;  /* 0x000000011a1a2824 */ /* 0x000fe200078e0a11 */
[----:B------:R-:W-:Y:S01]  /*05b0*/  @P2 IADD3 R24, PT, PT, R24, 0x1, RZ ;  /* 0x0000000118182810 */ /* 0x000fe20007ffe0ff */
[----:B------:R-:W-:Y:S01]  /*05c0*/  @P0 VIADD R21, R21, 0x1 ;  /* 0x0000000115150836 */ /* 0x000fe20000000000 */
[-C--:B------:R-:W-:Y:S01]  /*05d0*/  ISETP.GE.U32.AND P1, PT, R14, R17.reuse, PT ;  /* 0x000000110e00720c */ /* 0x080fe20003f26070 */
[----:B------:R-:W-:Y:S01]  /*05e0*/  HFMA2 R14, -RZ, RZ, 0, 0 ;  /* 0x00000000ff0e7431 */ /* 0x000fe200000001ff */
[----:B------:R-:W-:-:S02]  /*05f0*/  ISETP.GE.U32.AND P3, PT, R26, R17, PT ;  /* 0x000000111a00720c */ /* 0x000fc40003f66070 */
[----:B------:R-:W-:Y:S01]  /*0600*/  ISETP.NE.U32.AND P0, PT, R17, RZ, PT ;  /* 0x000000ff1100720c */ /* 0x000fe20003f05070 */
[----:B0-----:R-:W-:-:S04]  /*0610*/  IMAD R23, R23, R15, RZ ;  /* 0x0000000f17177224 */ /* 0x001fc800078e02ff */
[----:B------:R-:W-:Y:S01]  /*0620*/  IMAD.HI.U32 R23, R15, R23, R14 ;  /* 0x000000170f177227 */ /* 0x000fe200078e000e */
[----:B------:R-:W-:-:S03]  /*0630*/  LOP3.LUT R15, RZ, R17, RZ, 0x33, !PT ;  /* 0x00000011ff0f7212 */ /* 0x000fc600078e33ff */
[----:B------:R-:W-:Y:S02]  /*0640*/  @P1 VIADD R21, R21, 0x1 ;  /* 0x0000000115151836 */ /* 0x000fe40000000000 */
[----:B------:R-:W-:-:S03]  /*0650*/  @P3 IADD3 R24, PT, PT, R24, 0x1, RZ ;  /* 0x0000000118183810 */ /* 0x000fc60007ffe0ff */
[C---:B------:R-:W-:Y:S02]  /*0660*/  SEL R14, R15.reuse, R21, !P0 ;  /* 0x000000150f0e7207 */ /* 0x040fe40004000000 */
[----:B------:R-:W-:-:S03]  /*0670*/  SEL R24, R15, R24, !P0 ;  /* 0x000000180f187207 */ /* 0x000fc60004000000 */
[----:B------:R-:W-:-:S04]  /*0680*/  IMAD.HI.U32 R15, R23, R14, RZ ;  /* 0x0000000e170f7227 */ /* 0x000fc800078e00ff */
[----:B------:R-:W-:Y:S01]  /*0690*/  IMAD.HI.U32 R21, R23, R24, RZ ;  /* 0x0000001817157227 */ /* 0x000fe200078e00ff */
[----:B------:R-:W-:-:S03]  /*06a0*/  IADD3 R23, PT, PT, -R20, RZ, RZ ;  /* 0x000000ff14177210 */ /* 0x000fc60007ffe1ff */
[----:B------:R-:W-:Y:S01]  /*06b0*/  IMAD.MOV R26, RZ, RZ, -R15 ;  /* 0x000000ffff1a7224 */ /* 0x000fe200078e0a0f */
[----:B------:R-:W-:Y:S01]  /*06c0*/  IADD3 R28, PT, PT, -R21, RZ, RZ ;  /* 0x000000ff151c7210 */ /* 0x000fe20007ffe1ff */
[--C-:B------:R-:W-:Y:S02]  /*06d0*/  IMAD.MOV R25, RZ, RZ, -R14.reuse ;  /* 0x000000ffff197224 */ /* 0x100fe400078e0a0e */
[C---:B------:R-:W-:Y:S02]  /*06e0*/  IMAD R26, R13.reuse, R26, R14 ;  /* 0x0000001a0d1a7224 */ /* 0x040fe400078e020e */
[----:B------:R-:W-:Y:S02]  /*06f0*/  IMAD R28, R13, R28, R24 ;  /* 0x0000001c0d1c7224 */ /* 0x000fe400078e0218 */
[--C-:B------:R-:W-:Y:S01]  /*0700*/  IMAD R23, R18, R23, R11.reuse ;  /* 0x0000001712177224 */ /* 0x100fe200078e020b */
[----:B------:R-:W-:Y:S01]  /*0710*/  ISETP.GE.U32.AND P0, PT, R26, R13, PT ;  /* 0x0000000d1a00720c */ /* 0x000fe20003f06070 */
[----:B------:R-:W-:Y:S01]  /*0720*/  IMAD R20, R17, R25, R20 ;  /* 0x0000001911147224 */ /* 0x000fe200078e0214 */
[----:B------:R-:W-:Y:S01]  /*0730*/  ISETP.GE.U32.AND P2, PT, R28, R13, PT ;  /* 0x0000000d1c00720c */ /* 0x000fe20003f46070 */
[----:B----4-:R-:W-:Y:S01]  /*0740*/  IMAD R23, R23, UR11, RZ ;  /* 0x0000000b17177c24 */ /* 0x010fe2000f8e02ff */
[----:B------:R-:W-:Y:S01]  /*0750*/  IADD3 R25, PT, PT, -R24, RZ, RZ ;  /* 0x000000ff18197210 */ /* 0x000fe20007ffe1ff */
[----:B------:R-:W-:-:S02]  /*0760*/  IMAD R11, R16, 0x2, R11 ;  /* 0x00000002100b7824 */ /* 0x000fc400078e020b */
[----:B------:R-:W-:-:S06]  /*0770*/  IMAD R20, R20, UR10, R23 ;  /* 0x0000000a14147c24 */ /* 0x000fcc000f8e0217 */
[----:B------:R-:W-:Y:S02]  /*0780*/  @P0 IMAD.IADD R26, R26, 0x1, -R13 ;  /* 0x000000011a1a0824 */ /* 0x000fe400078e0a0d */
[----:B------:R-:W-:Y:S01]  /*0790*/  @P2 IADD3 R28, PT, PT, -R13, R28, RZ ;  /* 0x0000001c0d1c2210 */ /* 0x000fe20007ffe1ff */
[----:B------:R-:W-:Y:S01]  /*07a0*/  @P0 VIADD R15, R15, 0x1 ;  /* 0x000000010f0f0836 */ /* 0x000fe20000000000 */
[----:B------:R-:W-:Y:S02]  /*07b0*/  @P2 IADD3 R21, PT, PT, R21, 0x1, RZ ;  /* 0x0000000115152810 */ /* 0x000fe40007ffe0ff */
[-C--:B------:R-:W-:Y:S02]  /*07c0*/  ISETP.GE.U32.AND P1, PT, R26, R13.reuse, PT ;  /* 0x0000000d1a00720c */ /* 0x080fe40003f26070 */
[----:B------:R-:W-:Y:S02]  /*07d0*/  ISETP.GE.U32.AND P3, PT, R28, R13, PT ;  /* 0x0000000d1c00720c */ /* 0x000fe40003f66070 */
[----:B------:R-:W-:-:S02]  /*07e0*/  ISETP.NE.U32.AND P0, PT, R13, RZ, PT ;  /* 0x000000ff0d00720c */ /* 0x000fc40003f05070 */
[----:B------:R-:W-:-:S07]  /*07f0*/  LOP3.LUT R26, RZ, R13, RZ, 0x33, !PT ;  /* 0x0000000dff1a7212 */ /* 0x000fce00078e33ff */
[----:B------:R-:W-:Y:S02]  /*0800*/  @P1 VIADD R15, R15, 0x1 ;  /* 0x000000010f0f1836 */ /* 0x000fe40000000000 */
[----:B------:R-:W-:-:S03]  /*0810*/  @P3 IADD3 R21, PT, PT, R21, 0x1, RZ ;  /* 0x0000000115153810 */ /* 0x000fc60007ffe0ff */
[C---:B------:R-:W-:Y:S02]  /*0820*/  SEL R15, R26.reuse, R15, !P0 ;  /* 0x0000000f1a0f7207 */ /* 0x040fe40004000000 */
[----:B------:R-:W-:Y:S01]  /*0830*/  SEL R21, R26, R21, !P0 ;  /* 0x000000151a157207 */ /* 0x000fe20004000000 */
[--C-:B------:R-:W-:Y:S02]  /*0840*/  IMAD.MOV R26, RZ, RZ, -R22.reuse ;  /* 0x000000ffff1a7224 */ /* 0x100fe400078e0a16 */
[----:B------:R-:W-:Y:S01]  /*0850*/  IMAD R22, R17, R25, R22 ;  /* 0x0000001911167224 */ /* 0x000fe200078e0216 */
[----:B------:R-:W-:Y:S01]  /*0860*/  IADD3 R25, PT, PT, -R21, RZ, RZ ;  /* 0x000000ff15197210 */ /* 0x000fe20007ffe1ff */
[----:B------:R-:W-:Y:S02]  /*0870*/  IMAD R19, R18, R26, R19 ;  /* 0x0000001a12137224 */ /* 0x000fe400078e0213 */
[----:B------:R-:W-:Y:S02]  /*0880*/  IMAD.MOV R23, RZ, RZ, -R15 ;  /* 0x000000ffff177224 */ /* 0x000fe400078e0a0f */
[----:B------:R-:W-:-:S04]  /*0890*/  IMAD R19, R19, UR11, RZ ;  /* 0x0000000b13137c24 */ /* 0x000fc8000f8e02ff */
[----:B------:R-:W-:Y:S02]  /*08a0*/  IMAD R22, R22, UR10, R19 ;  /* 0x0000000a16167c24 */ /* 0x000fe4000f8e0213 */
[C---:B------:R-:W-:Y:S02]  /*08b0*/  IMAD R19, R13.reuse, R23, R14 ;  /* 0x000000170d137224 */ /* 0x040fe400078e020e */
[----:B------:R-:W-:Y:S02]  /*08c0*/  IMAD R23, R13, R25, R24 ;  /* 0x000000190d177224 */ /* 0x000fe400078e0218 */
[----:B------:R-:W-:Y:S01]  /*08d0*/  IMAD R20, R19, UR13, R20 ;  /* 0x0000000d13147c24 */ /* 0x000fe2000f8e0214 */
[----:B------:R-:W-:Y:S01]  /*08e0*/  IADD3 R19, PT, PT, R11, 0x2, RZ ;  /* 0x000000020b137810 */ /* 0x000fe20007ffe0ff */
[----:B------:R-:W-:Y:S02]  /*08f0*/  IMAD R22, R23, UR13, R22 ;  /* 0x0000000d17167c24 */ /* 0x000fe4000f8e0216 */
[----:B------:R-:W-:Y:S01]  /*0900*/  IMAD R15, R15, UR12, R20 ;  /* 0x0000000c0f0f7c24 */ /* 0x000fe2000f8e0214 */
[----:B------:R-:W-:Y:S01]  /*0910*/  ISETP.GT.U32.AND P0, PT, R19, R12, PT ;  /* 0x0000000c1300720c */ /* 0x000fe20003f04070 */
[----:B------:R-:W-:-:S02]  /*0920*/  IMAD R21, R21, UR12, R22 ;  /* 0x0000000c15157c24 */ /* 0x000fc4000f8e0216 */
[C---:B------:R-:W-:Y:S02]  /*0930*/  IMAD R15, R10.reuse, UR14, R15 ;  /* 0x0000000e0a0f7c24 */ /* 0x040fe4000f8e020f */
[----:B------:R-:W-:Y:S02]  /*0940*/  IMAD R21, R10, UR14, R21 ;  /* 0x0000000e0a157c24 */ /* 0x000fe4000f8e0215 */
[----:B------:R-:W-:-:S04]  /*0950*/  IMAD.WIDE.U32 R14, R15, 0x8, R8 ;  /* 0x000000080f0e7825 */ /* 0x000fc800078e0008 */
[----:B------:R-:W-:Y:S01]  /*0960*/  IMAD.WIDE.U32 R20, R21, 0x8, R8 ;  /* 0x0000000815147825 */ /* 0x000fe200078e0008 */
[----:B--2---:R2:W-:Y:S04]  /*0970*/  STG.E.64 desc[UR6][R14.64], R4 ;  /* 0x000000040e007986 */ /* 0x0045e8000c101b06 */
[----:B------:R2:W-:Y:S01]  /*0980*/  STG.E.64 desc[UR6][R20.64], R6 ;  /* 0x0000000614007986 */ /* 0x0005e2000c101b06 */
[----:B------:R-:W-:Y:S05]  /*0990*/  @!P0 BRA `(.L_x_94) ;  /* 0xfffffff8002c8947 */ /* 0x000fea000383ffff */
.L_x_93:
[----:B0--34-:R-:W-:Y:S05]  /*09a0*/  BSYNC.RECONVERGENT B0 ;  /* 0x0000000000007941 */ /* 0x019fea0003800200 */
.L_x_92:
[----:B------:R-:W-:-:S13]  /*09b0*/  ISETP.GT.U32.AND P0, PT, R12, R11, PT ;  /* 0x0000000b0c00720c */ /* 0x000fda0003f04070 */
[----:B------:R-:W-:Y:S05]  /*09c0*/  @!P0 EXIT ;  /* 0x000000000000894d */ /* 0x000fea0003800000 */
[----:B--2---:R-:W-:Y:S01]  /*09d0*/  IMAD.IADD R4, R12, 0x1, -R11 ;  /* 0x000000010c047824 */ /* 0x004fe200078e0a0b */
[----:B------:R-:W-:Y:S01]  /*09e0*/  IADD3 R13, PT, PT, R11, 0x1, RZ ;  /* 0x000000010b0d7810 */ /* 0x000fe20007ffe0ff */
[----:B------:R-:W-:Y:S03]  /*09f0*/  BSSY.RECONVERGENT B0, `(.L_x_95) ;  /* 0x0000057000007945 */ /* 0x000fe60003800200 */
[----:B------:R-:W-:Y:S02]  /*0a00*/  LOP3.LUT R4, R4, 0x1, RZ, 0xc0, !PT ;  /* 0x0000000104047812 */ /* 0x000fe400078ec0ff */
[----:B------:R-:W-:Y:S02]  /*0a10*/  ISETP.NE.AND P0, PT, R12, R13, PT ;  /* 0x0000000d0c00720c */ /* 0x000fe40003f05270 */
[----:B------:R-:W-:-:S13]  /*0a20*/  ISETP.NE.U32.AND P1, PT, R4, 0x1, PT ;  /* 0x000000010400780c */ /* 0x000fda0003f25070 */
[----:B------:R-:W-:Y:S05]  /*0a30*/  @P1 BRA `(.L_x_96) ;  /* 0x0000000400481947 */ /* 0x000fea0003800000 */
[----:B------:R-:W-:Y:S01]  /*0a40*/  IMAD.WIDE.U32 R4, R11, 0x8, R2 ;  /* 0x000000080b047825 */ /* 0x000fe200078e0002 */
[----:B------:R-:W0:Y:S05]  /*0a50*/  LDC.64 R6, c[0x0][0x10e8] ;  /* 0x00043a00ff067b82 */ /* 0x000e2a0000000a00 */
[----:B------:R-:W2:Y:S03]  /*0a60*/  LDG.E.64 R4, desc[UR6][R4.64] ;  /* 0x0000000604047981 */ /* 0x000ea6000c1e1b00 */
[----:B------:R-:W3:Y:S08]  /*0a70*/  LDC.64 R18, c[0x0][0x10d0] ;  /* 0x00043400ff127b82 */ /* 0x000ef00000000a00 */
[----:B------:R-:W4:Y:S01]  /*0a80*/  LDC R21, c[0x0][0x10cc] ;  /* 0x00043300ff157b82 */ /* 0x000f220000000800 */
[----:B0-----:R-:W-:-:S02]  /*0a90*/  ISETP.NE.AND P1, PT, R6, 0x3, PT ;  /* 0x000000030600780c */ /* 0x001fc40003f25270 */
[----:B------:R-:W-:Y:S02]  /*0aa0*/  ISETP.NE.AND P4, PT, R6, 0x1, PT ;  /* 0x000000010600780c */ /* 0x000fe40003f85270 */
[----:B---3--:R-:W-:Y:S02]  /*0ab0*/  SEL R16, R0, R19, !P1 ;  /* 0x0000001300107207 */ /* 0x008fe40004800000 */
[----:B------:R-:W-:Y:S02]  /*0ac0*/  ISETP.NE.AND P1, PT, R6, 0x2, PT ;  /* 0x000000020600780c */ /* 0x000fe40003f25270 */
[----:B------:R-:W0:Y:S01]  /*0ad0*/  I2F.U32.RP R14, R16 ;  /* 0x00000010000e7306 */ /* 0x000e220000209000 */
[----:B------:R-:W-:Y:S02]  /*0ae0*/  IADD3 R15, PT, PT, RZ, -R16, RZ ;  /* 0x80000010ff0f7210 */ /* 0x000fe40007ffe0ff */
[----:B------:R-:W-:Y:S02]  /*0af0*/  SEL R18, R0, R18, !P1 ;  /* 0x0000001200127207 */ /* 0x000fe40004800000 */
[----:B------:R-:W-:-:S02]  /*0b00*/  ISETP.NE.U32.AND P3, PT, R16, RZ, PT ;  /* 0x000000ff1000720c */ /* 0x000fc40003f65070 */
[----:B----4-:R-:W-:Y:S01]  /*0b10*/  SEL R6, R0, R21, !P4 ;  /* 0x0000001500067207 */ /* 0x010fe20006000000 */
[----:B------:R-:W3:Y:S08]  /*0b20*/  I2F.U32.RP R17, R18 ;  /* 0x0000001200117306 */ /* 0x000ef00000209000 */
[----:B0-----:R-:W0:Y:S08]  /*0b30*/  MUFU.RCP R14, R14 ;  /* 0x0000000e000e7308 */ /* 0x001e300000001000 */
[----:B---3--:R-:W-:Y:S01]  /*0b40*/  MUFU.RCP R17, R17 ;  /* 0x0000001100117308 */ /* 0x008fe20000001000 */
[----:B0-----:R-:W-:-:S07]  /*0b50*/  VIADD R8, R14, 0xffffffe ;  /* 0x0ffffffe0e087836 */ /* 0x001fce0000000000 */
[----:B------:R-:W0:Y:S08]  /*0b60*/  I2F.U32.RP R14, R6 ;  /* 0x00000006000e7306 */ /* 0x000e300000209000 */
[----:B------:R3:W4:Y:S08]  /*0b70*/  F2I.FTZ.U32.TRUNC.NTZ R9, R8 ;  /* 0x0000000800097305 */ /* 0x000730000021f000 */
[----:B0-----:R-:W-:Y:S01]  /*0b80*/  MUFU.RCP R14, R14 ;  /* 0x0000000e000e7308 */ /* 0x001fe20000001000 */
[----:B---3--:R-:W-:-:S02]  /*0b90*/  IMAD.MOV.U32 R8, RZ, RZ, RZ ;  /* 0x000000ffff087224 */ /* 0x008fc400078e00ff */
[----:B----4-:R-:W-:-:S04]  /*0ba0*/  IMAD R15, R15, R9, RZ ;  /* 0x000000090f0f7224 */ /* 0x010fc800078e02ff */
[----:B------:R-:W-:-:S04]  /*0bb0*/  IMAD.HI.U32 R20, R9, R15, R8 ;  /* 0x0000000f09147227 */ /* 0x000fc800078e0008 */
[----:B------:R-:W-:Y:S02]  /*0bc0*/  VIADD R8, R17, 0xffffffe ;  /* 0x0ffffffe11087836 */ /* 0x000fe40000000000 */
[----:B------:R-:W-:Y:S02]  /*0bd0*/  IMAD.HI.U32 R19, R20, R11, RZ ;  /* 0x0000000b14137227 */ /* 0x000fe400078e00ff */
[----:B------:R0:W3:Y:S03]  /*0be0*/  F2I.FTZ.U32.TRUNC.NTZ R9, R8 ;  /* 0x0000000800097305 */ /* 0x0000e6000021f000 */
[----:B------:R-:W-:-:S05]  /*0bf0*/  IADD3 R15, PT, PT, -R19, RZ, RZ ;  /* 0x000000ff130f7210 */ /* 0x000fca0007ffe1ff */
[----:B------:R-:W-:Y:S01]  /*0c00*/  IMAD R15, R16, R15, R11 ;  /* 0x0000000f100f7224 */ /* 0x000fe200078e020b */
[----:B0-----:R-:W-:-:S04]  /*0c10*/  MOV R8, RZ ;  /* 0x000000ff00087202 */ /* 0x001fc80000000f00 */
[----:B------:R-:W-:-:S13]  /*0c20*/  ISETP.GE.U32.AND P1, PT, R15, R16, PT ;  /* 0x000000100f00720c */ /* 0x000fda0003f26070 */
[----:B------:R-:W-:Y:S02]  /*0c30*/  @P1 IADD3 R15, PT, PT, -R16, R15, RZ ;  /* 0x0000000f100f1210 */ /* 0x000fe40007ffe1ff */
[----:B------:R-:W-:Y:S02]  /*0c40*/  @P1 IADD3 R19, PT, PT, R19, 0x1, RZ ;  /* 0x0000000113131810 */ /* 0x000fe40007ffe0ff */
[----:B------:R-:W-:Y:S01]  /*0c50*/  ISETP.GE.U32.AND P2, PT, R15, R16, PT ;  /* 0x000000100f00720c */ /* 0x000fe20003f46070 */
[----:B------:R-:W-:-:S04]  /*0c60*/  IMAD.MOV R15, RZ, RZ, -R18 ;  /* 0x000000ffff0f7224 */ /* 0x000fc800078e0a12 */
[----:B---3--:R-:W-:-:S04]  /*0c70*/  IMAD R15, R15, R9, RZ ;  /* 0x000000090f0f7224 */ /* 0x008fc800078e02ff */
[----:B------:R-:W-:-:S04]  /*0c80*/  IMAD.HI.U32 R8, R9, R15, R8 ;  /* 0x0000000f09087227 */ /* 0x000fc800078e0008 */
[----:B------:R-:W-:Y:S01]  /*0c90*/  @P2 VIADD R19, R19, 0x1 ;  /* 0x0000000113132836 */ /* 0x000fe20000000000 */
[----:B------:R-:W-:Y:S02]  /*0ca0*/  @!P3 LOP3.LUT R19, RZ, R16, RZ, 0x33, !PT ;  /* 0x00000010ff13b212 */ /* 0x000fe400078e33ff */
[----:B------:R-:W-:-:S03]  /*0cb0*/  ISETP.NE.U32.AND P3, PT, R18, RZ, PT ;  /* 0x000000ff1200720c */ /* 0x000fc60003f65070 */
[----:B------:R-:W-:Y:S01]  /*0cc0*/  IMAD.HI.U32 R21, R8, R19, RZ ;  /* 0x0000001308157227 */ /* 0x000fe200078e00ff */
[----:B------:R-:W-:-:S03]  /*0cd0*/  IADD3 R8, PT, PT, R14, 0xffffffe, RZ ;  /* 0x0ffffffe0e087810 */ /* 0x000fc60007ffe0ff */
[----:B------:R-:W-:Y:S01]  /*0ce0*/  IMAD.MOV R15, RZ, RZ, -R21 ;  /* 0x000000ffff0f7224 */ /* 0x000fe200078e0a15 */
[----:B------:R0:W3:Y:S01]  /*0cf0*/  F2I.FTZ.U32.TRUNC.NTZ R9, R8 ;  /* 0x0000000800097305 */ /* 0x0000e2000021f000 */
[--C-:B------:R-:W-:Y:S02]  /*0d00*/  IMAD.MOV R20, RZ, RZ, -R19.reuse ;  /* 0x000000ffff147224 */ /* 0x100fe400078e0a13 */
[----:B------:R-:W-:Y:S02]  /*0d10*/  IMAD R15, R18, R15, R19 ;  /* 0x0000000f120f7224 */ /* 0x000fe400078e0213 */
[----:B------:R-:W-:Y:S02]  /*0d20*/  IMAD R20, R16, R20, R11 ;  /* 0x0000001410147224 */ /* 0x000fe400078e020b */
[----:B------:R-:W4:Y:S01]  /*0d30*/  LDC.64 R16, c[0x0][0x380] ;  /* 0x0000e000ff107b82 */ /* 0x000f220000000a00 */
[----:B------:R-:W-:Y:S01]  /*0d40*/  ISETP.GE.U32.AND P1, PT, R15, R18, PT ;  /* 0x000000120f00720c */ /* 0x000fe20003f26070 */
[----:B0-----:R-:W-:-:S12]  /*0d50*/  IMAD.MOV.U32 R8, RZ, RZ, RZ ;  /* 0x000000ffff087224 */ /* 0x001fd800078e00ff */
[----:B------:R-:W-:Y:S02]  /*0d60*/  @P1 IMAD.IADD R15, R15, 0x1, -R18 ;  /* 0x000000010f0f1824 */ /* 0x000fe400078e0a12 */
[----:B------:R-:W-:-:S03]  /*0d70*/  @P1 VIADD R21, R21, 0x1 ;  /* 0x0000000115151836 */ /* 0x000fc60000000000 */
[----:B------:R-:W-:Y:S02]  /*0d80*/  ISETP.GE.U32.AND P2, PT, R15, R18, PT ;  /* 0x000000120f00720c */ /* 0x000fe40003f46070 */
[----:B------:R-:W-:-:S05]  /*0d90*/  IADD3 R15, PT, PT, RZ, -R6, RZ ;  /* 0x80000006ff0f7210 */ /* 0x000fca0007ffe0ff */
[----:B---3--:R-:W-:-:S04]  /*0da0*/  IMAD R15, R15, R9, RZ ;  /* 0x000000090f0f7224 */ /* 0x008fc800078e02ff */
[----:B------:R-:W-:Y:S02]  /*0db0*/  IMAD.HI.U32 R14, R9, R15, R8 ;  /* 0x0000000f090e7227 */ /* 0x000fe400078e0008 */
[----:B------:R-:W-:Y:S01]  /*0dc0*/  @P2 IADD3 R21, PT, PT, R21, 0x1, RZ ;  /* 0x0000000115152810 */ /* 0x000fe20007ffe0ff */
[----:B------:R-:W0:Y:S01]  /*0dd0*/  LDC.64 R8, c[0x0][0x10e0] ;  /* 0x00043800ff087b82 */ /* 0x000e220000000a00 */
[----:B------:R-:W-:Y:S02]  /*0de0*/  @!P3 LOP3.LUT R21, RZ, R18, RZ, 0x33, !PT ;  /* 0x00000012ff15b212 */ /* 0x000fe400078e33ff */
[----:B------:R-:W-:-:S03]  /*0df0*/  ISETP.NE.U32.AND P3, PT, R6, RZ, PT ;  /* 0x000000ff0600720c */ /* 0x000fc60003f65070 */
[----:B------:R-:W-:-:S04]  /*0e00*/  IMAD.HI.U32 R23, R14, R21, RZ ;  /* 0x000000150e177227 */ /* 0x000fc800078e00ff */
[----:B------:R-:W-:Y:S01]  /*0e10*/  IMAD.MOV R22, RZ, RZ, -R21 ;  /* 0x000000ffff167224 */ /* 0x000fe200078e0a15 */
[----:B------:R-:W-:-:S03]  /*0e20*/  IADD3 R15, PT, PT, -R23, RZ, RZ ;  /* 0x000000ff170f7210 */ /* 0x000fc60007ffe1ff */
[----:B------:R-:W-:Y:S02]  /*0e30*/  IMAD R18, R18, R22, R19 ;  /* 0x0000001612127224 */ /* 0x000fe400078e0213 */
[----:B------:R-:W-:-:S05]  /*0e40*/  IMAD R15, R6, R15, R21 ;  /* 0x0000000f060f7224 */ /* 0x000fca00078e0215 */
[----:B------:R-:W-:Y:S01]  /*0e50*/  ISETP.GE.U32.AND P1, PT, R15, R6, PT ;  /* 0x000000060f00720c */ /* 0x000fe20003f26070 */
[----:B0-----:R-:W-:-:S04]  /*0e60*/  IMAD R9, R20, R9, RZ ;  /* 0x0000000914097224 */ /* 0x001fc800078e02ff */
[----:B------:R-:W-:-:S08]  /*0e70*/  IMAD R8, R18, R8, R9 ;  /* 0x0000000812087224 */ /* 0x000fd000078e0209 */
[----:B------:R-:W-:Y:S01]  /*0e80*/  @P1 IMAD.IADD R15, R15, 0x1, -R6 ;  /* 0x000000010f0f1824 */ /* 0x000fe200078e0a06 */
[----:B------:R-:W-:-:S04]  /*0e90*/  @P1 IADD3 R23, PT, PT, R23, 0x1, RZ ;  /* 0x0000000117171810 */ /* 0x000fc80007ffe0ff */
[----:B------:R-:W-:Y:S02]  /*0ea0*/  ISETP.GE.U32.AND P2, PT, R15, R6, PT ;  /* 0x000000060f00720c */ /* 0x000fe40003f46070 */
[----:B------:R-:W0:Y:S11]  /*0eb0*/  LDC.64 R14, c[0x0][0x10d8] ;  /* 0x00043600ff0e7b82 */ /* 0x000e360000000a00 */
[----:B------:R-:W-:-:S02]  /*0ec0*/  @P2 IADD3 R23, PT, PT, R23, 0x1, RZ ;  /* 0x0000000117172810 */ /* 0x000fc40007ffe0ff */
[----:B------:R-:W-:-:S04]  /*0ed0*/  @!P3 LOP3.LUT R23, RZ, R6, RZ, 0x33, !PT ;  /* 0x00000006ff17b212 */ /* 0x000fc800078e33ff */
[----:B------:R-:W-:-:S05]  /*0ee0*/  IADD3 R11, PT, PT, -R23, RZ, RZ ;  /* 0x000000ff170b7210 */ /* 0x000fca0007ffe1ff */
[----:B------:R-:W-:Y:S02]  /*0ef0*/  IMAD R6, R6, R11, R21 ;  /* 0x0000000b06067224 */ /* 0x000fe400078e0215 */
[----:B------:R-:W-:Y:S02]  /*0f00*/  IMAD.MOV.U32 R11, RZ, RZ, R13 ;  /* 0x000000ffff0b7224 */ /* 0x000fe400078e000d */
[----:B0-----:R-:W-:-:S04]  /*0f10*/  IMAD R6, R6, R15, R8 ;  /* 0x0000000f06067224 */ /* 0x001fc800078e0208 */
[----:B------:R-:W-:-:S04]  /*0f20*/  IMAD R6, R23, R14, R6 ;  /* 0x0000000e17067224 */ /* 0x000fc800078e0206 */
[----:B-1----:R-:W-:-:S04]  /*0f30*/  IMAD R7, R10, R7, R6 ;  /* 0x000000070a077224 */ /* 0x002fc800078e0206 */
[----:B----4-:R-:W-:-:S05]  /*0f40*/  IMAD.WIDE.U32 R16, R7, 0x8, R16 ;  /* 0x0000000807107825 */ /* 0x010fca00078e0010 */
[----:B--2---:R0:W-:Y:S02]  /*0f50*/  STG.E.64 desc[UR6][R16.64], R4 ;  /* 0x0000000410007986 */ /* 0x0041e4000c101b06 */
.L_x_96:
[----:B------:R-:W-:Y:S05]  /*0f60*/  BSYNC.RECONVERGENT B0 ;  /* 0x0000000000007941 */ /* 0x000fea0003800200 */
.L_x_95:
[----:B------:R-:W-:Y:S05]  /*0f70*/  @!P0 EXIT ;  /* 0x000000000000894d */ /* 0x000fea0003800000 */
[----:B------:R-:W2:Y:S01]  /*0f80*/  LDC R6, c[0x0][0x10e8] ;  /* 0x00043a00ff067b82 */ /* 0x000ea20000000800 */
[C---:B------:R-:W-:Y:S01]  /*0f90*/  IMAD.IADD R23, R11.reuse, 0x1, -R12 ;  /* 0x000000010b177824 */ /* 0x040fe200078e0a0c */
[----:B------:R-:W-:Y:S01]  /*0fa0*/  IADD3 R21, PT, PT, R11, 0x1, RZ ;  /* 0x000000010b157810 */ /* 0x000fe20007ffe0ff */
[----:B------:R-:W3:Y:S01]  /*0fb0*/  LDCU UR8, c[0x0][0x10ec] ;  /* 0x00021d80ff0877ac */ /* 0x000ee20008000800 */
[----:B------:R-:W4:Y:S04]  /*0fc0*/  LDCU.64 UR4, c[0x0][0x10d8] ;  /* 0x00021b00ff0477ac */ /* 0x000f280008000a00 */
[----:B0-----:R-:W0:Y:S01]  /*0fd0*/  LDC.64 R4, c[0x0][0x10d0] ;  /* 0x00043400ff047b82 */ /* 0x001e220000000a00 */
[C---:B--2---:R-:W-:Y:S02]  /*0fe0*/  ISETP.NE.AND P2, PT, R6.reuse, 0x1, PT ;  /* 0x000000010600780c */ /* 0x044fe40003f45270 */
[----:B------:R-:W-:-:S02]  /*0ff0*/  ISETP.NE.AND P0, PT, R6, 0x3, PT ;  /* 0x000000030600780c */ /* 0x000fc40003f05270 */
[----:B------:R-:W-:Y:S02]  /*1000*/  ISETP.NE.AND P1, PT, R6, 0x2, PT ;  /* 0x000000020600780c */ /* 0x000fe40003f25270 */
[C---:B0-----:R-:W-:Y:S02]  /*1010*/  SEL R14, R0.reuse, R5, !P0 ;  /* 0x00000005000e7207 */ /* 0x041fe40004000000 */
[----:B------:R-:W-:Y:S02]  /*1020*/  SEL R15, R0, R4, !P1 ;  /* 0x00000004000f7207 */ /* 0x000fe40004800000 */
[----:B------:R-:W0:Y:S03]  /*1030*/  I2F.U32.RP R6, R14 ;  /* 0x0000000e00067306 */ /* 0x000e260000209000 */
[----:B------:R-:W2:Y:S01]  /*1040*/  @P2 LDC R0, c[0x0][0x10cc] ;  /* 0x00043300ff002b82 */ /* 0x000ea20000000800 */
[----:B------:R-:W-:Y:S01]  /*1050*/  IMAD.MOV R9, RZ, RZ, -R14 ;  /* 0x000000ffff097224 */ /* 0x000fe200078e0a0e */
[----:B------:R-:W-:-:S02]  /*1060*/  IADD3 R13, PT, PT, RZ, -R15, RZ ;  /* 0x8000000fff0d7210 */ /* 0x000fc40007ffe0ff */
[----:B------:R-:W-:Y:S02]  /*1070*/  ISETP.NE.U32.AND P0, PT, R14, RZ, PT ;  /* 0x000000ff0e00720c */ /* 0x000fe40003f05070 */
[----:B------:R-:W-:Y:S01]  /*1080*/  ISETP.NE.U32.AND P1, PT, R15, RZ, PT ;  /* 0x000000ff0f00720c */ /* 0x000fe20003f25070 */
[----:B------:R-:W5:Y:S01]  /*1090*/  I2F.U32.RP R7, R15 ;  /* 0x0000000f00077306 */ /* 0x000f620000209000 */
[----:B------:R-:W-:Y:S02]  /*10a0*/  LOP3.LUT R20, RZ, R14, RZ, 0x33, !PT ;  /* 0x0000000eff147212 */ /* 0x000fe400078e33ff */
[----:B------:R-:W-:-:S05]  /*10b0*/  LOP3.LUT R22, RZ, R15, RZ, 0x33, !PT ;  /* 0x0000000fff167212 */ /* 0x000fca00078e33ff */
[----:B0-----:R-:W0:Y:S08]  /*10c0*/  MUFU.RCP R6, R6 ;  /* 0x0000000600067308 */ /* 0x001e300000001000 */
[----:B-----5:R-:W5:Y:S01]  /*10d0*/  MUFU.RCP R7, R7 ;  /* 0x0000000700077308 */ /* 0x020f620000001000 */
[----:B--2---:R-:W-:-:S07]  /*10e0*/  ISETP.NE.U32.AND P2, PT, R0, RZ, PT ;  /* 0x000000ff0000720c */ /* 0x004fce0003f45070 */
[----:B------:R-:W2:Y:S01]  /*10f0*/  I2F.U32.RP R8, R0 ;  /* 0x0000000000087306 */ /* 0x000ea20000209000 */
[----:B0-----:R-:W-:-:S07]  /*1100*/  IADD3 R16, PT, PT, R6, 0xffffffe, RZ ;  /* 0x0ffffffe06107810 */ /* 0x001fce0007ffe0ff */
[----:B------:R0:W1:Y:S01]  /*1110*/  F2I.FTZ.U32.TRUNC.NTZ R17, R16 ;  /* 0x0000001000117305 */ /* 0x000062000021f000 */
[----:B-----5:R-:W-:-:S07]  /*1120*/  VIADD R4, R7, 0xffffffe ;  /* 0x0ffffffe07047836 */ /* 0x020fce0000000000 */
[----:B--2---:R-:W2:Y:S01]  /*1130*/  MUFU.RCP R8, R8 ;  /* 0x0000000800087308 */ /* 0x004ea20000001000 */
[----:B0-----:R-:W-:Y:S02]  /*1140*/  HFMA2 R16, -RZ, RZ, 0, 0 ;  /* 0x00000000ff107431 */ /* 0x001fe400000001ff */
[----:B-1----:R-:W-:-:S05]  /*1150*/  IMAD R7, R9, R17, RZ ;  /* 0x0000001109077224 */ /* 0x002fca00078e02ff */
[----:B------:R0:W1:Y:S01]  /*1160*/  F2I.FTZ.U32.TRUNC.NTZ R5, R4 ;  /* 0x0000000400057305 */ /* 0x000062000021f000 */
[----:B------:R-:W-:-:S04]  /*1170*/  IMAD.HI.U32 R16, R17, R7, R16 ;  /* 0x0000000711107227 */ /* 0x000fc800078e0010 */
[----:B0-----:R-:W-:Y:S01]  /*1180*/  IMAD.MOV.U32 R4, RZ, RZ, RZ ;  /* 0x000000ffff047224 */ /* 0x001fe200078e00ff */
[----:B--2---:R-:W-:-:S04]  /*1190*/  IADD3 R18, PT, PT, R8, 0xffffffe, RZ ;  /* 0x0ffffffe08127810 */ /* 0x004fc80007ffe0ff */
[----:B------:R0:W2:Y:S01]  /*11a0*/  F2I.FTZ.U32.TRUNC.NTZ R19, R18 ;  /* 0x0000001200137305 */ /* 0x0000a2000021f000 */
[----:B-1----:R-:W-:-:S04]  /*11b0*/  IMAD R9, R13, R5, RZ ;  /* 0x000000050d097224 */ /* 0x002fc800078e02ff */
[----:B------:R-:W-:Y:S01]  /*11c0*/  IMAD.HI.U32 R17, R5, R9, R4 ;  /* 0x0000000905117227 */ /* 0x000fe200078e0004 */
[----:B0-----:R-:W-:-:S03]  /*11d0*/  MOV R18, RZ ;  /* 0x000000ff00127202 */ /* 0x001fc60000000f00 */
[----:B--2---:R-:W-:-:S05]  /*11e0*/  IMAD R6, R0, R19, RZ ;  /* 0x0000001300067224 */ /* 0x004fca00078e02ff */
[----:B------:R-:W-:-:S05]  /*11f0*/  IADD3 R5, PT, PT, -R6, RZ, RZ ;  /* 0x000000ff06057210 */ /* 0x000fca0007ffe1ff */
[----:B------:R-:W-:Y:S01]  /*1200*/  IMAD.HI.U32 R18, R19, R5, R18 ;  /* 0x0000000513127227 */ /* 0x000fe200078e0012 */
[----:B---34-:R-:W-:-:S07]  /*1210*/  LOP3.LUT R19, RZ, R0, RZ, 0x33, !PT ;  /* 0x00000000ff137212 */ /* 0x018fce00078e33ff */
.L_x_97:
[----:B0-----:R-:W-:-:S05]  /*1220*/  IADD3 R9, PT, PT, R21, -0x1, RZ ;  /* 0xffffffff15097810 */ /* 0x001fca0007ffe0ff */
[----:B------:R-:W-:-:S05]  /*1230*/  IMAD.WIDE.U32 R4, R9, 0x8, R2 ;  /* 0x0000000809047825 */ /* 0x000fca00078e0002 */
[----:B------:R-:W2:Y:S01]  /*1240*/  LDG.E.64 R6, desc[UR6][R4.64] ;  /* 0x0000000604067981 */ /* 0x000ea2000c1e1b00 */
[----:B------:R-:W-:-:S04]  /*1250*/  IMAD.HI.U32 R13, R16, R9, RZ ;  /* 0x00000009100d7227 */ /* 0x000fc800078e00ff */
[----:B------:R-:W-:-:S04]  /*1260*/  IMAD.MOV R8, RZ, RZ, -R13 ;  /* 0x000000ffff087224 */ /* 0x000fc800078e0a0d */
[----:B------:R-:W-:-:S05]  /*1270*/  IMAD R9, R14, R8, R9 ;  /* 0x000000080e097224 */ /* 0x000fca00078e0209 */
[----:B------:R-:W-:-:S13]  /*1280*/  ISETP.GE.U32.AND P3, PT, R9, R14, PT ;  /* 0x0000000e0900720c */ /* 0x000fda0003f66070 */
[----:B------:R-:W-:Y:S02]  /*1290*/  @P3 IADD3 R9, PT, PT, -R14, R9, RZ ;  /* 0x000000090e093210 */ /* 0x000fe40007ffe1ff */
[----:B------:R-:W-:Y:S02]  /*12a0*/  @P3 IADD3 R13, PT, PT, R13, 0x1, RZ ;  /* 0x000000010d0d3810 */ /* 0x000fe40007ffe0ff */
[----:B------:R-:W-:Y:S01]  /*12b0*/  ISETP.GE.U32.AND P4, PT, R9, R14, PT ;  /* 0x0000000e0900720c */ /* 0x000fe20003f86070 */
[----:B------:R-:W-:-:S05]  /*12c0*/  IMAD.HI.U32 R9, R16, R21, RZ ;  /* 0x0000001510097227 */ /* 0x000fca00078e00ff */
[----:B------:R-:W-:-:S07]  /*12d0*/  IADD3 R8, PT, PT, -R9, RZ, RZ ;  /* 0x000000ff09087210 */ /* 0x000fce0007ffe1ff */
[----:B------:R-:W-:-:S05]  /*12e0*/  @P4 VIADD R13, R13, 0x1 ;  /* 0x000000010d0d4836 */ /* 0x000fca0000000000 */
[----:B------:R-:W-:Y:S01]  /*12f0*/  SEL R24, R20, R13, !P0 ;  /* 0x0000000d14187207 */ /* 0x000fe20004000000 */
[----:B------:R-:W-:-:S04]  /*1300*/  IMAD R13, R14, R8, R21 ;  /* 0x000000080e0d7224 */ /* 0x000fc800078e0215 */
[----:B------:R-:W-:Y:S01]  /*1310*/  IMAD.HI.U32 R25, R17, R24, RZ ;  /* 0x0000001811197227 */ /* 0x000fe200078e00ff */
[----:B------:R-:W-:-:S04]  /*1320*/  ISETP.GE.U32.AND P5, PT, R13, R14, PT ;  /* 0x0000000e0d00720c */ /* 0x000fc80003fa6070 */
[----:B------:R-:W-:-:S05]  /*1330*/  IADD3 R8, PT, PT, -R25, RZ, RZ ;  /* 0x000000ff19087210 */ /* 0x000fca0007ffe1ff */
[----:B------:R-:W-:-:S04]  /*1340*/  IMAD R8, R15, R8, R24 ;  /* 0x000000080f087224 */ /* 0x000fc800078e0218 */
[----:B------:R-:W-:Y:S01]  /*1350*/  @P5 IMAD.IADD R13, R13, 0x1, -R14 ;  /* 0x000000010d0d5824 */ /* 0x000fe200078e0a0e */
[----:B------:R-:W-:Y:S02]  /*1360*/  ISETP.GE.U32.AND P3, PT, R8, R15, PT ;  /* 0x0000000f0800720c */ /* 0x000fe40003f66070 */
[----:B------:R-:W-:Y:S02]  /*1370*/  @P5 IADD3 R9, PT, PT, R9, 0x1, RZ ;  /* 0x0000000109095810 */ /* 0x000fe40007ffe0ff */
[----:B------:R-:W-:-:S09]  /*1380*/  ISETP.GE.U32.AND P4, PT, R13, R14, PT ;  /* 0x0000000e0d00720c */ /* 0x000fd20003f86070 */
[----:B------:R-:W-:Y:S02]  /*1390*/  @P3 IADD3 R8, PT, PT, -R15, R8, RZ ;  /* 0x000000080f083210 */ /* 0x000fe40007ffe1ff */
[----:B------:R-:W-:Y:S02]  /*13a0*/  @P3 IADD3 R25, PT, PT, R25, 0x1, RZ ;  /* 0x0000000119193810 */ /* 0x000fe40007ffe0ff */
[----:B------:R-:W-:Y:S01]  /*13b0*/  ISETP.GE.U32.AND P5, PT, R8, R15, PT ;  /* 0x0000000f0800720c */ /* 0x000fe20003fa6070 */
[----:B------:R-:W-:-:S05]  /*13c0*/  @P4 VIADD R9, R9, 0x1 ;  /* 0x0000000109094836 */ /* 0x000fca0000000000 */
[----:B------:R-:W-:-:S05]  /*13d0*/  SEL R26, R20, R9, !P0 ;  /* 0x00000009141a7207 */ /* 0x000fca0004000000 */
[----:B------:R-:W-:Y:S02]  /*13e0*/  IMAD.HI.U32 R13, R17, R26, RZ ;  /* 0x0000001a110d7227 */ /* 0x000fe400078e00ff */
[----:B------:R-:W-:Y:S02]  /*13f0*/  @P5 IADD3 R25, PT, PT, R25, 0x1, RZ ;  /* 0x0000000119195810 */ /* 0x000fe40007ffe0ff */
[----:B------:R-:W-:Y:S02]  /*1400*/  IMAD.MOV R8, RZ, RZ, -R13 ;  /* 0x000000ffff087224 */ /* 0x000fe400078e0a0d */
[----:B------:R-:W-:Y:S02]  /*1410*/  SEL R25, R22, R25, !P1 ;  /* 0x0000001916197207 */ /* 0x000fe40004800000 */
[----:B------:R-:W-:Y:S02]  /*1420*/  IMAD R8, R15, R8, R26 ;  /* 0x000000080f087224 */ /* 0x000fe400078e021a */
[----:B------:R-:W-:Y:S01]  /*1430*/  IADD3 R29, PT, PT, -R25, RZ, RZ ;  /* 0x000000ff191d7210 */ /* 0x000fe20007ffe1ff */
[----:B------:R-:W-:-:S02]  /*1440*/  IMAD.HI.U32 R12, R18, R25, RZ ;  /* 0x00000019120c7227 */ /* 0x000fc400078e00ff */
[----:B------:R-:W-:Y:S02]  /*1450*/  ISETP.GE.U32.AND P5, PT, R8, R15, PT ;  /* 0x0000000f0800720c */ /* 0x000fe40003fa6070 */
[--C-:B------:R-:W-:Y:S01]  /*1460*/  IMAD R29, R15, R29, R24.reuse ;  /* 0x0000001d0f1d7224 */ /* 0x100fe200078e0218 */
[----:B------:R-:W-:Y:S01]  /*1470*/  IADD3 R9, PT, PT, -R12, RZ, RZ ;  /* 0x000000ff0c097210 */ /* 0x000fe20007ffe1ff */
[----:B------:R-:W-:-:S04]  /*1480*/  IMAD.MOV R24, RZ, RZ, -R24 ;  /* 0x000000ffff187224 */ /* 0x000fc800078e0a18 */
[----:B------:R-:W-:Y:S02]  /*1490*/  IMAD R9, R0, R9, R25 ;  /* 0x0000000900097224 */ /* 0x000fe400078e0219 */
[----:B------:R-:W-:-:S03]  /*14a0*/  IMAD R24, R14, R24, R11 ;  /* 0x000000180e187224 */ /* 0x000fc600078e020b */
[----:B------:R-:W-:Y:S02]  /*14b0*/  ISETP.GE.U32.AND P3, PT, R9, R0, PT ;  /* 0x000000000900720c */ /* 0x000fe40003f66070 */
[----:B------:R-:W-:Y:S02]  /*14c0*/  @P5 IADD3 R8, PT, PT, -R15, R8, RZ ;  /* 0x000000080f085210 */ /* 0x000fe40007ffe1ff */
[----:B------:R-:W-:Y:S02]  /*14d0*/  @P5 IADD3 R13, PT, PT, R13, 0x1, RZ ;  /* 0x000000010d0d5810 */ /* 0x000fe40007ffe0ff */
[----:B------:R-:W-:-:S07]  /*14e0*/  ISETP.GE.U32.AND P4, PT, R8, R15, PT ;  /* 0x0000000f0800720c */ /* 0x000fce0003f86070 */
[----:B------:R-:W-:Y:S01]  /*14f0*/  @P3 IMAD.IADD R9, R9, 0x1, -R0 ;  /* 0x0000000109093824 */ /* 0x000fe200078e0a00 */
[----:B------:R-:W-:-:S04]  /*1500*/  @P3 IADD3 R12, PT, PT, R12, 0x1, RZ ;  /* 0x000000010c0c3810 */ /* 0x000fc80007ffe0ff */
[----:B------:R-:W-:Y:S02]  /*1510*/  ISETP.GE.U32.AND P5, PT, R9, R0, PT ;  /* 0x000000000900720c */ /* 0x000fe40003fa6070 */
[----:B------:R-:W0:Y:S01]  /*1520*/  LDC.64 R8, c[0x0][0x10e0] ;  /* 0x00043800ff087b82 */ /* 0x000e220000000a00 */
[----:B------:R-:W-:-:S04]  /*1530*/  @P4 IADD3 R13, PT, PT, R13, 0x1, RZ ;  /* 0x000000010d0d4810 */ /* 0x000fc80007ffe0ff */
[----:B------:R-:W-:-:S05]  /*1540*/  SEL R13, R22, R13, !P1 ;  /* 0x0000000d160d7207 */ /* 0x000fca0004800000 */
[----:B------:R-:W-:Y:S01]  /*1550*/  IMAD.MOV R27, RZ, RZ, -R13 ;  /* 0x000000ffff1b7224 */ /* 0x000fe200078e0a0d */
[----:B------:R-:W-:-:S03]  /*1560*/  @P5 IADD3 R12, PT, PT, R12, 0x1, RZ ;  /* 0x000000010c0c5810 */ /* 0x000fc60007ffe0ff */
[----:B------:R-:W-:Y:S01]  /*1570*/  IMAD R27, R15, R27, R26 ;  /* 0x0000001b0f1b7224 */ /* 0x000fe200078e021a */
[----:B------:R-:W-:-:S05]  /*1580*/  IADD3 R26, PT, PT, -R26, RZ, RZ ;  /* 0x000000ff1a1a7210 */ /* 0x000fca0007ffe1ff */
[----:B------:R-:W-:-:S04]  /*1590*/  IMAD R26, R14, R26, R11 ;  /* 0x0000001a0e1a7224 */ /* 0x000fc800078e020b */
[-C--:B0-----:R-:W-:Y:S02]  /*15a0*/  IMAD R26, R26, R9.reuse, R9 ;  /* 0x000000091a1a7224 */ /* 0x081fe400078e0209 */
[----:B------:R-:W-:Y:S02]  /*15b0*/  IMAD R9, R24, R9, RZ ;  /* 0x0000000918097224 */ /* 0x000fe400078e02ff */
[----:B------:R-:W-:Y:S01]  /*15c0*/  IMAD R24, R27, R8, R26 ;  /* 0x000000081b187224 */ /* 0x000fe200078e021a */
[----:B------:R-:W-:Y:S01]  /*15d0*/  SEL R26, R19, R12, !P2 ;  /* 0x0000000c131a7207 */ /* 0x000fe20005000000 */
[----:B------:R-:W-:-:S04]  /*15e0*/  IMAD.HI.U32 R12, R18, R13, RZ ;  /* 0x0000000d120c7227 */ /* 0x000fc800078e00ff */
[----:B------:R-:W-:Y:S01]  /*15f0*/  IMAD R29, R29, R8, R9 ;  /* 0x000000081d1d7224 */ /* 0x000fe200078e0209 */
[----:B------:R-:W-:Y:S01]  /*1600*/  IADD3 R9, PT, PT, -R12, RZ, RZ ;  /* 0x000000ff0c097210 */ /* 0x000fe20007ffe1ff */
[----:B------:R-:W-:-:S04]  /*1610*/  IMAD.MOV R8, RZ, RZ, -R26 ;  /* 0x000000ffff087224 */ /* 0x000fc800078e0a1a */
[C---:B------:R-:W-:Y:S02]  /*1620*/  IMAD R9, R0.reuse, R9, R13 ;  /* 0x0000000900097224 */ /* 0x040fe400078e020d */
[----:B------:R-:W-:-:S03]  /*1630*/  IMAD R8, R0, R8, R25 ;  /* 0x0000000800087224 */ /* 0x000fc600078e0219 */
[----:B------:R-:W-:Y:S01]  /*1640*/  ISETP.GE.U32.AND P3, PT, R9, R0, PT ;  /* 0x000000000900720c */ /* 0x000fe20003f66070 */
[----:B------:R-:W-:-:S04]  /*1650*/  IMAD R29, R8, UR5, R29 ;  /* 0x00000005081d7c24 */ /* 0x000fc8000f8e021d */
[----:B------:R-:W-:-:S04]  /*1660*/  IMAD R29, R26, UR4, R29 ;  /* 0x000000041a1d7c24 */ /* 0x000fc8000f8e021d */
[----:B------:R-:W-:-:S04]  /*1670*/  IMAD R29, R10, UR8, R29 ;  /* 0x000000080a1d7c24 */ /* 0x000fc8000f8e021d */
[----:B------:R-:W-:Y:S01]  /*1680*/  @P3 IADD3 R9, PT, PT, -R0, R9, RZ ;  /* 0x0000000900093210 */ /* 0x000fe20007ffe1ff */
[----:B------:R-:W-:-:S03]  /*1690*/  @P3 VIADD R12, R12, 0x1 ;  /* 0x000000010c0c3836 */ /* 0x000fc60000000000 */
[----:B------:R-:W-:Y:S02]  /*16a0*/  ISETP.GE.U32.AND P4, PT, R9, R0, PT ;  /* 0x000000000900720c */ /* 0x000fe40003f86070 */
[----:B------:R-:W0:Y:S11]  /*16b0*/  LDC.64 R8, c[0x0][0x380] ;  /* 0x0000e000ff087b82 */ /* 0x000e360000000a00 */
[----:B------:R-:W-:-:S04]  /*16c0*/  @P4 IADD3 R12, PT, PT, R12, 0x1, RZ ;  /* 0x000000010c0c4810 */ /* 0x000fc80007ffe0ff */
[----:B------:R-:W-:-:S04]  /*16d0*/  SEL R25, R19, R12, !P2 ;  /* 0x0000000c13197207 */ /* 0x000fc80005000000 */
[----:B------:R-:W-:-:S05]  /*16e0*/  IADD3 R27, PT, PT, -R25, RZ, RZ ;  /* 0x000000ff191b7210 */ /* 0x000fca0007ffe1ff */
[----:B------:R-:W-:Y:S02]  /*16f0*/  IMAD R27, R0, R27, R13 ;  /* 0x0000001b001b7224 */ /* 0x000fe400078e020d */
[----:B0-----:R-:W-:-:S05]  /*1700*/  IMAD.WIDE.U32 R12, R29, 0x8, R8 ;  /* 0x000000081d0c7825 */ /* 0x001fca00078e0008 */
[----:B--2---:R0:W-:Y:S04]  /*1710*/  STG.E.64 desc[UR6][R12.64], R6 ;  /* 0x000000060c007986 */ /* 0x0041e8000c101b06 */
[----:B------:R-:W2:Y:S01]  /*1720*/  LDG.E.64 R4, desc[UR6][R4.64+0x8] ;  /* 0x0000080604047981 */ /* 0x000ea2000c1e1b00 */
[----:B------:R-:W-:Y:S01]  /*1730*/  IMAD R24, R27, UR5, R24 ;  /* 0x000000051b187c24 */ /* 0x000fe2000f8e0218 */
[----:B------:R-:W-:Y:S01]  /*1740*/  IADD3 R21, PT, PT, R21, 0x2, RZ ;  /* 0x0000000215157810 */ /* 0x000fe20007ffe0ff */
[----:B------:R-:W-:Y:S01]  /*1750*/  VIADD R23, R23, 0x2 ;  /* 0x0000000217177836 */ /* 0x000fe20000000000 */
[----:B------:R-:W-:Y:S01]  /*1760*/  IADD3 R11, PT, PT, R11, 0x2, RZ ;  /* 0x000000020b0b7810 */ /* 0x000fe20007ffe0ff */
[----:B------:R-:W-:-:S03]  /*1770*/  IMAD R25, R25, UR4, R24 ;  /* 0x0000000419197c24 */ /* 0x000fc6000f8e0218 */
[----:B------:R-:W-:Y:S01]  /*1780*/  ISETP.NE.AND P3, PT, R23, RZ, PT ;  /* 0x000000ff1700720c */ /* 0x000fe20003f65270 */
[----:B------:R-:W-:-:S04]  /*1790*/  IMAD R25, R10, UR8, R25 ;  /* 0x000000080a197c24 */ /* 0x000fc8000f8e0219 */
[----:B------:R-:W-:-:S05]  /*17a0*/  IMAD.WIDE.U32 R8, R25, 0x8, R8 ;  /* 0x0000000819087825 */ /* 0x000fca00078e0008 */
[----:B--2---:R0:W-:Y:S03]  /*17b0*/  STG.E.64 desc[UR6][R8.64], R4 ;  /* 0x0000000408007986 */ /* 0x0041e6000c101b06 */
[----:B------:R-:W-:Y:S05]  /*17c0*/  @P3 BRA `(.L_x_97) ;  /* 0xfffffff800943947 */ /* 0x000fea000383ffff */
[----:B------:R-:W-:Y:S05]  /*17d0*/  EXIT ;  /* 0x000000000000794d */ /* 0x000fea0003800000 */
.L_x_98:
        /* <DEDUP_REMOVED lines=10> */
.L_x_911:


//--------------------- .text._ZN2at6native40_GLOBAL__N__2351210d_8_Shape_cu_49f7391c30CatArrayBatchedCopy_vectorizedINS1_10OpaqueTypeILj8EEEjLi4ELi64ELi64ELi16ELi2EEEvPcNS1_25CatArrInputTensorMetadataIT_T0_XT2_EXT3_EEENS1_16TensorSizeStrideIS8_Lj4EEEiS8_ --------------------------
	.section	.text._ZN2at6native40_GLOBAL__N__2351210d_8_Shape_cu_49f7391c30CatArrayBatchedCopy_vectorizedINS1_10OpaqueTypeILj8EEEjLi4ELi64ELi64ELi16ELi2EEEvPcNS1_25CatArrInputTensorMetadataIT_T0_XT2_EXT3_EEENS1_16TensorSizeStrideIS8_Lj4EEEiS8_,"ax",@progbits
	.align	128
.text._ZN2at6native40_GLOBAL__N__2351210d_8_Shape_cu_49f7391c30CatArrayBatchedCopy_vectorizedINS1_10OpaqueTypeILj8EEEjLi4ELi64ELi64ELi16ELi2EEEvPcNS1_25CatArrInputTensorMetadataIT_T0_XT2_EXT3_EEENS1_16TensorSizeStrideIS8_Lj4EEEiS8_:
        .type           _ZN2at6native40_GLOBAL__N__2351210d_8_Shape_cu_49f7391c30CatArrayBatchedCopy_vectorizedINS1_10OpaqueTypeILj8EEEjLi4ELi64ELi64ELi16ELi2EEEvPcNS1_25CatArrInputTensorMetadataIT_T0_XT2_EXT3_EEENS1_16TensorSizeStrideIS8_Lj4EEEiS8_,@function
        .size           _ZN2at6native40_GLOBAL__N__2351210d_8_Shape_cu_49f7391c30CatArrayBatchedCopy_vectorizedINS1_10OpaqueTypeILj8EEEjLi4ELi64ELi64ELi16ELi2EEEvPcNS1_25CatArrInputTensorMetadataIT_T0_XT2_EXT3_EEENS1_16TensorSizeStrideIS8_Lj4EEEiS8_,(.L_x_912 - _ZN2at6native40_GLOBAL__N__2351210d_8_Shape_cu_49f7391c30CatArrayBatchedCopy_vectorizedINS1_10OpaqueTypeILj8EEEjLi4ELi64ELi64ELi16ELi2EEEvPcNS1_25CatArrInputTensorMetadataIT_T0_XT2_EXT3_EEENS1_16TensorSizeStrideIS8_Lj4EEEiS8_)
        .other          _ZN2at6native40_GLOBAL__N__2351210d_8_Shape_cu_49f7391c30CatArrayBatchedCopy_vectorizedINS1_10OpaqueTypeILj8EEEjLi4ELi64ELi64ELi16ELi2EEEvPcNS1_25CatArrInputTensorMetadataIT_T0_XT2_EXT3_EEENS1_16TensorSizeStrideIS8_Lj4EEEiS8_,@"STO_CUDA_ENTRY STV_DEFAULT"
_ZN2at6native40_GLOBAL__N__2351210d_8_Shape_cu_49f7391c30CatArrayBatchedCopy_vectorizedINS1_10OpaqueTypeILj8EEEjLi4ELi64ELi64ELi16ELi2EEEvPcNS1_25CatArrInputTensorMetadataIT_T0_XT2_EXT3_EEENS1_16TensorSizeStrideIS8_Lj4EEEiS8_:
[----:B------:R-:W-:Y:S01]  /*0000*/  LDC R1, c[0x0][0x37c] ;  /* 0x0000df00ff017b82 */ /* 0x000fe20000000800 */
[----:B------:R-:W0:Y:S07]  /*0010*/  S2R R2, SR_CTAID.Y ;  /* 0x0000000000027919 */ /* 0x000e2e0000002600 */
[----:B------:R-:W1:Y:S01]  /*0020*/  S2UR UR4, SR_CTAID.X ;  /* 0x00000000000479c3 */ /* 0x000e620000002500 */
[----:B------:R-:W1:Y:S07]  /*0030*/  S2R R16, SR_TID.X ;  /* 0x0000000000107919 */ /* 0x000e6e0000002100 */
[----:B------:R-:W1:Y:S01]  /*0040*/  LDC R19, c[0x0][0x360] ;  /* 0x0000d800ff137b82 */ /* 0x000e620000000800 */
[----:B0-----:R-:W-:-:S07]  /*0050*/  SHF.L.U32 R6, R2, 0x2, RZ ;  /* 0x0000000202067819 */ /* 0x001fce00000006ff */
[----:B------:R-:W0:Y:S01]  /*0060*/  LDC R0, c[0x0][R6+0x788] ;  /* 0x0001e20006007b82 */ /* 0x000e220000000800 */
[----:B-1----:R-:W-:Y:S01]  /*0070*/  IMAD R16, R19, UR4, R16 ;  /* 0x0000000413107c24 */ /* 0x002fe2000f8e0210 */
[----:B0-----:R-:W-:-:S04]  /*0080*/  SHF.R.U32.HI R0, RZ, 0x1, R0 ;  /* 0x00000001ff007819 */ /* 0x001fc80000011600 */
[----:B------:R-:W-:-:S13]  /*0090*/  ISETP.GE.U32.AND P0, PT, R16, R0, PT ;  /* 0x000000001000720c */ /* 0x000fda0003f06070 */
[----:B------:R-:W-:Y:S05]  /*00a0*/  @P0 EXIT ;  /* 0x000000000000094d */ /* 0x000fea0003800000 */
[----:B------:R-:W0:Y:S01]  /*00b0*/  LDC.64 R8, c[0x0][0x10e8] ;  /* 0x00043a00ff087b82 */ /* 0x000e220000000a00 */
[----:B------:R-:W-:Y:S01]  /*00c0*/  HFMA2 R15, -RZ, RZ, 0, 4.76837158203125e-07 ;  /* 0x00000008ff0f7431 */ /* 0x000fe200000001ff */
[----:B------:R-:W1:Y:S01]  /*00d0*/  LDCU UR4, c[0x0][0x370] ;  /* 0x00006e00ff0477ac */ /* 0x000e620008000800 */
[----:B------:R-:W2:Y:S05]  /*00e0*/  LDCU.64 UR6, c[0x0][0x358] ;  /* 0x00006b00ff0677ac */ /* 0x000eaa0008000a00 */
[----:B------:R3:W4:Y:S01]  /*00f0*/  LDC R4, c[0x0][R6+0x688] ;  /* 0x0001a20006047b82 */ /* 0x0007220000000800 */
[----:B------:R-:W0:Y:S01]  /*0100*/  LDCU.64 UR8, c[0x0][0x10e0] ;  /* 0x00021c00ff0877ac */ /* 0x000e220008000a00 */
[----:B------:R-:W0:Y:S06]  /*0110*/  LDCU.64 UR10, c[0x0][0x10d8] ;  /* 0x00021b00ff0a77ac */ /* 0x000e2c0008000a00 */
[----:B------:R-:W5:Y:S01]  /*0120*/  LDC.64 R12, c[0x0][0x10d0] ;  /* 0x00043400ff0c7b82 */ /* 0x000f620000000a00 */
[----:B------:R-:W0:Y:S01]  /*0130*/  LDCU.64 UR12, c[0x0][0x380] ;  /* 0x00007000ff0c77ac */ /* 0x000e220008000a00 */
[----:B-1----:R-:W-:Y:S01]  /*0140*/  IMAD R19, R19, UR4, RZ ;  /* 0x0000000413137c24 */ /* 0x002fe2000f8e02ff */
[----:B0-----:R-:W-:-:S05]  /*0150*/  ISETP.NE.AND P2, PT, R8, 0x1, PT ;  /* 0x000000010800780c */ /* 0x001fca0003f45270 */
[----:B---3--:R-:W0:Y:S01]  /*0160*/  LDC R6, c[0x0][R6+0x588] ;  /* 0x0001620006067b82 */ /* 0x008e220000000800 */
[C---:B------:R-:W-:Y:S02]  /*0170*/  ISETP.NE.AND P0, PT, R8.reuse, 0x3, PT ;  /* 0x000000030800780c */ /* 0x040fe40003f05270 */
[----:B------:R-:W-:Y:S01]  /*0180*/  ISETP.NE.AND P1, PT, R8, 0x2, PT ;  /* 0x000000020800780c */ /* 0x000fe20003f25270 */
[----:B----4-:R-:W-:-:S05]  /*0190*/  IMAD R4, R4, R9, RZ ;  /* 0x0000000904047224 */ /* 0x010fca00078e02ff */
[----:B------:R-:W-:-:S04]  /*01a0*/  SHF.R.U32.HI R10, RZ, 0x1, R4 ;  /* 0x00000001ff0a7819 */ /* 0x000fc80000011604 */
[C---:B-----5:R-:W-:Y:S02]  /*01b0*/  SEL R11, R10.reuse, R13, !P0 ;  /* 0x0000000d0a0b7207 */ /* 0x060fe40004000000 */
[----:B------:R-:W-:Y:S02]  /*01c0*/  SEL R12, R10, R12, !P1 ;  /* 0x0000000c0a0c7207 */ /* 0x000fe40004800000 */
[----:B------:R-:W1:Y:S01]  /*01d0*/  @P2 LDC R10, c[0x0][0x10cc] ;  /* 0x00043300ff0a2b82 */ /* 0x000e620000000800 */
[----:B------:R-:W3:Y:S01]  /*01e0*/  I2F.U32.RP R7, R11 ;  /* 0x0000000b00077306 */ /* 0x000ee20000209000 */
[----:B------:R-:W-:Y:S01]  /*01f0*/  ISETP.NE.U32.AND P0, PT, R11, RZ, PT ;  /* 0x000000ff0b00720c */ /* 0x000fe20003f05070 */
[----:B0-----:R-:W-:Y:S01]  /*0200*/  IMAD R6, R6, R9, RZ ;  /* 0x0000000906067224 */ /* 0x001fe200078e02ff */
[----:B------:R-:W-:Y:S02]  /*0210*/  ISETP.NE.U32.AND P1, PT, R12, RZ, PT ;  /* 0x000000ff0c00720c */ /* 0x000fe40003f25070 */
[----:B------:R-:W-:-:S03]  /*0220*/  LOP3.LUT R18, RZ, R11, RZ, 0x33, !PT ;  /* 0x0000000bff127212 */ /* 0x000fc600078e33ff */
[----:B------:R-:W0:Y:S01]  /*0230*/  I2F.U32.RP R8, R12 ;  /* 0x0000000c00087306 */ /* 0x000e220000209000 */
[----:B------:R-:W-:Y:S02]  /*0240*/  SHF.R.U32.HI R21, RZ, 0x1, R6 ;  /* 0x00000001ff157819 */ /* 0x000fe40000011606 */
[----:B------:R-:W-:-:S05]  /*0250*/  LOP3.LUT R20, RZ, R12, RZ, 0x33, !PT ;  /* 0x0000000cff147212 */ /* 0x000fca00078e33ff */
[----:B---3--:R-:W3:Y:S01]  /*0260*/  MUFU.RCP R7, R7 ;  /* 0x0000000700077308 */ /* 0x008ee20000001000 */
[----:B-1----:R-:W-:-:S07]  /*0270*/  ISETP.NE.U32.AND P2, PT, R10, RZ, PT ;  /* 0x000000ff0a00720c */ /* 0x002fce0003f45070 */
[----:B------:R-:W1:Y:S08]  /*0280*/  I2F.U32.RP R13, R10 ;  /* 0x0000000a000d7306 */ /* 0x000e700000209000 */
[----:B0-----:R-:W0:Y:S01]  /*0290*/  MUFU.RCP R8, R8 ;  /* 0x0000000800087308 */ /* 0x001e220000001000 */
[----:B---3--:R-:W-:Y:S01]  /*02a0*/  IADD3 R3, PT, PT, R7, 0xffffffe, RZ ;  /* 0x0ffffffe07037810 */ /* 0x008fe20007ffe0ff */
[----:B------:R-:W-:-:S04]  /*02b0*/  IMAD R7, R2, 0x4, R15 ;  /* 0x0000000402077824 */ /* 0x000fc800078e020f */
[----:B------:R-:W-:Y:S02]  /*02c0*/  IMAD R7, R2, 0x4, R7 ;  /* 0x0000000402077824 */ /* 0x000fe400078e0207 */
[----:B-1----:R-:W1:Y:S01]  /*02d0*/  MUFU.RCP R13, R13 ;  /* 0x0000000d000d7308 */ /* 0x002e620000001000 */
[----:B------:R-:W-:-:S05]  /*02e0*/  IADD3 R2, PT, PT, RZ, -R12, RZ ;  /* 0x8000000cff027210 */ /* 0x000fca0007ffe0ff */
[----:B------:R-:W-:Y:S01]  /*02f0*/  IMAD.MOV.U32 R9, RZ, RZ, R2 ;  /* 0x000000ffff097224 */ /* 0x000fe200078e0002 */
[----:B------:R-:W-:Y:S01]  /*0300*/  MOV R2, RZ ;  /* 0x000000ff00027202 */ /* 0x000fe20000000f00 */
[----:B------:R-:W3:Y:S01]  /*0310*/  F2I.FTZ.U32.TRUNC.NTZ R3, R3 ;  /* 0x0000000300037305 */ /* 0x000ee2000021f000 */
[----:B0-----:R-:W-:-:S07]  /*0320*/  VIADD R14, R8, 0xffffffe ;  /* 0x0ffffffe080e7836 */ /* 0x001fce0000000000 */
[----:B------:R0:W4:Y:S01]  /*0330*/  F2I.FTZ.U32.TRUNC.NTZ R15, R14 ;  /* 0x0000000e000f7305 */ /* 0x000122000021f000 */
[----:B-1----:R-:W-:Y:S01]  /*0340*/  VIADD R4, R13, 0xffffffe ;  /* 0x0ffffffe0d047836 */ /* 0x002fe20000000000 */
[----:B------:R-:W-:-:S06]  /*0350*/  IADD3 R13, PT, PT, RZ, -R11, RZ ;  /* 0x8000000bff0d7210 */ /* 0x000fcc0007ffe0ff */
[----:B------:R-:W1:Y:S01]  /*0360*/  F2I.FTZ.U32.TRUNC.NTZ R5, R4 ;  /* 0x0000000400057305 */ /* 0x000e62000021f000 */
[----:B---3--:R-:W-:Y:S02]  /*0370*/  IMAD R13, R13, R3, RZ ;  /* 0x000000030d0d7224 */ /* 0x008fe400078e02ff */
[----:B0-----:R-:W-:Y:S02]  /*0380*/  HFMA2 R14, -RZ, RZ, 0, 0 ;  /* 0x00000000ff0e7431 */ /* 0x001fe400000001ff */
[----:B------:R-:W-:Y:S02]  /*0390*/  IMAD.HI.U32 R13, R3, R13, R2 ;  /* 0x0000000d030d7227 */ /* 0x000fe400078e0002 */
[----:B------:R0:W3:Y:S02]  /*03a0*/  LDC.64 R2, c[0x0][R7+0x380] ;  /* 0x0000e00007027b82 */ /* 0x0000e40000000a00 */
[----:B----4-:R-:W-:-:S04]  /*03b0*/  IMAD R9, R9, R15, RZ ;  /* 0x0000000f09097224 */ /* 0x010fc800078e02ff */
[----:B------:R-:W-:-:S04]  /*03c0*/  IMAD.HI.U32 R14, R15, R9, R14 ;  /* 0x000000090f0e7227 */ /* 0x000fc800078e000e */
[----:B-1----:R-:W-:-:S04]  /*03d0*/  IMAD R4, R10, R5, RZ ;  /* 0x000000050a047224 */ /* 0x002fc800078e02ff */
[----:B------:R-:W-:Y:S02]  /*03e0*/  IMAD.MOV R17, RZ, RZ, -R4 ;  /* 0x000000ffff117224 */ /* 0x000fe400078e0a04 */
[----:B------:R-:W-:-:S04]  /*03f0*/  IMAD.MOV.U32 R4, RZ, RZ, RZ ;  /* 0x000000ffff047224 */ /* 0x000fc800078e00ff */
[----:B------:R-:W-:Y:S01]  /*0400*/  IMAD.HI.U32 R15, R5, R17, R4 ;  /* 0x00000011050f7227 */ /* 0x000fe200078e0004 */
[----:B0-2---:R-:W-:-:S07]  /*0410*/  LOP3.LUT R17, RZ, R10, RZ, 0x33, !PT ;  /* 0x0000000aff117212 */ /* 0x005fce00078e33ff */
.L_x_99:
[----:B0--3--:R-:W-:-:S06]  /*0420*/  IMAD.WIDE.U32 R4, R16, 0x10, R2 ;  /* 0x0000001010047825 */ /* 0x009fcc00078e0002 */
        /* <DEDUP_REMOVED lines=13> */
[--C-:B------:R-:W-:Y:S02]  /*0500*/  IMAD R22, R11, R22, R16.reuse ;  /* 0x000000160b167224 */ /* 0x100fe400078e0210 */
[----:B------:R-:W-:Y:S02]  /*0510*/  IMAD R25, R12, R25, R9 ;  /* 0x000000190c197224 */ /* 0x000fe400078e0209 */
[----:B------:R-:W-:Y:S02]  /*0520*/  IMAD R22, R22, UR9, RZ ;  /* 0x0000000916167c24 */ /* 0x000fe4000f8e02ff */
[----:B------:R-:W-:Y:S01]  /*0530*/  IMAD.IADD R16, R19, 0x1, R16 ;  /* 0x0000000113107824 */ /* 0x000fe200078e0210 */
        /* <DEDUP_REMOVED lines=13> */
[----:B------:R-:W-:Y:S01]  /*0610*/  @P3 IMAD.IADD R25, R25, 0x1, -R10 ;  /* 0x0000000119193824 */ /* 0x000fe200078e0a0a */
[----:B------:R-:W-:-:S04]  /*0620*/  @P3 IADD3 R8, PT, PT, R8, 0x1, RZ ;  /* 0x0000000108083810 */ /* 0x000fc80007ffe0ff */
        /* <DEDUP_REMOVED lines=15> */
.L_x_100:
        /* <DEDUP_REMOVED lines=14> */
.L_x_912:


//--------------------- .text._ZN2at6native40_GLOBAL__N__2351210d_8_Shape_cu_49f7391c19CatArrayBatchedCopyINS1_10OpaqueTypeILj8EEEjLi3ELi64ELi64EEEvPT_NS1_25CatArrInputTensorMetadataIS5_T0_XT2_EXT3_EEENS1_16TensorSizeStrideIS8_Lj4EEEiS8_ --------------------------
	.section	.text._ZN2at6native40_GLOBAL__N__2351210d_8_Shape_cu_49f7391c19CatArrayBatchedCopyINS1_10OpaqueTypeILj8EEEjLi3ELi64ELi64EEEvPT_NS1_25CatArrInputTensorMetadataIS5_T0_XT2_EXT3_EEENS1_16TensorSizeStrideIS8_Lj4EEEiS8_,"ax",@progbits
	.align	128
.text._ZN2at6native40_GLOBAL__N__2351210d_8_Shape_cu_49f7391c19CatArrayBatchedCopyINS1_10OpaqueTypeILj8EEEjLi3ELi64ELi64EEEvPT_NS1_25CatArrInputTensorMetadataIS5_T0_XT2_EXT3_EEENS1_16TensorSizeStrideIS8_Lj4EEEiS8_:
        .type           _ZN2at6native40_GLOBAL__N__2351210d_8_Shape_cu_49f7391c19CatArrayBatchedCopyINS1_10OpaqueTypeILj8EEEjLi3ELi64ELi64EEEvPT_NS1_25CatArrInputTensorMetadataIS5_T0_XT2_EXT3_EEENS1_16TensorSizeStrideIS8_Lj4EEEiS8_,@function
        .size           _ZN2at6native40_GLOBAL__N__2351210d_8_Shape_cu_49f7391c19CatArrayBatchedCopyINS1_10OpaqueTypeILj8EEEjLi3ELi64ELi64EEEvPT_NS1_25CatArrInputTensorMetadataIS5_T0_XT2_EXT3_EEENS1_16TensorSizeStrideIS8_Lj4EEEiS8_,(.L_x_913 - _ZN2at6native40_GLOBAL__N__2351210d_8_Shape_cu_49f7391c19CatArrayBatchedCopyINS1_10OpaqueTypeILj8EEEjLi3ELi64ELi64EEEvPT_NS1_25CatArrInputTensorMetadataIS5_T0_XT2_EXT3_EEENS1_16TensorSizeStrideIS8_Lj4EEEiS8_)
        .other          _ZN2at6native40_GLOBAL__N__2351210d_8_Shape_cu_49f7391c19CatArrayBatchedCopyINS1_10OpaqueTypeILj8EEEjLi3ELi64ELi64EEEvPT_NS1_25CatArrInputTensorMetadataIS5_T0_XT2_EXT3_EEENS1_16TensorSizeStrideIS8_Lj4EEEiS8_,@"STO_CUDA_ENTRY STV_DEFAULT"
_ZN2at6native40_GLOBAL__N__2351210d_8_Shape_cu_49f7391c19CatArrayBatchedCopyINS1_10OpaqueTypeILj8EEEjLi3ELi64ELi64EEEvPT_NS1_25CatArrInputTensorMetadataIS5_T0_XT2_EXT3_EEENS1_16TensorSizeStrideIS8_Lj4EEEiS8_:
        /* <DEDUP_REMOVED lines=29> */
[----:B------:R3:W5:Y:S01]  /*01d0*/  LDC.U8 R10, c[0x0][R20+0x880] ;  /* 0x00022000140a7b82 */ /* 0x0007620000000000 */
[----:B------:R-:W2:Y:S01]  /*01e0*/  I2F.U32.RP R6, R3 ;  /* 0x0000000300067306 */ /* 0x000ea20000209000 */
[----:B------:R-:W-:Y:S02]  /*01f0*/  IADD3 R17, PT, PT, RZ, -R3, RZ ;  /* 0x80000003ff117210 */ /* 0x000fe40007ffe0ff */
[----:B-1----:R-:W-:-:S04]  /*0200*/  SEL R4, R2, R5, !P1 ;  /* 0x0000000502047207 */ /* 0x002fc80004800000 */
[----:B------:R-:W1:Y:S01]  /*0210*/  LDC.64 R12, c[0x0][R12+0x380] ;  /* 0x0000e0000c0c7b82 */ /* 0x000e620000000a00 */
[----:B---3--:R-:W-:Y:S01]  /*0220*/  LOP3.LUT R20, RZ, R3, RZ, 0x33, !PT ;  /* 0x00000003ff147212 */ /* 0x008fe200078e33ff */
[----:B------:R-:W3:Y:S01]  /*0230*/  I2F.U32.RP R8, R4 ;  /* 0x0000000400087306 */ /* 0x000ee20000209000 */
[----:B------:R-:W-:Y:S02]  /*0240*/  IADD3 R21, PT, PT, RZ, -R4, RZ ;  /* 0x80000004ff157210 */ /* 0x000fe40007ffe0ff */
[----:B------:R-:W-:-:S03]  /*0250*/  ISETP.NE.U32.AND P2, PT, R4, RZ, PT ;  /* 0x000000ff0400720c */ /* 0x000fc60003f45070 */
[----:B------:R0:W1:Y:S02]  /*0260*/  LDC R5, c[0x0][R16+0x8d0] ;  /* 0x0002340010057b82 */ /* 0x0000640000000800 */
[----:B0-----:R-:W-:Y:S01]  /*0270*/  SEL R7, R2, R7, !P0 ;  /* 0x0000000702077207 */ /* 0x001fe20004000000 */
[----:B--2---:R-:W0:Y:S05]  /*0280*/  MUFU.RCP R6, R6 ;  /* 0x0000000600067308 */ /* 0x004e2a0000001000 */
[----:B------:R-:W2:Y:S01]  /*0290*/  LDC R9, c[0x0][R9+0x580] ;  /* 0x0001600009097b82 */ /* 0x000ea20000000800 */
[----:B-----5:R-:W-:Y:S01]  /*02a0*/  ISETP.NE.AND P0, PT, R10, RZ, PT ;  /* 0x000000ff0a00720c */ /* 0x020fe20003f05270 */
[----:B------:R-:W-:Y:S01]  /*02b0*/  IMAD.MOV.U32 R10, RZ, RZ, RZ ;  /* 0x000000ffff0a7224 */ /* 0x000fe200078e00ff */
[----:B---3--:R-:W3:Y:S05]  /*02c0*/  MUFU.RCP R8, R8 ;  /* 0x0000000800087308 */ /* 0x008eea0000001000 */
[----:B------:R1:W1:Y:S01]  /*02d0*/  @P1 LDC R2, c[0x0][R16+0x8c4] ;  /* 0x0002310010021b82 */ /* 0x0002620000000800 */
[----:B------:R-:W-:-:S02]  /*02e0*/  ISETP.NE.U32.AND P1, PT, R3, RZ, PT ;  /* 0x000000ff0300720c */ /* 0x000fc40003f25070 */
[----:B0-----:R-:W-:-:S05]  /*02f0*/  IADD3 R11, PT, PT, R6, 0xffffffe, RZ ;  /* 0x0ffffffe060b7810 */ /* 0x001fca0007ffe0ff */
[----:B------:R0:W0:Y:S01]  /*0300*/  LDC R6, c[0x0][R16+0x8d4] ;  /* 0x0002350010067b82 */ /* 0x0000220000000800 */
[----:B------:R-:W5:Y:S01]  /*0310*/  F2I.FTZ.U32.TRUNC.NTZ R11, R11 ;  /* 0x0000000b000b7305 */ /* 0x000f62000021f000 */
[----:B---3--:R-:W-:-:S06]  /*0320*/  VIADD R14, R8, 0xffffffe ;  /* 0x0ffffffe080e7836 */ /* 0x008fcc0000000000 */
[----:B------:R3:W0:Y:S01]  /*0330*/  LDC R8, c[0x0][R16+0x8d8] ;  /* 0x0002360010087b82 */ /* 0x0006220000000800 */
[----:B------:R4:W3:Y:S01]  /*0340*/  F2I.FTZ.U32.TRUNC.NTZ R15, R14 ;  /* 0x0000000e000f7305 */ /* 0x0008e2000021f000 */
[----:B-----5:R-:W-:Y:S01]  /*0350*/  IMAD R17, R17, R11, RZ ;  /* 0x0000000b11117224 */ /* 0x020fe200078e02ff */
[----:B----4-:R-:W-:-:S03]  /*0360*/  MOV R14, RZ ;  /* 0x000000ff000e7202 */ /* 0x010fc60000000f00 */
[----:B------:R-:W-:-:S04]  /*0370*/  IMAD.HI.U32 R10, R11, R17, R10 ;  /* 0x000000110b0a7227 */ /* 0x000fc800078e000a */
[----:B---3--:R-:W-:Y:S01]  /*0380*/  IMAD R11, R21, R15, RZ ;  /* 0x0000000f150b7224 */ /* 0x008fe200078e02ff */
[----:B------:R-:W-:-:S03]  /*0390*/  LOP3.LUT R21, RZ, R4, RZ, 0x33, !PT ;  /* 0x00000004ff157212 */ /* 0x000fc600078e33ff */
[----:B--2---:R-:W-:-:S07]  /*03a0*/  IMAD.HI.U32 R11, R15, R11, R14 ;  /* 0x0000000b0f0b7227 */ /* 0x004fce00078e000e */
.L_x_102:
[----:B01----:R-:W-:Y:S01]  /*03b0*/  @P0 IMAD.WIDE.U32 R14, R18, 0x8, R12 ;  /* 0x00000008120e0825 */ /* 0x003fe200078e000c */
[----:B------:R-:W1:Y:S05]  /*03c0*/  @P0 LDC R23, c[0x0][0x10ec] ;  /* 0x00043b00ff170b82 */ /* 0x000e6a0000000800 */
[----:B------:R-:W2:Y:S01]  /*03d0*/  @P0 LDG.E.64 R14, desc[UR6][R14.64] ;  /* 0x000000060e0e0981 */ /* 0x000ea2000c1e1b00 */
[----:B------:R-:W-:-:S05]  /*03e0*/  IMAD.HI.U32 R25, R10, R18, RZ ;  /* 0x000000120a197227 */ /* 0x000fca00078e00ff */
[----:B0-----:R-:W-:-:S05]  /*03f0*/  IADD3 R16, PT, PT, -R25, RZ, RZ ;  /* 0x000000ff19107210 */ /* 0x001fca0007ffe1ff */
[----:B------:R-:W-:-:S05]  /*0400*/  IMAD R16, R3, R16, R18 ;  /* 0x0000001003107224 */ /* 0x000fca00078e0212 */
        /* <DEDUP_REMOVED lines=9> */
[----:B------:R-:W-:Y:S02]  /*04a0*/  IMAD R24, R3, R24, R18 ;  /* 0x0000001803187224 */ /* 0x000fe400078e0212 */
[----:B------:R-:W-:Y:S02]  /*04b0*/  IMAD R17, R4, R17, R25 ;  /* 0x0000001104117224 */ /* 0x000fe400078e0219 */
[----:B------:R-:W-:-:S03]  /*04c0*/  IMAD R24, R24, UR5, RZ ;  /* 0x0000000518187c24 */ /* 0x000fc6000f8e02ff */
[----:B------:R-:W-:-:S13]  /*04d0*/  ISETP.GE.U32.AND P3, PT, R17, R4, PT ;  /* 0x000000041100720c */ /* 0x000fda0003f66070 */
[----:B------:R-:W-:Y:S02]  /*04e0*/  @P3 IADD3 R17, PT, PT, -R4, R17, RZ ;  /* 0x0000001104113210 */ /* 0x000fe40007ffe1ff */
[----:B------:R-:W-:Y:S02]  /*04f0*/  @P3 IADD3 R22, PT, PT, R22, 0x1, RZ ;  /* 0x0000000116163810 */ /* 0x000fe40007ffe0ff */
[----:B------:R-:W-:Y:S02]  /*0500*/  ISETP.GE.U32.AND P4, PT, R17, R4, PT ;  /* 0x000000041100720c */ /* 0x000fe40003f86070 */
[----:B------:R-:W0:Y:S11]  /*0510*/  @P0 LDC.64 R16, c[0x0][0x380] ;  /* 0x0000e000ff100b82 */ /* 0x000e360000000a00 */
[----:B------:R-:W-:-:S05]  /*0520*/  @P4 VIADD R22, R22, 0x1 ;  /* 0x0000000116164836 */ /* 0x000fca0000000000 */
[----:B------:R-:W-:-:S04]  /*0530*/  SEL R22, R21, R22, !P2 ;  /* 0x0000001615167207 */ /* 0x000fc80005000000 */
[----:B------:R-:W-:-:S05]  /*0540*/  IADD3 R26, PT, PT, -R22, RZ, RZ ;  /* 0x000000ff161a7210 */ /* 0x000fca0007ffe1ff */
[----:B------:R-:W-:-:S04]  /*0550*/  IMAD R25, R4, R26, R25 ;  /* 0x0000001a04197224 */ /* 0x000fc800078e0219 */
[----:B------:R-:W-:-:S04]  /*0560*/  IMAD R25, R25, UR9, R24 ;  /* 0x0000000919197c24 */ /* 0x000fc8000f8e0218 */
[----:B------:R-:W-:-:S04]  /*0570*/  IMAD R22, R22, UR8, R25 ;  /* 0x0000000816167c24 */ /* 0x000fc8000f8e0219 */
[----:B-1----:R-:W-:-:S04]  /*0580*/  @P0 IMAD R23, R9, R23, R22 ;  /* 0x0000001709170224 */ /* 0x002fc800078e0216 */
[----:B0-----:R-:W-:-:S05]  /*0590*/  @P0 IMAD.WIDE.U32 R16, R23, 0x8, R16 ;  /* 0x0000000817100825 */ /* 0x001fca00078e0010 */
[----:B--2---:R0:W-:Y:S01]  /*05a0*/  @P0 STG.E.64 desc[UR6][R16.64], R14 ;  /* 0x0000000e10000986 */ /* 0x0041e2000c101b06 */
[----:B------:R-:W-:Y:S05]  /*05b0*/  @P0 BRA `(.L_x_101) ;  /* 0x0000000000c40947 */ /* 0x000fea0003800000 */
[----:B0-----:R-:W0:Y:S01]  /*05c0*/  I2F.U32.RP R16, R7 ;  /* 0x0000000700107306 */ /* 0x001e220000209000 */
[----:B------:R-:W-:Y:S01]  /*05d0*/  IADD3 R17, PT, PT, RZ, -R7, RZ ;  /* 0x80000007ff117210 */ /* 0x000fe20007ffe0ff */
[----:B------:R-:W-:Y:S01]  /*05e0*/  IMAD.MOV R25, RZ, RZ, -R2 ;  /* 0x000000ffff197224 */ /* 0x000fe200078e0a02 */
[----:B------:R-:W-:-:S05]  /*05f0*/  ISETP.NE.U32.AND P5, PT, R7, RZ, PT ;  /* 0x000000ff0700720c */ /* 0x000fca0003fa5070 */
[----:B------:R-:W1:Y:S08]  /*0600*/  I2F.U32.RP R23, R2 ;  /* 0x0000000200177306 */ /* 0x000e700000209000 */
[----:B0-----:R-:W0:Y:S08]  /*0610*/  MUFU.RCP R16, R16 ;  /* 0x0000001000107308 */ /* 0x001e300000001000 */
[----:B-1----:R-:W-:Y:S01]  /*0620*/  MUFU.RCP R23, R23 ;  /* 0x0000001700177308 */ /* 0x002fe20000001000 */
[----:B0-----:R-:W-:-:S07]  /*0630*/  VIADD R14, R16, 0xffffffe ;  /* 0x0ffffffe100e7836 */ /* 0x001fce0000000000 */
[----:B------:R0:W1:Y:S02]  /*0640*/  F2I.FTZ.U32.TRUNC.NTZ R15, R14 ;  /* 0x0000000e000f7305 */ /* 0x000064000021f000 */
[----:B0-----:R-:W-:Y:S02]  /*0650*/  HFMA2 R14, -RZ, RZ, 0, 0 ;  /* 0x00000000ff0e7431 */ /* 0x001fe400000001ff */
[----:B-1----:R-:W-:-:S04]  /*0660*/  IMAD R17, R17, R15, RZ ;  /* 0x0000000f11117224 */ /* 0x002fc800078e02ff */
[----:B------:R-:W-:Y:S01]  /*0670*/  IMAD.HI.U32 R15, R15, R17, R14 ;  /* 0x000000110f0f7227 */ /* 0x000fe200078e000e */
[----:B------:R-:W-:-:S05]  /*0680*/  IADD3 R14, PT, PT, R23, 0xffffffe, RZ ;  /* 0x0ffffffe170e7810 */ /* 0x000fca0007ffe0ff */
[----:B------:R-:W-:-:S04]  /*0690*/  IMAD.HI.U32 R17, R15, R18, RZ ;  /* 0x000000120f117227 */ /* 0x000fc800078e00ff */
[----:B------:R-:W-:-:S04]  /*06a0*/  IMAD.MOV R15, RZ, RZ, -R17 ;  /* 0x000000ffff0f7224 */ /* 0x000fc800078e0a11 */
[----:B------:R-:W-:Y:S02]  /*06b0*/  IMAD R16, R7, R15, R18 ;  /* 0x0000000f07107224 */ /* 0x000fe400078e0212 */
[----:B------:R0:W1:Y:S03]  /*06c0*/  F2I.FTZ.U32.TRUNC.NTZ R15, R14 ;  /* 0x0000000e000f7305 */ /* 0x000066000021f000 */
[----:B------:R-:W-:Y:S01]  /*06d0*/  ISETP.GE.U32.AND P3, PT, R16, R7, PT ;  /* 0x000000071000720c */ /* 0x000fe20003f66070 */
[----:B0-----:R-:W-:Y:S02]  /*06e0*/  IMAD.MOV.U32 R14, RZ, RZ, RZ ;  /* 0x000000ffff0e7224 */ /* 0x001fe400078e00ff */
[----:B-1----:R-:W-:-:S10]  /*06f0*/  IMAD R23, R25, R15, RZ ;  /* 0x0000000f19177224 */ /* 0x002fd400078e02ff */
[----:B------:R-:W-:Y:S02]  /*0700*/  @P3 IADD3 R16, PT, PT, -R7, R16, RZ ;  /* 0x0000001007103210 */ /* 0x000fe40007ffe1ff */
[----:B------:R-:W-:Y:S02]  /*0710*/  @P3 IADD3 R17, PT, PT, R17, 0x1, RZ ;  /* 0x0000000111113810 */ /* 0x000fe40007ffe0ff */
[----:B------:R-:W-:Y:S01]  /*0720*/  ISETP.GE.U32.AND P4, PT, R16, R7, PT ;  /* 0x000000071000720c */ /* 0x000fe20003f86070 */
[----:B------:R-:W-:-:S12]  /*0730*/  IMAD.HI.U32 R16, R15, R23, R14 ;  /* 0x000000170f107227 */ /* 0x000fd800078e000e */
[----:B------:R-:W-:Y:S02]  /*0740*/  @P4 IADD3 R17, PT, PT, R17, 0x1, RZ ;  /* 0x0000000111114810 */ /* 0x000fe40007ffe0ff */
[----:B------:R-:W-:Y:S02]  /*0750*/  @!P5 LOP3.LUT R17, RZ, R7, RZ, 0x33, !PT ;  /* 0x00000007ff11d212 */ /* 0x000fe400078e33ff */
[----:B------:R-:W-:-:S03]  /*0760*/  ISETP.NE.U32.AND P5, PT, R2, RZ, PT ;  /* 0x000000ff0200720c */ /* 0x000fc60003fa5070 */
[----:B------:R-:W-:-:S05]  /*0770*/  IMAD.HI.U32 R16, R16, R17, RZ ;  /* 0x0000001110107227 */ /* 0x000fca00078e00ff */
[----:B------:R-:W-:-:S05]  /*0780*/  IADD3 R15, PT, PT, -R16, RZ, RZ ;  /* 0x000000ff100f7210 */ /* 0x000fca0007ffe1ff */
[----:B------:R-:W-:-:S05]  /*0790*/  IMAD R15, R2, R15, R17 ;  /* 0x0000000f020f7224 */ /* 0x000fca00078e0211 */
[----:B------:R-:W-:-:S13]  /*07a0*/  ISETP.GE.U32.AND P3, PT, R15, R2, PT ;  /* 0x000000020f00720c */ /* 0x000fda0003f66070 */
[----:B------:R-:W-:Y:S02]  /*07b0*/  @P3 IADD3 R15, PT, PT, -R2, R15, RZ ;  /* 0x0000000f020f3210 */ /* 0x000fe40007ffe1ff */
[----:B------:R-:W-:Y:S02]  /*07c0*/  @P3 IADD3 R16, PT, PT, R16, 0x1, RZ ;  /* 0x0000000110103810 */ /* 0x000fe40007ffe0ff */
[----:B------:R-:W-:Y:S02]  /*07d0*/  ISETP.GE.U32.AND P4, PT, R15, R2, PT ;  /* 0x000000020f00720c */ /* 0x000fe40003f86070 */
[----:B------:R-:W-:-:S05]  /*07e0*/  IADD3 R15, PT, PT, -R17, RZ, RZ ;  /* 0x000000ff110f7210 */ /* 0x000fca0007ffe1ff */
[----:B------:R-:W-:-:S04]  /*07f0*/  IMAD R15, R7, R15, R18 ;  /* 0x0000000f070f7224 */ /* 0x000fc800078e0212 */
[----:B------:R-:W-:Y:S02]  /*0800*/  IMAD R15, R8, R15, RZ ;  /* 0x0000000f080f7224 */ /* 0x000fe400078e02ff */
[----:B------:R-:W-:Y:S01]  /*0810*/  @P4 VIADD R16, R16, 0x1 ;  /* 0x0000000110104836 */ /* 0x000fe20000000000 */
[----:B------:R-:W-:-:S04]  /*0820*/  @!P5 LOP3.LUT R16, RZ, R2, RZ, 0x33, !PT ;  /* 0x00000002ff10d212 */ /* 0x000fc800078e33ff */
[----:B------:R-:W-:-:S05]  /*0830*/  IADD3 R14, PT, PT, -R16, RZ, RZ ;  /* 0x000000ff100e7210 */ /* 0x000fca0007ffe1ff */
[----:B------:R-:W-:-:S04]  /*0840*/  IMAD R17, R2, R14, R17 ;  /* 0x0000000e02117224 */ /* 0x000fc800078e0211 */
[----:B------:R-:W-:-:S04]  /*0850*/  IMAD R15, R6, R17, R15 ;  /* 0x00000011060f7224 */ /* 0x000fc800078e020f */
[----:B------:R-:W-:Y:S02]  /*0860*/  IMAD R15, R5, R16, R15 ;  /* 0x00000010050f7224 */ /* 0x000fe400078e020f */
[----:B------:R-:W0:Y:S02]  /*0870*/  LDC.64 R16, c[0x0][0x380] ;  /* 0x0000e000ff107b82 */ /* 0x000e240000000a00 */
[----:B------:R-:W-:-:S06]  /*0880*/  IMAD.WIDE.U32 R14, R15, 0x8, R12 ;  /* 0x000000080f0e7825 */ /* 0x000fcc00078e000c */
[----:B------:R-:W2:Y:S01]  /*0890*/  LDG.E.64 R14, desc[UR6][R14.64] ;  /* 0x000000060e0e7981 */ /* 0x000ea2000c1e1b00 */
[----:B------:R-:W-:-:S04]  /*08a0*/  IMAD R23, R9, UR10, R22 ;  /* 0x0000000a09177c24 */ /* 0x000fc8000f8e0216 */
[----:B0-----:R-:W-:-:S05]  /*08b0*/  IMAD.WIDE.U32 R16, R23, 0x8, R16 ;  /* 0x0000000817107825 */ /* 0x001fca00078e0010 */
[----:B--2---:R1:W-:Y:S02]  /*08c0*/  STG.E.64 desc[UR6][R16.64], R14 ;  /* 0x0000000e10007986 */ /* 0x0043e4000c101b06 */
.L_x_101:
[----:B------:R-:W-:-:S04]  /*08d0*/  IADD3 R18, PT, PT, R19, R18, RZ ;  /* 0x0000001213127210 */ /* 0x000fc80007ffe0ff */
[----:B------:R-:W-:-:S13]  /*08e0*/  ISETP.GE.U32.AND P3, PT, R18, R0, PT ;  /* 0x000000001200720c */ /* 0x000fda0003f66070 */
[----:B------:R-:W-:Y:S05]  /*08f0*/  @!P3 BRA `(.L_x_102) ;  /* 0xfffffff800acb947 */ /* 0x000fea000383ffff */
[----:B------:R-:W-:Y:S05]  /*0900*/  EXIT ;  /* 0x000000000000794d */ /* 0x000fea0003800000 */
.L_x_103:
        /* <DEDUP_REMOVED lines=15> */
.L_x_913:


//--------------------- .text._ZN2at6native40_GLOBAL__N__2351210d_8_Shape_cu_49f7391c26CatArrayBatchedCopy_contigINS1_10OpaqueTypeILj8EEEjLi3ELi64ELi64EEEvPT_NS1_25CatArrInputTensorMetadataIS5_T0_XT2_EXT3_EEENS1_16TensorSizeStrideIS8_Lj4EEEiS8_ --------------------------
	.section	.text._ZN2at6native40_GLOBAL__N__2351210d_8_Shape_cu_49f7391c26CatArrayBatchedCopy_contigINS1_10OpaqueTypeILj8EEEjLi3ELi64ELi64EEEvPT_NS1_25CatArrInputTensorMetadataIS5_T0_XT2_EXT3_EEENS1_16TensorSizeStrideIS8_Lj4EEEiS8_,"ax",@progbits
	.align	128
.text._ZN2at6native40_GLOBAL__N__2351210d_8_Shape_cu_49f7391c26CatArrayBatchedCopy_contigINS1_10OpaqueTypeILj8EEEjLi3ELi64ELi64EEEvPT_NS1_25CatArrInputTensorMetadataIS5_T0_XT2_EXT3_EEENS1_16TensorSizeStrideIS8_Lj4EEEiS8_:
        .type           _ZN2at6native40_GLOBAL__N__2351210d_8_Shape_cu_49f7391c26CatArrayBatchedCopy_contigINS1_10OpaqueTypeILj8EEEjLi3ELi64ELi64EEEvPT_NS1_25CatArrInputTensorMetadataIS5_T0_XT2_EXT3_EEENS1_16TensorSizeStrideIS8_Lj4EEEiS8_,@function
        .size           _ZN2at6native40_GLOBAL__N__2351210d_8_Shape_cu_49f7391c26CatArrayBatchedCopy_contigINS1_10OpaqueTypeILj8EEEjLi3ELi64ELi64EEEvPT_NS1_25CatArrInputTensorMetadataIS5_T0_XT2_EXT3_EEENS1_16TensorSizeStrideIS8_Lj4EEEiS8_,(.L_x_914 - _ZN2at6native40_GLOBAL__N__2351210d_8_Shape_cu_49f7391c26CatArrayBatchedCopy_contigINS1_10OpaqueTypeILj8EEEjLi3ELi64ELi64EEEvPT_NS1_25CatArrInputTensorMetadataIS5_T0_XT2_EXT3_EEENS1_16TensorSizeStrideIS8_Lj4EEEiS8_)
        .other          _ZN2at6native40_GLOBAL__N__2351210d_8_Shape_cu_49f7391c26CatArrayBatchedCopy_contigINS1_10OpaqueTypeILj8EEEjLi3ELi64ELi64EEEvPT_NS1_25CatArrInputTensorMetadataIS5_T0_XT2_EXT3_EEENS1_16TensorSizeStrideIS8_Lj4EEEiS8_,@"STO_CUDA_ENTRY STV_DEFAULT"
_ZN2at6native40_GLOBAL__N__2351210d_8_Shape_cu_49f7391c26CatArrayBatchedCopy_contigINS1_10OpaqueTypeILj8EEEjLi3ELi64ELi64EEEvPT_NS1_25CatArrInputTensorMetadataIS5_T0_XT2_EXT3_EEENS1_16TensorSizeStrideIS8_Lj4EEEiS8_:
        /* <DEDUP_REMOVED lines=34> */
[----:B---3--:R-:W-:Y:S02]  /*0220*/  VIADD R12, R3, 0xffffffe ;  /* 0x0ffffffe030c7836 */ /* 0x008fe40000000000 */
[----:B------:R-:W3:Y:S05]  /*0230*/  LDC.64 R2, c[0x0][0x380] ;  /* 0x0000e000ff027b82 */ /* 0x000eea0000000a00 */
[----:B------:R4:W5:Y:S08]  /*0240*/  F2I.FTZ.U32.TRUNC.NTZ R13, R12 ;  /* 0x0000000c000d7305 */ /* 0x000970000021f000 */
[----:B-1----:R-:W1:Y:S01]  /*0250*/  MUFU.RCP R5, R5 ;  /* 0x0000000500057308 */ /* 0x002e620000001000 */
[----:B----4-:R-:W-:-:S02]  /*0260*/  HFMA2 R12, -RZ, RZ, 0, 0 ;  /* 0x00000000ff0c7431 */ /* 0x010fc400000001ff */
[----:B-----5:R-:W-:-:S04]  /*0270*/  IMAD R11, R11, R13, RZ ;  /* 0x0000000d0b0b7224 */ /* 0x020fc800078e02ff */
[----:B------:R-:W-:Y:S01]  /*0280*/  IMAD.HI.U32 R11, R13, R11, R12 ;  /* 0x0000000b0d0b7227 */ /* 0x000fe200078e000c */
[----:B------:R-:W-:-:S03]  /*0290*/  LOP3.LUT R13, RZ, R6, RZ, 0x33, !PT ;  /* 0x00000006ff0d7212 */ /* 0x000fc600078e33ff */
[----:B-1----:R-:W-:Y:S02]  /*02a0*/  VIADD R8, R5, 0xffffffe ;  /* 0x0ffffffe05087836 */ /* 0x002fe40000000000 */
[----:B------:R-:W1:Y:S02]  /*02b0*/  LDC.64 R4, c[0x0][R4+0x380] ;  /* 0x0000e00004047b82 */ /* 0x000e640000000a00 */
[----:B------:R-:W4:Y:S02]  /*02c0*/  F2I.FTZ.U32.TRUNC.NTZ R9, R8 ;  /* 0x0000000800097305 */ /* 0x000f24000021f000 */
[----:B----4-:R-:W-:-:S04]  /*02d0*/  IMAD R8, R6, R9, RZ ;  /* 0x0000000906087224 */ /* 0x010fc800078e02ff */
[----:B------:R-:W-:Y:S01]  /*02e0*/  IMAD.MOV R17, RZ, RZ, -R8 ;  /* 0x000000ffff117224 */ /* 0x000fe200078e0a08 */
[----:B------:R-:W-:-:S05]  /*02f0*/  MOV R8, RZ ;  /* 0x000000ff00087202 */ /* 0x000fca0000000f00 */
[----:B0-23--:R-:W-:-:S07]  /*0300*/  IMAD.HI.U32 R12, R9, R17, R8 ;  /* 0x00000011090c7227 */ /* 0x00dfce00078e0008 */
.L_x_104:
[----:B01----:R-:W-:-:S06]  /*0310*/  IMAD.WIDE.U32 R8, R14, 0x8, R4 ;  /* 0x000000080e087825 */ /* 0x003fcc00078e0004 */
[----:B------:R-:W2:Y:S01]  /*0320*/  LDG.E.64 R8, desc[UR6][R8.64] ;  /* 0x0000000608087981 */ /* 0x000ea2000c1e1b00 */
        /* <DEDUP_REMOVED lines=28> */
[----:B------:R-:W-:-:S05]  /*04f0*/  IMAD.WIDE.U32 R18, R19, 0x8, R2 ;  /* 0x0000000813127825 */ /* 0x000fca00078e0002 */
[----:B--2---:R0:W-:Y:S01]  /*0500*/  STG.E.64 desc[UR6][R18.64], R8 ;  /* 0x0000000812007986 */ /* 0x0041e2000c101b06 */
[----:B------:R-:W-:Y:S05]  /*0510*/  @!P2 BRA `(.L_x_104) ;  /* 0xfffffffc007ca947 */ /* 0x000fea000383ffff */
[----:B------:R-:W-:Y:S05]  /*0520*/  EXIT ;  /* 0x000000000000794d */ /* 0x000fea0003800000 */
.L_x_105:
        /* <DEDUP_REMOVED lines=13> */
.L_x_914:


//--------------------- .text._ZN2at6native40_GLOBAL__N__2351210d_8_Shape_cu_49f7391c35CatArrayBatchedCopy_alignedK_contigINS1_10OpaqueTypeILj8EEEjLi3ELi64ELi64ELi8EEEvPT_NS1_25CatArrInputTensorMetadataIS5_T0_XT2_EXT3_EEENS1_16TensorSizeStrideIS8_Lj4EEEiS8_ --------------------------
	.section	.text._ZN2at6native40_GLOBAL__N__2351210d_8_Shape_cu_49f7391c35CatArrayBatchedCopy_alignedK_contigINS1_10OpaqueTypeILj8EEEjLi3ELi64ELi64ELi8EEEvPT_NS1_25CatArrInputTensorMetadataIS5_T0_XT2_EXT3_EEENS1_16TensorSizeStrideIS8_Lj4EEEiS8_,"ax",@progbits
	.align	128
.text._ZN2at6native40_GLOBAL__N__2351210d_8_Shape_cu_49f7391c35CatArrayBatchedCopy_alignedK_contigINS1_10OpaqueTypeILj8EEEjLi3ELi64ELi64ELi8EEEvPT_NS1_25CatArrInputTensorMetadataIS5_T0_XT2_EXT3_EEENS1_16TensorSizeStrideIS8_Lj4EEEiS8_:
        .type           _ZN2at6native40_GLOBAL__N__2351210d_8_Shape_cu_49f7391c35CatArrayBatchedCopy_alignedK_contigINS1_10OpaqueTypeILj8EEEjLi3ELi64ELi64ELi8EEEvPT_NS1_25CatArrInputTensorMetadataIS5_T0_XT2_EXT3_EEENS1_16TensorSizeStrideIS8_Lj4EEEiS8_,@function
        .size           _ZN2at6native40_GLOBAL__N__2351210d_8_Shape_cu_49f7391c35CatArrayBatchedCopy_alignedK_contigINS1_10OpaqueTypeILj8EEEjLi3ELi64ELi64ELi8EEEvPT_NS1_25CatArrInputTensorMetadataIS5_T0_XT2_EXT3_EEENS1_16TensorSizeStrideIS8_Lj4EEEiS8_,(.L_x_915 - _ZN2at6native40_GLOBAL__N__2351210d_8_Shape_cu_49f7391c35CatArrayBatchedCopy_alignedK_contigINS1_10OpaqueTypeILj8EEEjLi3ELi64ELi64ELi8EEEvPT_NS1_25CatArrInputTensorMetadataIS5_T0_XT2_EXT3_EEENS1_16TensorSizeStrideIS8_Lj4EEEiS8_)
        .other          _ZN2at6native40_GLOBAL__N__2351210d_8_Shape_cu_49f7391c35CatArrayBatchedCopy_alignedK_contigINS1_10OpaqueTypeILj8EEEjLi3ELi64ELi64ELi8EEEvPT_NS1_25CatArrInputTensorMetadataIS5_T0_XT2_EXT3_EEENS1_16TensorSizeStrideIS8_Lj4EEEiS8_,@"STO_CUDA_ENTRY STV_DEFAULT"
_ZN2at6native40_GLOBAL__N__2351210d_8_Shape_cu_49f7391c35CatArrayBatchedCopy_alignedK_contigINS1_10OpaqueTypeILj8EEEjLi3ELi64ELi64ELi8EEEvPT_NS1_25CatArrInputTensorMetadataIS5_T0_XT2_EXT3_EEENS1_16TensorSizeStrideIS8_Lj4EEEiS8_:
[----:B------:R-:W-:Y:S08]  /*0000*/  LDC R1, c[0x0][0x37c] ;  /* 0x0000df00ff017b82 */ /* 0x000ff00000000800 */
[----:B------:R-:W0:Y:S01]  /*0010*/  S2UR UR6, SR_CTAID.Y ;  /* 0x00000000000679c3 */ /* 0x000e220000002600 */
[----:B------:R-:W1:Y:S07]  /*0020*/  S2R R19, SR_TID.X ;  /* 0x0000000000137919 */ /* 0x000e6e0000002100 */
[----:B------:R-:W1:Y:S08]  /*0030*/  S2UR UR8, SR_CTAID.X ;  /* 0x00000000000879c3 */ /* 0x000e700000002500 */
[----:B------:R-:W1:Y:S01]  /*0040*/  LDC R16, c[0x0][0x360] ;  /* 0x0000d800ff107b82 */ /* 0x000e620000000800 */
[----:B------:R-:W2:Y:S01]  /*0050*/  LDCU UR11, c[0x0][0x370] ;  /* 0x00006e00ff0b77ac */ /* 0x000ea20008000800 */
[----:B0-----:R-:W-:-:S12]  /*0060*/  USHF.L.U32 UR4, UR6, 0x2, URZ ;  /* 0x0000000206047899 */ /* 0x001fd800080006ff */
[----:B------:R-:W0:Y:S01]  /*0070*/  LDCU UR9, c[0x0][UR4+0x788] ;  /* 0x0000f100040977ac */ /* 0x000e220008000800 */
[----:B-1----:R-:W-:-:S05]  /*0080*/  IMAD R17, R16, UR8, R19 ;  /* 0x0000000810117c24 */ /* 0x002fca000f8e0213 */
[----:B0-----:R-:W-:-:S13]  /*0090*/  ISETP.GE.U32.AND P0, PT, R17, UR9, PT ;  /* 0x0000000911007c0c */ /* 0x001fda000bf06070 */
[----:B--2---:R-:W-:Y:S05]  /*00a0*/  @P0 EXIT ;  /* 0x000000000000094d */ /* 0x004fea0003800000 */
[----:B------:R-:W0:Y:S01]  /*00b0*/  LDCU UR5, c[0x0][0x10e8] ;  /* 0x00021d00ff0577ac */ /* 0x000e220008000800 */
[----:B------:R-:W1:Y:S01]  /*00c0*/  LDC R9, c[0x0][0x10e0] ;  /* 0x00043800ff097b82 */ /* 0x000e620000000800 */
[----:B------:R-:W-:Y:S01]  /*00d0*/  BSSY.RECONVERGENT B0, `(.L_x_106) ;  /* 0x0000054000007945 */ /* 0x000fe20003800200 */
[----:B------:R-:W2:Y:S01]  /*00e0*/  LDCU UR10, c[0x0][UR4+0x688] ;  /* 0x0000d100040a77ac */ /* 0x000ea20008000800 */
[----:B------:R-:W2:Y:S05]  /*00f0*/  LDCU UR7, c[0x0][0x10d0] ;  /* 0x00021a00ff0777ac */ /* 0x000eaa0008000800 */
[----:B------:R-:W3:Y:S01]  /*0100*/  LDC R8, c[0x0][0x10ec] ;  /* 0x00043b00ff087b82 */ /* 0x000ee20000000800 */
[----:B------:R-:W-:Y:S01]  /*0110*/  UIADD3 UR8, UPT, UPT, UR8, UR11, URZ ;  /* 0x0000000b08087290 */ /* 0x000fe2000fffe0ff */
[----:B------:R-:W4:Y:S06]  /*0120*/  LDCU.64 UR12, c[0x0][0x358] ;  /* 0x00006b00ff0c77ac */ /* 0x000f2c0008000a00 */
[----:B------:R-:W1:Y:S01]  /*0130*/  LDC.64 R4, c[0x0][0x380] ;  /* 0x0000e000ff047b82 */ /* 0x000e620000000a00 */
[----:B0-----:R-:W-:Y:S01]  /*0140*/  UISETP.NE.AND UP1, UPT, UR5, 0x1, UPT ;  /* 0x000000010500788c */ /* 0x001fe2000bf25270 */
[C---:B------:R-:W-:Y:S01]  /*0150*/  IMAD R19, R16.reuse, UR8, R19 ;  /* 0x0000000810137c24 */ /* 0x040fe2000f8e0213 */
[----:B------:R-:W-:Y:S01]  /*0160*/  UISETP.NE.AND UP0, UPT, UR5, 0x2, UPT ;  /* 0x000000020500788c */ /* 0x000fe2000bf05270 */
[----:B------:R-:W-:-:S02]  /*0170*/  IMAD R16, R16, UR11, RZ ;  /* 0x0000000b10107c24 */ /* 0x000fc4000f8e02ff */
[----:B------:R-:W-:Y:S01]  /*0180*/  UMOV UR5, 0x8 ;  /* 0x0000000800057882 */ /* 0x000fe20000000000 */
[----:B------:R-:W-:Y:S01]  /*0190*/  IMAD.MOV R23, RZ, RZ, -R19 ;  /* 0x000000ffff177224 */ /* 0x000fe200078e0a13 */
[----:B------:R-:W-:Y:S01]  /*01a0*/  UIMAD UR5, UR6, 0x4, UR5 ;  /* 0x00000004060578a4 */ /* 0x000fe2000f8e0205 */
[----:B------:R-:W-:Y:S01]  /*01b0*/  IMAD.MOV R20, RZ, RZ, -R16 ;  /* 0x000000ffff147224 */ /* 0x000fe200078e0a10 */
[----:B--2---:R-:W-:Y:S02]  /*01c0*/  USEL UR7, UR10, UR7, !UP0 ;  /* 0x000000070a077287 */ /* 0x004fe4000c000000 */
[----:B------:R-:W0:Y:S01]  /*01d0*/  @UP1 LDCU UR10, c[0x0][0x10cc] ;  /* 0x00021980ff0a17ac */ /* 0x000e220008000800 */
[----:B------:R-:W-:Y:S02]  /*01e0*/  PRMT R23, R23, 0x7710, RZ ;  /* 0x0000771017177816 */ /* 0x000fe400000000ff */
[----:B------:R-:W-:Y:S01]  /*01f0*/  PRMT R20, R20, 0x7710, RZ ;  /* 0x0000771014147816 */ /* 0x000fe200000000ff */
[----:B------:R-:W-:Y:S01]  /*0200*/  ULEA UR5, UR6, UR5, 0x2 ;  /* 0x0000000506057291 */ /* 0x000fe2000f8e10ff */
[----:B------:R-:W-:Y:S01]  /*0210*/  IADD3 R3, PT, PT, RZ, -UR7, RZ ;  /* 0x80000007ff037c10 */ /* 0x000fe2000fffe0ff */
[----:B------:R-:W2:Y:S01]  /*0220*/  LDCU UR6, c[0x0][UR4+0x588] ;  /* 0x0000b100040677ac */ /* 0x000ea20008000800 */
[----:B------:R-:W5:Y:S01]  /*0230*/  I2F.U32.RP R0, UR7 ;  /* 0x0000000700007d06 */ /* 0x000f620008209000 */
[----:B------:R-:W-:-:S02]  /*0240*/  ISETP.NE.U32.AND P0, PT, RZ, UR7, PT ;  /* 0x00000007ff007c0c */ /* 0x000fc4000bf05070 */
[----:B------:R-:W-:-:S06]  /*0250*/  IADD3 R23, PT, PT, R23, UR9, RZ ;  /* 0x0000000917177c10 */ /* 0x000fcc000fffe0ff */
[----:B------:R-:W1:Y:S01]  /*0260*/  LDCU.64 UR4, c[0x0][UR5+0x380] ;  /* 0x00007000050477ac */ /* 0x000e620008000a00 */
[----:B0-----:R-:W0:Y:S01]  /*0270*/  I2F.U32.RP R2, UR10 ;  /* 0x0000000a00027d06 */ /* 0x001e220008209000 */
[----:B------:R-:W-:Y:S02]  /*0280*/  ISETP.NE.U32.AND P1, PT, RZ, UR10, PT ;  /* 0x0000000aff007c0c */ /* 0x000fe4000bf25070 */
[----:B------:R-:W-:-:S05]  /*0290*/  LOP3.LUT R21, RZ, UR10, RZ, 0x33, !PT ;  /* 0x0000000aff157c12 */ /* 0x000fca000f8e33ff */
[----:B-----5:R-:W5:Y:S08]  /*02a0*/  MUFU.RCP R0, R0 ;  /* 0x0000000000007308 */ /* 0x020f700000001000 */
[----:B0-----:R-:W0:Y:S01]  /*02b0*/  MUFU.RCP R2, R2 ;  /* 0x0000000200027308 */ /* 0x001e220000001000 */
[----:B-----5:R-:W-:Y:S02]  /*02c0*/  IADD3 R10, PT, PT, R0, 0xffffffe, RZ ;  /* 0x0ffffffe000a7810 */ /* 0x020fe40007ffe0ff */
[----:B------:R-:W-:-:S05]  /*02d0*/  LOP3.LUT R0, RZ, UR7, RZ, 0x33, !PT ;  /* 0x00000007ff007c12 */ /* 0x000fca000f8e33ff */
[----:B------:R5:W4:Y:S01]  /*02e0*/  F2I.FTZ.U32.TRUNC.NTZ R11, R10 ;  /* 0x0000000a000b7305 */ /* 0x000b22000021f000 */
[----:B0-----:R-:W-:-:S07]  /*02f0*/  VIADD R6, R2, 0xffffffe ;  /* 0x0ffffffe02067836 */ /* 0x001fce0000000000 */
[----:B------:R0:W2:Y:S01]  /*0300*/  F2I.FTZ.U32.TRUNC.NTZ R7, R6 ;  /* 0x0000000600077305 */ /* 0x0000a2000021f000 */
[----:B-----5:R-:W-:Y:S02]  /*0310*/  IMAD.MOV.U32 R10, RZ, RZ, RZ ;  /* 0x000000ffff0a7224 */ /* 0x020fe400078e00ff */
[----:B----4-:R-:W-:Y:S02]  /*0320*/  IMAD R3, R3, R11, RZ ;  /* 0x0000000b03037224 */ /* 0x010fe400078e02ff */
[----:B0-----:R-:W-:Y:S02]  /*0330*/  HFMA2 R6, -RZ, RZ, 0, 0 ;  /* 0x00000000ff067431 */ /* 0x001fe400000001ff */
[----:B------:R-:W-:Y:S02]  /*0340*/  IMAD.HI.U32 R10, R11, R3, R10 ;  /* 0x000000030b0a7227 */ /* 0x000fe400078e000a */
[----:B------:R-:W0:Y:S02]  /*0350*/  LDC.64 R2, c[0x0][0x10d8] ;  /* 0x00043600ff027b82 */ /* 0x000e240000000a00 */
[----:B--2---:R-:W-:-:S05]  /*0360*/  IMAD R11, R7, UR10, RZ ;  /* 0x0000000a070b7c24 */ /* 0x004fca000f8e02ff */
[----:B------:R-:W-:-:S05]  /*0370*/  IADD3 R11, PT, PT, -R11, RZ, RZ ;  /* 0x000000ff0b0b7210 */ /* 0x000fca0007ffe1ff */
[----:B-1-3--:R-:W-:-:S07]  /*0380*/  IMAD.HI.U32 R18, R7, R11, R6 ;  /* 0x0000000b07127227 */ /* 0x00afce00078e0006 */
.L_x_107:
[----:B-1----:R-:W-:-:S04]  /*0390*/  IMAD.MOV.U32 R12, RZ, RZ, 0x8 ;  /* 0x00000008ff0c7424 */ /* 0x002fc800078e00ff */
[----:B------:R-:W-:-:S06]  /*03a0*/  IMAD.WIDE.U32 R12, R17, R12, UR4 ;  /* 0x00000004110c7e25 */ /* 0x000fcc000f8e000c */
[----:B------:R-:W2:Y:S01]  /*03b0*/  LDG.E.64 R12, desc[UR12][R12.64] ;  /* 0x0000000c0c0c7981 */ /* 0x000ea2000c1e1b00 */
[----:B------:R-:W-:-:S04]  /*03c0*/  IMAD.HI.U32 R15, R10, R17, RZ ;  /* 0x000000110a0f7227 */ /* 0x000fc800078e00ff */
[----:B------:R-:W-:Y:S01]  /*03d0*/  IMAD.MOV.U32 R24, RZ, RZ, R19 ;  /* 0x000000ffff187224 */ /* 0x000fe200078e0013 */
[----:B------:R-:W-:Y:S02]  /*03e0*/  IADD3 R14, PT, PT, -R15, RZ, RZ ;  /* 0x000000ff0f0e7210 */ /* 0x000fe40007ffe1ff */
[----:B------:R-:W-:-:S03]  /*03f0*/  IADD3 R19, PT, PT, R16, R19, RZ ;  /* 0x0000001310137210 */ /* 0x000fc60007ffe0ff */
        /* <DEDUP_REMOVED lines=13> */
[----:B------:R-:W-:Y:S02]  /*04d0*/  ISETP.GE.U32.AND P3, PT, R22, UR10, PT ;  /* 0x0000000a16007c0c */ /* 0x000fe4000bf66070 */
[----:B------:R-:W-:-:S11]  /*04e0*/  IADD3 R22, PT, PT, -R15, RZ, RZ ;  /* 0x000000ff0f167210 */ /* 0x000fd60007ffe1ff */
[----:B------:R-:W-:-:S05]  /*04f0*/  @P3 VIADD R14, R14, 0x1 ;  /* 0x000000010e0e3836 */ /* 0x000fca0000000000 */
[----:B------:R-:W-:Y:S01]  /*0500*/  SEL R25, R21, R14, !P1 ;  /* 0x0000000e15197207 */ /* 0x000fe20004800000 */
[----:B------:R-:W-:Y:S01]  /*0510*/  IMAD R14, R22, UR7, R17 ;  /* 0x00000007160e7c24 */ /* 0x000fe2000f8e0211 */
[----:B------:R-:W-:-:S03]  /*0520*/  IADD3 R17, PT, PT, R16, R17, RZ ;  /* 0x0000001110117210 */ /* 0x000fc60007ffe0ff */
[----:B------:R-:W-:Y:S02]  /*0530*/  IMAD.MOV R22, RZ, RZ, -R25 ;  /* 0x000000ffff167224 */ /* 0x000fe400078e0a19 */
[----:B------:R-:W-:Y:S02]  /*0540*/  IMAD R14, R14, R9, RZ ;  /* 0x000000090e0e7224 */ /* 0x000fe400078e02ff */
[----:B------:R-:W-:Y:S02]  /*0550*/  IMAD R15, R22, UR10, R15 ;  /* 0x0000000a160f7c24 */ /* 0x000fe4000f8e020f */
[----:B------:R-:W-:Y:S02]  /*0560*/  VIADD R22, R17, 0x1 ;  /* 0x0000000111167836 */ /* 0x000fe40000000000 */
[----:B0-----:R-:W-:-:S03]  /*0570*/  IMAD R14, R15, R3, R14 ;  /* 0x000000030f0e7224 */ /* 0x001fc600078e020e */
[----:B------:R-:W-:Y:S01]  /*0580*/  ISETP.GT.U32.AND P2, PT, R22, UR9, PT ;  /* 0x0000000916007c0c */ /* 0x000fe2000bf44070 */
[----:B------:R-:W-:Y:S01]  /*0590*/  IMAD R25, R25, R2, R14 ;  /* 0x0000000219197224 */ /* 0x000fe200078e020e */
[----:B------:R-:W-:-:S03]  /*05a0*/  IADD3 R22, PT, PT, R20, R23, RZ ;  /* 0x0000001714167210 */ /* 0x000fc60007ffe0ff */
[--C-:B------:R-:W-:Y:S01]  /*05b0*/  IMAD R15, R8, UR6, R25.reuse ;  /* 0x00000006080f7c24 */ /* 0x100fe2000f8e0219 */
[----:B------:R-:W-:Y:S02]  /*05c0*/  PRMT R25, R23, 0x7610, R25 ;  /* 0x0000761017197816 */ /* 0x000fe40000000019 */
[----:B------:R-:W-:Y:S01]  /*05d0*/  PRMT R23, R22, 0x7610, R23 ;  /* 0x0000761016177816 */ /* 0x000fe20000000017 */
[----:B------:R-:W-:-:S05]  /*05e0*/  IMAD.WIDE.U32 R14, R15, 0x8, R4 ;  /* 0x000000080f0e7825 */ /* 0x000fca00078e0004 */
[----:B--2---:R1:W-:Y:S01]  /*05f0*/  STG.E.64 desc[UR12][R14.64], R12 ;  /* 0x0000000c0e007986 */ /* 0x0043e2000c101b0c */
[----:B------:R-:W-:Y:S05]  /*0600*/  @!P2 BRA `(.L_x_107) ;  /* 0xfffffffc0060a947 */ /* 0x000fea000383ffff */
[----:B------:R-:W-:Y:S05]  /*0610*/  BSYNC.RECONVERGENT B0 ;  /* 0x0000000000007941 */ /* 0x000fea0003800200 */
.L_x_106:
[----:B------:R-:W-:-:S13]  /*0620*/  ISETP.GE.U32.AND P2, PT, R17, UR9, PT ;  /* 0x0000000911007c0c */ /* 0x000fda000bf46070 */
[----:B------:R-:W-:Y:S05]  /*0630*/  @P2 EXIT ;  /* 0x000000000000294d */ /* 0x000fea0003800000 */
[C---:B-1----:R-:W-:Y:S01]  /*0640*/  IADD3 R12, PT, PT, -R17.reuse, UR9, RZ ;  /* 0x00000009110c7c10 */ /* 0x042fe2000fffe1ff */
[----:B------:R-:W-:Y:S01]  /*0650*/  VIADD R13, R17, -UR9 ;  /* 0x80000009110d7c36 */ /* 0x000fe20008000000 */
[----:B------:R-:W-:Y:S02]  /*0660*/  BSSY.RECONVERGENT B0, `(.L_x_108) ;  /* 0x0000033000007945 */ /* 0x000fe40003800200 */
[----:B------:R-:W-:Y:S02]  /*0670*/  LOP3.LUT P3, RZ, R12, 0x3, RZ, 0xc0, !PT ;  /* 0x000000030cff7812 */ /* 0x000fe4000786c0ff */
[----:B------:R-:W-:-:S11]  /*0680*/  ISETP.GT.U32.AND P2, PT, R13, -0x4, PT ;  /* 0xfffffffc0d00780c */ /* 0x000fd60003f44070 */
[----:B------:R-:W-:Y:S05]  /*0690*/  @!P3 BRA `(.L_x_109) ;  /* 0x0000000000bcb947 */ /* 0x000fea0003800000 */
[----:B------:R-:W-:Y:S01]  /*06a0*/  MOV R13, 0x8 ;  /* 0x00000008000d7802 */ /* 0x000fe20000000f00 */
[----:B------:R-:W-:Y:S01]  /*06b0*/  IMAD.MOV.U32 R18, RZ, RZ, RZ ;  /* 0x000000ffff127224 */ /* 0x000fe200078e00ff */
[----:B------:R-:W-:Y:S02]  /*06c0*/  MOV R19, R7 ;  /* 0x0000000700137202 */ /* 0x000fe40000000f00 */
[----:B------:R-:W-:Y:S01]  /*06d0*/  LOP3.LUT R21, R25, 0x3, RZ, 0xc0, !PT ;  /* 0x0000000319157812 */ /* 0x000fe200078ec0ff */
[----:B------:R-:W-:Y:S01]  /*06e0*/  IMAD.WIDE.U32 R12, R24, R13, UR4 ;  /* 0x00000004180c7e25 */ /* 0x000fe2000f8e000d */
[----:B------:R-:W-:-:S03]  /*06f0*/  LOP3.LUT R20, RZ, UR10, RZ, 0x33, !PT ;  /* 0x0000000aff147c12 */ /* 0x000fc6000f8e33ff */
[----:B------:R-:W-:Y:S01]  /*0700*/  IMAD.HI.U32 R18, R7, R11, R18 ;  /* 0x0000000b07127227 */ /* 0x000fe200078e0012 */
[----:B------:R-:W-:-:S03]  /*0710*/  MOV R19, R13 ;  /* 0x0000000d00137202 */ /* 0x000fc60000000f00 */
[----:B------:R-:W-:Y:S02]  /*0720*/  IMAD.MOV.U32 R16, RZ, RZ, R12 ;  /* 0x000000ffff107224 */ /* 0x000fe400078e000c */
[----:B------:R-:W-:-:S07]  /*0730*/  IMAD.MOV R21, RZ, RZ, -R21 ;  /* 0x000000ffff157224 */ /* 0x000fce00078e0a15 */
.L_x_110:
[----:B0-----:R-:W-:Y:S01]  /*0740*/  MOV R12, R16 ;  /* 0x00000010000c7202 */ /* 0x001fe20000000f00 */
[----:B------:R-:W-:-:S06]  /*0750*/  IMAD.MOV.U32 R13, RZ, RZ, R19 ;  /* 0x000000ffff0d7224 */ /* 0x000fcc00078e0013 */
[----:B------:R-:W2:Y:S01]  /*0760*/  LDG.E.64 R12, desc[UR12][R12.64] ;  /* 0x0000000c0c0c7981 */ /* 0x000ea2000c1e1b00 */
[----:B------:R-:W-:Y:S01]  /*0770*/  IMAD.HI.U32 R15, R10, R17, RZ ;  /* 0x000000110a0f7227 */ /* 0x000fe200078e00ff */
[----:B------:R-:W-:-:S04]  /*0780*/  IADD3 R21, PT, PT, R21, 0x1, RZ ;  /* 0x0000000115157810 */ /* 0x000fc80007ffe0ff */
[----:B------:R-:W-:-:S05]  /*0790*/  IADD3 R14, PT, PT, -R15, RZ, RZ ;  /* 0x000000ff0f0e7210 */ /* 0x000fca0007ffe1ff */
[----:B------:R-:W-:-:S05]  /*07a0*/  IMAD R14, R14, UR7, R17 ;  /* 0x000000070e0e7c24 */ /* 0x000fca000f8e0211 */
[----:B------:R-:W-:-:S13]  /*07b0*/  ISETP.GE.U32.AND P3, PT, R14, UR7, PT ;  /* 0x000000070e007c0c */ /* 0x000fda000bf66070 */
[----:B------:R-:W-:Y:S01]  /*07c0*/  @P3 IADD3 R14, PT, PT, R14, -UR7, RZ ;  /* 0x800000070e0e3c10 */ /* 0x000fe2000fffe0ff */
[----:B------:R-:W-:-:S03]  /*07d0*/  @P3 VIADD R15, R15, 0x1 ;  /* 0x000000010f0f3836 */ /* 0x000fc60000000000 */
[----:B------:R-:W-:-:S13]  /*07e0*/  ISETP.GE.U32.AND P4, PT, R14, UR7, PT ;  /* 0x000000070e007c0c */ /* 0x000fda000bf86070 */
[----:B------:R-:W-:-:S04]  /*07f0*/  @P4 IADD3 R15, PT, PT, R15, 0x1, RZ ;  /* 0x000000010f0f4810 */ /* 0x000fc80007ffe0ff */
[----:B------:R-:W-:-:S05]  /*0800*/  SEL R15, R0, R15, !P0 ;  /* 0x0000000f000f7207 */ /* 0x000fca0004000000 */
[----:B------:R-:W-:-:S05]  /*0810*/  IMAD.HI.U32 R23, R18, R15, RZ ;  /* 0x0000000f12177227 */ /* 0x000fca00078e00ff */
[----:B------:R-:W-:-:S05]  /*0820*/  IADD3 R14, PT, PT, -R23, RZ, RZ ;  /* 0x000000ff170e7210 */ /* 0x000fca0007ffe1ff */
[----:B------:R-:W-:-:S05]  /*0830*/  IMAD R14, R14, UR10, R15 ;  /* 0x0000000a0e0e7c24 */ /* 0x000fca000f8e020f */
[----:B------:R-:W-:-:S13]  /*0840*/  ISETP.GE.U32.AND P3, PT, R14, UR10, PT ;  /* 0x0000000a0e007c0c */ /* 0x000fda000bf66070 */
[----:B------:R-:W-:Y:S01]  /*0850*/  @P3 VIADD R14, R14, -UR10 ;  /* 0x8000000a0e0e3c36 */ /* 0x000fe20008000000 */
[----:B------:R-:W-:Y:S02]  /*0860*/  @P3 IADD3 R23, PT, PT, R23, 0x1, RZ ;  /* 0x0000000117173810 */ /* 0x000fe40007ffe0ff */
[----:B------:R-:W-:Y:S02]  /*0870*/  ISETP.NE.AND P3, PT, R21, RZ, PT ;  /* 0x000000ff1500720c */ /* 0x000fe40003f65270 */
[----:B------:R-:W-:Y:S01]  /*0880*/  ISETP.GE.U32.AND P4, PT, R14, UR10, PT ;  /* 0x0000000a0e007c0c */ /* 0x000fe2000bf86070 */
[----:B------:R-:W-:-:S04]  /*0890*/  IMAD.MOV R14, RZ, RZ, -R15 ;  /* 0x000000ffff0e7224 */ /* 0x000fc800078e0a0f */
[----:B------:R-:W-:Y:S01]  /*08a0*/  IMAD R14, R14, UR7, R17 ;  /* 0x000000070e0e7c24 */ /* 0x000fe2000f8e0211 */
[----:B------:R-:W-:-:S03]  /*08b0*/  IADD3 R17, PT, PT, R17, 0x1, RZ ;  /* 0x0000000111117810 */ /* 0x000fc60007ffe0ff */
[----:B------:R-:W-:-:S04]  /*08c0*/  IMAD R14, R14, R9, RZ ;  /* 0x000000090e0e7224 */ /* 0x000fc800078e02ff */
[----:B------:R-:W-:Y:S02]  /*08d0*/  @P4 IADD3 R23, PT, PT, R23, 0x1, RZ ;  /* 0x0000000117174810 */ /* 0x000fe40007ffe0ff */
[----:B------:R-:W-:Y:S02]  /*08e0*/  IADD3 R16, P4, PT, R16, 0x8, RZ ;  /* 0x0000000810107810 */ /* 0x000fe40007f9e0ff */
[----:B------:R-:W-:-:S03]  /*08f0*/  SEL R23, R20, R23, !P1 ;  /* 0x0000001714177207 */ /* 0x000fc60004800000 */
[----:B------:R-:W-:Y:S01]  /*0900*/  IMAD.X R19, RZ, RZ, R19, P4 ;  /* 0x000000ffff137224 */ /* 0x000fe200020e0613 */
        /* <DEDUP_REMOVED lines=8> */
.L_x_109:
[----:B------:R-:W-:Y:S05]  /*0990*/  BSYNC.RECONVERGENT B0 ;  /* 0x0000000000007941 */ /* 0x000fea0003800200 */
.L_x_108:
[----:B------:R-:W-:Y:S05]  /*09a0*/  @P2 EXIT ;  /* 0x000000000000294d */ /* 0x000fea0003800000 */
[----:B------:R-:W-:Y:S01]  /*09b0*/  HFMA2 R6, -RZ, RZ, 0, 0 ;  /* 0x00000000ff067431 */ /* 0x000fe200000001ff */
[C---:B0-----:R-:W-:Y:S01]  /*09c0*/  IADD3 R12, PT, PT, R17.reuse, -UR9, RZ ;  /* 0x80000009110c7c10 */ /* 0x041fe2000fffe0ff */
[----:B------:R-:W-:-:S03]  /*09d0*/  VIADD R13, R17, 0x1 ;  /* 0x00000001110d7836 */ /* 0x000fc60000000000 */
[----:B------:R-:W-:Y:S01]  /*09e0*/  IMAD.HI.U32 R14, R7, R11, R6 ;  /* 0x0000000b070e7227 */ /* 0x000fe200078e0006 */
[----:B------:R-:W-:-:S07]  /*09f0*/  LOP3.LUT R11, RZ, UR10, RZ, 0x33, !PT ;  /* 0x0000000aff0b7c12 */ /* 0x000fce000f8e33ff */
.L_x_111:
[----:B------:R-:W-:Y:S01]  /*0a00*/  IADD3 R15, PT, PT, R13, -0x1, RZ ;  /* 0xffffffff0d0f7810 */ /* 0x000fe20007ffe0ff */
[----:B0-----:R-:W-:-:S04]  /*0a10*/  IMAD.MOV.U32 R6, RZ, RZ, 0x8 ;  /* 0x00000008ff067424 */ /* 0x001fc800078e00ff */
[----:B------:R-:W-:-:S05]  /*0a20*/  IMAD.WIDE.U32 R6, R15, R6, UR4 ;  /* 0x000000040f067e25 */ /* 0x000fca000f8e0006 */
[----:B------:R-:W2:Y:S01]  /*0a30*/  LDG.E.64 R18, desc[UR12][R6.64] ;  /* 0x0000000c06127981 */ /* 0x000ea2000c1e1b00 */
        /* <DEDUP_REMOVED lines=11> */
[--C-:B------:R-:W-:Y:S02]  /*0af0*/  IMAD R15, R20, UR10, R21.reuse ;  /* 0x0000000a140f7c24 */ /* 0x100fe4000f8e0215 */
[----:B------:R-:W-:-:S03]  /*0b00*/  IMAD.MOV R20, RZ, RZ, -R21 ;  /* 0x000000ffff147224 */ /* 0x000fc600078e0a15 */
[----:B------:R-:W-:-:S13]  /*0b10*/  ISETP.GE.U32.AND P2, PT, R15, UR10, PT ;  /* 0x0000000a0f007c0c */ /* 0x000fda000bf46070 */
[----:B------:R-:W-:Y:S01]  /*0b20*/  @P2 VIADD R15, R15, -UR10 ;  /* 0x8000000a0f0f2c36 */ /* 0x000fe20008000000 */
[----:B------:R-:W-:-:S04]  /*0b30*/  @P2 IADD3 R16, PT, PT, R16, 0x1, RZ ;  /* 0x0000000110102810 */ /* 0x000fc80007ffe0ff */
[----:B------:R-:W-:-:S13]  /*0b40*/  ISETP.GE.U32.AND P3, PT, R15, UR10, PT ;  /* 0x0000000a0f007c0c */ /* 0x000fda000bf66070 */
[----:B------:R-:W-:-:S04]  /*0b50*/  @P3 IADD3 R16, PT, PT, R16, 0x1, RZ ;  /* 0x0000000110103810 */ /* 0x000fc80007ffe0ff */
[----:B------:R-:W-:Y:S01]  /*0b60*/  SEL R15, R11, R16, !P1 ;  /* 0x000000100b0f7207 */ /* 0x000fe20004800000 */
[----:B------:R-:W-:-:S03]  /*0b70*/  IMAD R16, R20, UR7, R17 ;  /* 0x0000000714107c24 */ /* 0x000fc6000f8e0211 */
[----:B------:R-:W-:Y:S01]  /*0b80*/  IADD3 R20, PT, PT, -R15, RZ, RZ ;  /* 0x000000ff0f147210 */ /* 0x000fe20007ffe1ff */
[----:B------:R-:W-:-:S04]  /*0b90*/  IMAD R16, R16, R9, RZ ;  /* 0x0000000910107224 */ /* 0x000fc800078e02ff */
[----:B------:R-:W-:-:S04]  /*0ba0*/  IMAD R21, R20, UR10, R21 ;  /* 0x0000000a14157c24 */ /* 0x000fc8000f8e0215 */
[----:B------:R-:W-:-:S04]  /*0bb0*/  IMAD R21, R21, R3, R16 ;  /* 0x0000000315157224 */ /* 0x000fc800078e0210 */
[----:B------:R-:W-:-:S04]  /*0bc0*/  IMAD R21, R8, UR6, R21 ;  /* 0x0000000608157c24 */ /* 0x000fc8000f8e0215 */
[----:B------:R-:W-:-:S04]  /*0bd0*/  IMAD R21, R15, R2, R21 ;  /* 0x000000020f157224 */ /* 0x000fc800078e0215 */
[----:B------:R-:W-:-:S05]  /*0be0*/  IMAD.WIDE.U32 R22, R21, 0x8, R4 ;  /* 0x0000000815167825 */ /* 0x000fca00078e0004 */
[----:B--2---:R0:W-:Y:S04]  /*0bf0*/  STG.E.64 desc[UR12][R22.64], R18 ;  /* 0x0000001216007986 */ /* 0x0041e8000c101b0c */
[----:B------:R-:W2:Y:S01]  /*0c00*/  LDG.E.64 R20, desc[UR12][R6.64+0x8] ;  /* 0x0000080c06147981 */ /* 0x000ea2000c1e1b00 */
[----:B------:R-:W-:-:S05]  /*0c10*/  IMAD.HI.U32 R15, R10, R13, RZ ;  /* 0x0000000d0a0f7227 */ /* 0x000fca00078e00ff */
[----:B------:R-:W-:-:S05]  /*0c20*/  IADD3 R16, PT, PT, -R15, RZ, RZ ;  /* 0x000000ff0f107210 */ /* 0x000fca0007ffe1ff */
[----:B------:R-:W-:-:S05]  /*0c30*/  IMAD R16, R16, UR7, R13 ;  /* 0x0000000710107c24 */ /* 0x000fca000f8e020d */
[----:B------:R-:W-:-:S13]  /*0c40*/  ISETP.GE.U32.AND P2, PT, R16, UR7, PT ;  /* 0x0000000710007c0c */ /* 0x000fda000bf46070 */
[----:B------:R-:W-:Y:S01]  /*0c50*/  @P2 VIADD R16, R16, -UR7 ;  /* 0x8000000710102c36 */ /* 0x000fe20008000000 */
[----:B------:R-:W-:-:S04]  /*0c60*/  @P2 IADD3 R15, PT, PT, R15, 0x1, RZ ;  /* 0x000000010f0f2810 */ /* 0x000fc80007ffe0ff */
[----:B------:R-:W-:-:S13]  /*0c70*/  ISETP.GE.U32.AND P3, PT, R16, UR7, PT ;  /* 0x0000000710007c0c */ /* 0x000fda000bf66070 */
[----:B------:R-:W-:-:S04]  /*0c80*/  @P3 IADD3 R15, PT, PT, R15, 0x1, RZ ;  /* 0x000000010f0f3810 */ /* 0x000fc80007ffe0ff */
[----:B------:R-:W-:-:S05]  /*0c90*/  SEL R15, R0, R15, !P0 ;  /* 0x0000000f000f7207 */ /* 0x000fca0004000000 */
[----:B------:R-:W-:-:S04]  /*0ca0*/  IMAD.HI.U32 R16, R14, R15, RZ ;  /* 0x0000000f0e107227 */ /* 0x000fc800078e00ff */
[----:B0-----:R-:W-:-:S04]  /*0cb0*/  IMAD.MOV R18, RZ, RZ, -R16 ;  /* 0x000000ffff127224 */ /* 0x001fc800078e0a10 */
[----:B------:R-:W-:-:S05]  /*0cc0*/  IMAD R18, R18, UR10, R15 ;  /* 0x0000000a12127c24 */ /* 0x000fca000f8e020f */
[----:B------:R-:W-:-:S13]  /*0cd0*/  ISETP.GE.U32.AND P2, PT, R18, UR10, PT ;  /* 0x0000000a12007c0c */ /* 0x000fda000bf46070 */
[----:B------:R-:W-:Y:S02]  /*0ce0*/  @P2 IADD3 R18, PT, PT, R18, -UR10, RZ ;  /* 0x8000000a12122c10 */ /* 0x000fe4000fffe0ff */
[----:B------:R-:W-:Y:S02]  /*0cf0*/  @P2 IADD3 R16, PT, PT, R16, 0x1, RZ ;  /* 0x0000000110102810 */ /* 0x000fe40007ffe0ff */
[----:B------:R-:W-:Y:S02]  /*0d00*/  ISETP.GE.U32.AND P3, PT, R18, UR10, PT ;  /* 0x0000000a12007c0c */ /* 0x000fe4000bf66070 */
[----:B------:R-:W-:-:S11]  /*0d10*/  IADD3 R18, PT, PT, -R15, RZ, RZ ;  /* 0x000000ff0f127210 */ /* 0x000fd60007ffe1ff */
[----:B------:R-:W-:-:S05]  /*0d20*/  @P3 VIADD R16, R16, 0x1 ;  /* 0x0000000110103836 */ /* 0x000fca0000000000 */
[----:B------:R-:W-:Y:S01]  /*0d30*/  SEL R19, R11, R16, !P1 ;  /* 0x000000100b137207 */ /* 0x000fe20004800000 */
[----:B------:R-:W-:-:S03]  /*0d40*/  IMAD R16, R18, UR7, R17 ;  /* 0x0000000712107c24 */ /* 0x000fc6000f8e0211 */
[----:B------:R-:W-:Y:S01]  /*0d50*/  IADD3 R18, PT, PT, -R19, RZ, RZ ;  /* 0x000000ff13127210 */ /* 0x000fe20007ffe1ff */
[----:B------:R-:W-:-:S04]  /*0d60*/  IMAD R16, R16, R9, R9 ;  /* 0x0000000910107224 */ /* 0x000fc800078e0209 */
[----:B------:R-:W-:-:S04]  /*0d70*/  IMAD R15, R18, UR10, R15 ;  /* 0x0000000a120f7c24 */ /* 0x000fc8000f8e020f */
[----:B------:R-:W-:-:S04]  /*0d80*/  IMAD R15, R15, R3, R16 ;  /* 0x000000030f0f7224 */ /* 0x000fc800078e0210 */
[----:B------:R-:W-:-:S04]  /*0d90*/  IMAD R15, R8, UR6, R15 ;  /* 0x00000006080f7c24 */ /* 0x000fc8000f8e020f */
[----:B------:R-:W-:-:S04]  /*0da0*/  IMAD R15, R19, R2, R15 ;  /* 0x00000002130f7224 */ /* 0x000fc800078e020f */
[----:B------:R-:W-:-:S04]  /*0db0*/  IMAD.WIDE.U32 R22, R15, 0x8, R4 ;  /* 0x000000080f167825 */ /* 0x000fc800078e0004 */
[----:B------:R-:W-:Y:S01]  /*0dc0*/  VIADD R15, R13, 0x1 ;  /* 0x000000010d0f7836 */ /* 0x000fe20000000000 */
[----:B--2---:R0:W-:Y:S04]  /*0dd0*/  STG.E.64 desc[UR12][R22.64], R20 ;  /* 0x0000001416007986 */ /* 0x0041e8000c101b0c */
        /* <DEDUP_REMOVED lines=11> */
[----:B0-----:R-:W-:-:S05]  /*0e90*/  IADD3 R20, PT, PT, -R16, RZ, RZ ;  /* 0x000000ff10147210 */ /* 0x001fca0007ffe1ff */
[----:B------:R-:W-:Y:S01]  /*0ea0*/  IMAD R15, R20, UR10, R25 ;  /* 0x0000000a140f7c24 */ /* 0x000fe2000f8e0219 */
[----:B------:R-:W-:-:S04]  /*0eb0*/  IADD3 R20, PT, PT, -R25, RZ, RZ ;  /* 0x000000ff19147210 */ /* 0x000fc80007ffe1ff */
[----:B------:R-:W-:-:S13]  /*0ec0*/  ISETP.GE.U32.AND P2, PT, R15, UR10, PT ;  /* 0x0000000a0f007c0c */ /* 0x000fda000bf46070 */
[----:B------:R-:W-:Y:S01]  /*0ed0*/  @P2 VIADD R15, R15, -UR10 ;  /* 0x8000000a0f0f2c36 */ /* 0x000fe20008000000 */
[----:B------:R-:W-:-:S04]  /*0ee0*/  @P2 IADD3 R16, PT, PT, R16, 0x1, RZ ;  /* 0x0000000110102810 */ /* 0x000fc80007ffe0ff */
[----:B------:R-:W-:Y:S01]  /*0ef0*/  ISETP.GE.U32.AND P3, PT, R15, UR10, PT ;  /* 0x0000000a0f007c0c */ /* 0x000fe2000bf66070 */
[----:B------:R-:W-:-:S12]  /*0f00*/  IMAD R15, R20, UR7, R17 ;  /* 0x00000007140f7c24 */ /* 0x000fd8000f8e0211 */
[----:B------:R-:W-:-:S05]  /*0f10*/  @P3 VIADD R16, R16, 0x1 ;  /* 0x0000000110103836 */ /* 0x000fca0000000000 */
[----:B------:R-:W-:Y:S02]  /*0f20*/  SEL R21, R11, R16, !P1 ;  /* 0x000000100b157207 */ /* 0x000fe40004800000 */
[----:B------:R-:W-:Y:S02]  /*0f30*/  IADD3 R16, PT, PT, R15, 0x2, RZ ;  /* 0x000000020f107810 */ /* 0x000fe40007ffe0ff */
[----:B------:R-:W-:-:S03]  /*0f40*/  IADD3 R20, PT, PT, -R21, RZ, RZ ;  /* 0x000000ff15147210 */ /* 0x000fc60007ffe1ff */
[----:B------:R-:W-:Y:S02]  /*0f50*/  IMAD R16, R16, R9, RZ ;  /* 0x0000000910107224 */ /* 0x000fe400078e02ff */
[----:B------:R-:W-:-:S04]  /*0f60*/  IMAD R25, R20, UR10, R25 ;  /* 0x0000000a14197c24 */ /* 0x000fc8000f8e0219 */
[----:B------:R-:W-:-:S04]  /*0f70*/  IMAD R25, R25, R3, R16 ;  /* 0x0000000319197224 */ /* 0x000fc800078e0210 */
[----:B------:R-:W-:-:S04]  /*0f80*/  IMAD R25, R8, UR6, R25 ;  /* 0x0000000608197c24 */ /* 0x000fc8000f8e0219 */
[----:B------:R-:W-:-:S04]  /*0f90*/  IMAD R21, R21, R2, R25 ;  /* 0x0000000215157224 */ /* 0x000fc800078e0219 */
[----:B------:R-:W-:-:S04]  /*0fa0*/  IMAD.WIDE.U32 R20, R21, 0x8, R4 ;  /* 0x0000000815147825 */ /* 0x000fc800078e0004 */
[C---:B------:R-:W-:Y:S01]  /*0fb0*/  VIADD R15, R13.reuse, 0x2 ;  /* 0x000000020d0f7836 */ /* 0x040fe20000000000 */
[----:B--2---:R0:W-:Y:S04]  /*0fc0*/  STG.E.64 desc[UR12][R20.64], R18 ;  /* 0x0000001214007986 */ /* 0x0041e8000c101b0c */
[----:B------:R-:W2:Y:S01]  /*0fd0*/  LDG.E.64 R6, desc[UR12][R6.64+0x18] ;  /* 0x0000180c06067981 */ /* 0x000ea2000c1e1b00 */
[----:B------:R-:W-:Y:S01]  /*0fe0*/  IMAD.HI.U32 R23, R10, R15, RZ ;  /* 0x0000000f0a177227 */ /* 0x000fe200078e00ff */
[----:B------:R-:W-:-:S03]  /*0ff0*/  IADD3 R13, PT, PT, R13, 0x4, RZ ;  /* 0x000000040d0d7810 */ /* 0x000fc60007ffe0ff */
[----:B------:R-:W-:Y:S01]  /*1000*/  VIADD R12, R12, 0x4 ;  /* 0x000000040c0c7836 */ /* 0x000fe20000000000 */
        /* <DEDUP_REMOVED lines=14> */
[----:B------:R-:W-:Y:S02]  /*10f0*/  @P2 IADD3 R16, PT, PT, R16, 0x1, RZ ;  /* 0x0000000110102810 */ /* 0x000fe40007ffe0ff */
[----:B------:R-:W-:Y:S02]  /*1100*/  ISETP.NE.AND P2, PT, R12, RZ, PT ;  /* 0x000000ff0c00720c */ /* 0x000fe40003f45270 */
[----:B------:R-:W-:Y:S01]  /*1110*/  ISETP.GE.U32.AND P3, PT, R15, UR10, PT ;  /* 0x0000000a0f007c0c */ /* 0x000fe2000bf66070 */
[----:B------:R-:W-:Y:S01]  /*1120*/  IMAD R15, R18, UR7, R17 ;  /* 0x00000007120f7c24 */ /* 0x000fe2000f8e0211 */
[----:B------:R-:W-:-:S11]  /*1130*/  IADD3 R17, PT, PT, R17, 0x4, RZ ;  /* 0x0000000411117810 */ /* 0x000fd60007ffe0ff */
        /* <DEDUP_REMOVED lines=13> */
.L_x_112:
        /* <DEDUP_REMOVED lines=15> */
.L_x_915:


//--------------------- .text._ZN2at6native40_GLOBAL__N__2351210d_8_Shape_cu_49f7391c35CatArrayBatchedCopy_alignedK_contigINS1_10OpaqueTypeILj8EEEjLi3ELi64ELi64ELi16EEEvPT_NS1_25CatArrInputTensorMetadataIS5_T0_XT2_EXT3_EEENS1_16TensorSizeStrideIS8_Lj4EEEiS8_ --------------------------
	.section	.text._ZN2at6native40_GLOBAL__N__2351210d_8_Shape_cu_49f7391c35CatArrayBatchedCopy_alignedK_contigINS1_10OpaqueTypeILj8EEEjLi3ELi64ELi64ELi16EEEvPT_NS1_25CatArrInputTensorMetadataIS5_T0_XT2_EXT3_EEENS1_16TensorSizeStrideIS8_Lj4EEEiS8_,"ax",@progbits
	.align	128
.text._ZN2at6native40_GLOBAL__N__2351210d_8_Shape_cu_49f7391c35CatArrayBatchedCopy_alignedK_contigINS1_10OpaqueTypeILj8EEEjLi3ELi64ELi64ELi16EEEvPT_NS1_25CatArrInputTensorMetadataIS5_T0_XT2_EXT3_EEENS1_16TensorSizeStrideIS8_Lj4EEEiS8_:
        .type           _ZN2at6native40_GLOBAL__N__2351210d_8_Shape_cu_49f7391c35CatArrayBatchedCopy_alignedK_contigINS1_10OpaqueTypeILj8EEEjLi3ELi64ELi64ELi16EEEvPT_NS1_25CatArrInputTensorMetadataIS5_T0_XT2_EXT3_EEENS1_16TensorSizeStrideIS8_Lj4EEEiS8_,@function
        .size           _ZN2at6native40_GLOBAL__N__2351210d_8_Shape_cu_49f7391c35CatArrayBatchedCopy_alignedK_contigINS1_10OpaqueTypeILj8EEEjLi3ELi64ELi64ELi16EEEvPT_NS1_25CatArrInputTensorMetadataIS5_T0_XT2_EXT3_EEENS1_16TensorSizeStrideIS8_Lj4EEEiS8_,(.L_x_916 - _ZN2at6native40_GLOBAL__N__2351210d_8_Shape_cu_49f7391c35CatArrayBatchedCopy_alignedK_contigINS1_10OpaqueTypeILj8EEEjLi3ELi64ELi64ELi16EEEvPT_NS1_25CatArrInputTensorMetadataIS5_T0_XT2_EXT3_EEENS1_16TensorSizeStrideIS8_Lj4EEEiS8_)
        .other          _ZN2at6native40_GLOBAL__N__2351210d_8_Shape_cu_49f7391c35CatArrayBatchedCopy_alignedK_contigINS1_10OpaqueTypeILj8EEEjLi3ELi64ELi64ELi16EEEvPT_NS1_25CatArrInputTensorMetadataIS5_T0_XT2_EXT3_EEENS1_16TensorSizeStrideIS8_Lj4EEEiS8_,@"STO_CUDA_ENTRY STV_DEFAULT"
_ZN2at6native40_GLOBAL__N__2351210d_8_Shape_cu_49f7391c35CatArrayBatchedCopy_alignedK_contigINS1_10OpaqueTypeILj8EEEjLi3ELi64ELi64ELi16EEEvPT_NS1_25CatArrInputTensorMetadataIS5_T0_XT2_EXT3_EEENS1_16TensorSizeStrideIS8_Lj4EEEiS8_:
        /* <DEDUP_REMOVED lines=20> */
[----:B------:R-:W4:Y:S01]  /*0140*/  LDCU UR9, c[0x0][0x10ec] ;  /* 0x00021d80ff0977ac */ /* 0x000f220008000800 */
[----:B------:R0:W0:Y:S01]  /*0150*/  LDC R0, c[0x0][R2+0x588] ;  /* 0x0001620002007b82 */ /* 0x0000220000000800 */
[----:B------:R-:W0:Y:S07]  /*0160*/  LDCU.64 UR10, c[0x0][0x10d8] ;  /* 0x00021b00ff0a77ac */ /* 0x000e2e0008000a00 */
[----:B------:R-:W0:Y:S01]  /*0170*/  LDC.64 R4, c[0x0][R4+0x380] ;  /* 0x0000e00004047b82 */ /* 0x000e220000000a00 */
[----:B--2---:R-:W-:Y:S05]  /*0180*/  @P0 BRA `(.L_x_114) ;  /* 0x0000000400740947 */ /* 0x004fea0003800000 */
[----:B0-----:R-:W0:Y:S01]  /*0190*/  LDC R2, c[0x0][0x10e8] ;  /* 0x00043a00ff027b82 */ /* 0x001e220000000800 */
[----:B------:R-:W1:Y:S01]  /*01a0*/  LDCU UR4, c[0x0][0x10d0] ;  /* 0x00021a00ff0477ac */ /* 0x000e620008000800 */
[----:B------:R-:W2:Y:S01]  /*01b0*/  LDCU UR5, c[0x0][0x10cc] ;  /* 0x00021980ff0577ac */ /* 0x000ea20008000800 */
[----:B0-----:R-:W-:-:S04]  /*01c0*/  ISETP.NE.AND P0, PT, R2, 0x2, PT ;  /* 0x000000020200780c */ /* 0x001fc80003f05270 */
[----:B-1----:R-:W-:Y:S01]  /*01d0*/  SEL R6, R14, UR4, !P0 ;  /* 0x000000040e067c07 */ /* 0x002fe2000c000000 */
[----:B------:R-:W0:Y:S01]  /*01e0*/  LDCU UR4, c[0x0][0x370] ;  /* 0x00006e00ff0477ac */ /* 0x000e220008000800 */
[----:B------:R-:W-:Y:S02]  /*01f0*/  ISETP.NE.AND P0, PT, R2, 0x1, PT ;  /* 0x000000010200780c */ /* 0x000fe40003f05270 */
[----:B------:R-:W1:Y:S01]  /*0200*/  I2F.U32.RP R10, R6 ;  /* 0x00000006000a7306 */ /* 0x000e620000209000 */
[----:B------:R-:W3:Y:S01]  /*0210*/  LDC.64 R2, c[0x0][0x380] ;  /* 0x0000e000ff027b82 */ /* 0x000ee20000000a00 */
[----:B--2---:R-:W-:Y:S01]  /*0220*/  SEL R15, R14, UR5, !P0 ;  /* 0x000000050e0f7c07 */ /* 0x004fe2000c000000 */
[----:B------:R-:W-:Y:S01]  /*0230*/  IMAD.MOV R13, RZ, RZ, -R6 ;  /* 0x000000ffff0d7224 */ /* 0x000fe200078e0a06 */
[----:B------:R-:W-:Y:S02]  /*0240*/  ISETP.NE.U32.AND P0, PT, R6, RZ, PT ;  /* 0x000000ff0600720c */ /* 0x000fe40003f05070 */
[----:B------:R-:W-:-:S02]  /*0250*/  IADD3 R17, PT, PT, RZ, -R15, RZ ;  /* 0x8000000fff117210 */ /* 0x000fc40007ffe0ff */
[----:B------:R-:W2:Y:S01]  /*0260*/  I2F.U32.RP R11, R15 ;  /* 0x0000000f000b7306 */ /* 0x000ea20000209000 */
[----:B------:R-:W-:Y:S02]  /*0270*/  ISETP.NE.U32.AND P1, PT, R15, RZ, PT ;  /* 0x000000ff0f00720c */ /* 0x000fe40003f25070 */
[----:B------:R-:W-:Y:S02]  /*0280*/  LOP3.LUT R21, RZ, R6, RZ, 0x33, !PT ;  /* 0x00000006ff157212 */ /* 0x000fe400078e33ff */
[----:B------:R-:W-:Y:S01]  /*0290*/  LOP3.LUT R20, RZ, R15, RZ, 0x33, !PT ;  /* 0x0000000fff147212 */ /* 0x000fe200078e33ff */
[----:B0-----:R-:W-:Y:S02]  /*02a0*/  IMAD R24, R24, UR4, RZ ;  /* 0x0000000418187c24 */ /* 0x001fe4000f8e02ff */
[----:B-1----:R-:W0:Y:S08]  /*02b0*/  MUFU.RCP R10, R10 ;  /* 0x0000000a000a7308 */ /* 0x002e300000001000 */
[----:B--2---:R-:W1:Y:S01]  /*02c0*/  MUFU.RCP R11, R11 ;  /* 0x0000000b000b7308 */ /* 0x004e620000001000 */
[----:B0-----:R-:W-:-:S07]  /*02d0*/  VIADD R18, R10, 0xffffffe ;  /* 0x0ffffffe0a127836 */ /* 0x001fce0000000000 */
[----:B------:R0:W2:Y:S01]  /*02e0*/  F2I.FTZ.U32.TRUNC.NTZ R19, R18 ;  /* 0x0000001200137305 */ /* 0x0000a2000021f000 */
[----:B-1----:R-:W-:-:S07]  /*02f0*/  IADD3 R8, PT, PT, R11, 0xffffffe, RZ ;  /* 0x0ffffffe0b087810 */ /* 0x002fce0007ffe0ff */
[----:B------:R1:W5:Y:S01]  /*0300*/  F2I.FTZ.U32.TRUNC.NTZ R9, R8 ;  /* 0x0000000800097305 */ /* 0x000362000021f000 */
[----:B0-----:R-:W-:Y:S02]  /*0310*/  IMAD.MOV.U32 R18, RZ, RZ, RZ ;  /* 0x000000ffff127224 */ /* 0x001fe400078e00ff */
[----:B--2---:R-:W-:Y:S01]  /*0320*/  IMAD R11, R13, R19, RZ ;  /* 0x000000130d0b7224 */ /* 0x004fe200078e02ff */
[----:B-1----:R-:W-:-:S03]  /*0330*/  MOV R8, RZ ;  /* 0x000000ff00087202 */ /* 0x002fc60000000f00 */
[----:B------:R-:W-:-:S04]  /*0340*/  IMAD.HI.U32 R18, R19, R11, R18 ;  /* 0x0000000b13127227 */ /* 0x000fc800078e0012 */
[----:B-----5:R-:W-:-:S04]  /*0350*/  IMAD R13, R17, R9, RZ ;  /* 0x00000009110d7224 */ /* 0x020fc800078e02ff */
[----:B---3--:R-:W-:-:S07]  /*0360*/  IMAD.HI.U32 R19, R9, R13, R8 ;  /* 0x0000000d09137227 */ /* 0x008fce00078e0008 */
.L_x_115:
[----:B--2---:R-:W-:-:S06]  /*0370*/  IMAD.WIDE.U32 R8, R7, 0x8, R4 ;  /* 0x0000000807087825 */ /* 0x004fcc00078e0004 */
[----:B------:R-:W2:Y:S01]  /*0380*/  LDG.E.128 R8, desc[UR6][R8.64] ;  /* 0x0000000608087981 */ /* 0x000ea2000c1e1d00 */
[----:B------:R-:W-:-:S04]  /*0390*/  IMAD.HI.U32 R26, R18, R7, RZ ;  /* 0x00000007121a7227 */ /* 0x000fc800078e00ff */
[----:B------:R-:W-:Y:S01]  /*03a0*/  VIADD R17, R7, 0x1 ;  /* 0x0000000107117836 */ /* 0x000fe20000000000 */
[----:B------:R-:W-:-:S03]  /*03b0*/  IADD3 R13, PT, PT, -R26, RZ, RZ ;  /* 0x000000ff1a0d7210 */ /* 0x000fc60007ffe1ff */
[----:B------:R-:W-:-:S04]  /*03c0*/  IMAD.HI.U32 R12, R18, R17, RZ ;  /* 0x00000011120c7227 */ /* 0x000fc800078e00ff */
[----:B------:R-:W-:Y:S02]  /*03d0*/  IMAD R13, R6, R13, R7 ;  /* 0x0000000d060d7224 */ /* 0x000fe400078e0207 */
[----:B------:R-:W-:-:S03]  /*03e0*/  IMAD.MOV R23, RZ, RZ, -R12 ;  /* 0x000000ffff177224 */ /* 0x000fc600078e0a0c */
[----:B------:R-:W-:Y:S01]  /*03f0*/  ISETP.GE.U32.AND P2, PT, R13, R6, PT ;  /* 0x000000060d00720c */ /* 0x000fe20003f46070 */
[----:B------:R-:W-:-:S05]  /*0400*/  IMAD R23, R6, R23, R17 ;  /* 0x0000001706177224 */ /* 0x000fca00078e0211 */
[----:B------:R-:W-:-:S07]  /*0410*/  ISETP.GE.U32.AND P4, PT, R23, R6, PT ;  /* 0x000000061700720c */ /* 0x000fce0003f86070 */
[----:B------:R-:W-:Y:S02]  /*0420*/  @P2 IADD3 R13, PT, PT, -R6, R13, RZ ;  /* 0x0000000d060d2210 */ /* 0x000fe40007ffe1ff */
[----:B------:R-:W-:Y:S02]  /*0430*/  @P2 IADD3 R26, PT, PT, R26, 0x1, RZ ;  /* 0x000000011a1a2810 */ /* 0x000fe40007ffe0ff */
[----:B------:R-:W-:Y:S02]  /*0440*/  ISETP.GE.U32.AND P3, PT, R13, R6, PT ;  /* 0x000000060d00720c */ /* 0x000fe40003f66070 */
[----:B------:R-:W-:Y:S01]  /*0450*/  @P4 IMAD.IADD R23, R23, 0x1, -R6 ;  /* 0x0000000117174824 */ /* 0x000fe200078e0a06 */
[----:B------:R-:W-:-:S04]  /*0460*/  @P4 IADD3 R12, PT, PT, R12, 0x1, RZ ;  /* 0x000000010c0c4810 */ /* 0x000fc80007ffe0ff */
[----:B------:R-:W-:-:S06]  /*0470*/  ISETP.GE.U32.AND P5, PT, R23, R6, PT ;  /* 0x000000061700720c */ /* 0x000fcc0003fa6070 */
[----:B------:R-:W-:-:S05]  /*0480*/  @P3 VIADD R26, R26, 0x1 ;  /* 0x000000011a1a3836 */ /* 0x000fca0000000000 */
[----:B------:R-:W-:Y:S02]  /*0490*/  SEL R26, R21, R26, !P0 ;  /* 0x0000001a151a7207 */ /* 0x000fe40004000000 */
[----:B------:R-:W-:-:S03]  /*04a0*/  @P5 VIADD R12, R12, 0x1 ;  /* 0x000000010c0c5836 */ /* 0x000fc60000000000 */
[----:B------:R-:W-:Y:S02]  /*04b0*/  IMAD.HI.U32 R13, R19, R26, RZ ;  /* 0x0000001a130d7227 */ /* 0x000fe400078e00ff */
[----:B------:R-:W-:-:S03]  /*04c0*/  SEL R12, R21, R12, !P0 ;  /* 0x0000000c150c7207 */ /* 0x000fc60004000000 */
[----:B------:R-:W-:Y:S02]  /*04d0*/  IADD3 R16, PT, PT, -R13, RZ, RZ ;  /* 0x000000ff0d107210 */ /* 0x000fe40007ffe1ff */
[----:B------:R-:W-:-:S04]  /*04e0*/  IMAD.HI.U32 R23, R19, R12, RZ ;  /* 0x0000000c13177227 */ /* 0x000fc800078e00ff */
[----:B------:R-:W-:Y:S02]  /*04f0*/  IMAD.MOV R28, RZ, RZ, -R23 ;  /* 0x000000ffff1c7224 */ /* 0x000fe400078e0a17 */
[C---:B------:R-:W-:Y:S02]  /*0500*/  IMAD R16, R15.reuse, R16, R26 ;  /* 0x000000100f107224 */ /* 0x040fe400078e021a */
[----:B------:R-:W-:-:S03]  /*0510*/  IMAD R28, R15, R28, R12 ;  /* 0x0000001c0f1c7224 */ /* 0x000fc600078e020c */
[-C--:B------:R-:W-:Y:S02]  /*0520*/  ISETP.GE.U32.AND P2, PT, R16, R15.reuse, PT ;  /* 0x0000000f1000720c */ /* 0x080fe40003f46070 */
[----:B------:R-:W-:-:S11]  /*0530*/  ISETP.GE.U32.AND P4, PT, R28, R15, PT ;  /* 0x0000000f1c00720c */ /* 0x000fd60003f86070 */
[----:B------:R-:W-:Y:S02]  /*0540*/  @P2 IADD3 R16, PT, PT, -R15, R16, RZ ;  /* 0x000000100f102210 */ /* 0x000fe40007ffe1ff */
[----:B------:R-:W-:Y:S01]  /*0550*/  @P4 IMAD.IADD R28, R28, 0x1, -R15 ;  /* 0x000000011c1c4824 */ /* 0x000fe200078e0a0f */
[----:B------:R-:W-:Y:S02]  /*0560*/  @P2 IADD3 R13, PT, PT, R13, 0x1, RZ ;  /* 0x000000010d0d2810 */ /* 0x000fe40007ffe0ff */
[-C--:B------:R-:W-:Y:S01]  /*0570*/  ISETP.GE.U32.AND P3, PT, R16, R15.reuse, PT ;  /* 0x0000000f1000720c */ /* 0x080fe20003f66070 */
[----:B------:R-:W-:Y:S01]  /*0580*/  IMAD.MOV R16, RZ, RZ, -R12 ;  /* 0x000000ffff107224 */ /* 0x000fe200078e0a0c */
[----:B------:R-:W-:Y:S02]  /*0590*/  ISETP.GE.U32.AND P5, PT, R28, R15, PT ;  /* 0x0000000f1c00720c */ /* 0x000fe40003fa6070 */
[----:B------:R-:W-:Y:S01]  /*05a0*/  @P4 IADD3 R23, PT, PT, R23, 0x1, RZ ;  /* 0x0000000117174810 */ /* 0x000fe20007ffe0ff */
[----:B------:R-:W-:-:S04]  /*05b0*/  IMAD R17, R6, R16, R17 ;  /* 0x0000001006117224 */ /* 0x000fc800078e0211 */
[----:B------:R-:W-:-:S04]  /*05c0*/  IMAD R17, R17, UR8, RZ ;  /* 0x0000000811117c24 */ /* 0x000fc8000f8e02ff */
[----:B------:R-:W-:Y:S02]  /*05d0*/  @P3 VIADD R13, R13, 0x1 ;  /* 0x000000010d0d3836 */ /* 0x000fe40000000000 */
[----:B------:R-:W-:-:S03]  /*05e0*/  @P5 IADD3 R23, PT, PT, R23, 0x1, RZ ;  /* 0x0000000117175810 */ /* 0x000fc60007ffe0ff */
[C---:B------:R-:W-:Y:S02]  /*05f0*/  SEL R13, R20.reuse, R13, !P1 ;  /* 0x0000000d140d7207 */ /* 0x040fe40004800000 */
[----:B------:R-:W-:Y:S02]  /*0600*/  SEL R16, R20, R23, !P1 ;  /* 0x0000001714107207 */ /* 0x000fe40004800000 */
[----:B------:R-:W-:Y:S01]  /*0610*/  IADD3 R23, PT, PT, -R26, RZ, RZ ;  /* 0x000000ff1a177210 */ /* 0x000fe20007ffe1ff */
[----:B------:R-:W-:-:S04]  /*0620*/  IMAD.MOV R25, RZ, RZ, -R13 ;  /* 0x000000ffff197224 */ /* 0x000fc800078e0a0d */
[----:B------:R-:W-:Y:S02]  /*0630*/  IMAD R26, R15, R25, R26 ;  /* 0x000000190f1a7224 */ /* 0x000fe400078e021a */
[----:B------:R-:W-:Y:S01]  /*0640*/  IMAD R23, R6, R23, R7 ;  /* 0x0000001706177224 */ /* 0x000fe200078e0207 */
[----:B------:R-:W-:Y:S01]  /*0650*/  LEA R7, R24, R7, 0x1 ;  /* 0x0000000718077211 */ /* 0x000fe200078e08ff */
[----:B------:R-:W-:Y:S02]  /*0660*/  IMAD.MOV R25, RZ, RZ, -R16 ;  /* 0x000000ffff197224 */ /* 0x000fe400078e0a10 */
[----:B------:R-:W-:Y:S02]  /*0670*/  IMAD R23, R23, UR8, RZ ;  /* 0x0000000817177c24 */ /* 0x000fe4000f8e02ff */
[----:B------:R-:W-:Y:S02]  /*0680*/  IMAD R12, R15, R25, R12 ;  /* 0x000000190f0c7224 */ /* 0x000fe400078e020c */
[----:B------:R-:W-:-:S02]  /*0690*/  IMAD R26, R26, UR11, R23 ;  /* 0x0000000b1a1a7c24 */ /* 0x000fc4000f8e0217 */
[----:B------:R-:W-:Y:S02]  /*06a0*/  IMAD R17, R12, UR11, R17 ;  /* 0x0000000b0c117c24 */ /* 0x000fe4000f8e0211 */
[----:B------:R-:W-:Y:S02]  /*06b0*/  IMAD R13, R13, UR10, R26 ;  /* 0x0000000a0d0d7c24 */ /* 0x000fe4000f8e021a */
[----:B------:R-:W-:Y:S02]  /*06c0*/  IMAD R17, R16, UR10, R17 ;  /* 0x0000000a10117c24 */ /* 0x000fe4000f8e0211 */
[C---:B----4-:R-:W-:Y:S02]  /*06d0*/  IMAD R13, R0.reuse, UR9, R13 ;  /* 0x00000009000d7c24 */ /* 0x050fe4000f8e020d */
[----:B------:R-:W-:Y:S02]  /*06e0*/  IMAD R17, R0, UR9, R17 ;  /* 0x0000000900117c24 */ /* 0x000fe4000f8e0211 */
[----:B------:R-:W-:-:S04]  /*06f0*/  IMAD.WIDE.U32 R12, R13, 0x8, R2 ;  /* 0x000000080d0c7825 */ /* 0x000fc800078e0002 */
[----:B------:R-:W-:-:S04]  /*0700*/  IMAD.WIDE.U32 R16, R17, 0x8, R2 ;  /* 0x0000000811107825 */ /* 0x000fc800078e0002 */
[----:B------:R-:W-:-:S05]  /*0710*/  VIADD R23, R7, 0x2 ;  /* 0x0000000207177836 */ /* 0x000fca0000000000 */
[----:B------:R-:W-:Y:S01]  /*0720*/  ISETP.GT.U32.AND P2, PT, R23, R22, PT ;  /* 0x000000161700720c */ /* 0x000fe20003f44070 */
[----:B--2---:R2:W-:Y:S04]  /*0730*/  STG.E.64 desc[UR6][R12.64], R8 ;  /* 0x000000080c007986 */ /* 0x0045e8000c101b06 */
[----:B------:R2:W-:Y:S08]  /*0740*/  STG.E.64 desc[UR6][R16.64], R10 ;  /* 0x0000000a10007986 */ /* 0x0005f0000c101b06 */
[----:B------:R-:W-:Y:S05]  /*0750*/  @!P2 BRA `(.L_x_115) ;  /* 0xfffffffc0004a947 */ /* 0x000fea000383ffff */
.L_x_114:
[----:B0--34-:R-:W-:Y:S05]  /*0760*/  BSYNC.RECONVERGENT B0 ;  /* 0x0000000000007941 */ /* 0x019fea0003800200 */
.L_x_113:
[----:B------:R-:W-:-:S13]  /*0770*/  ISETP.GE.U32.AND P0, PT, R7, R22, PT ;  /* 0x000000160700720c */ /* 0x000fda0003f06070 */
[----:B------:R-:W-:Y:S05]  /*0780*/  @P0 EXIT ;  /* 0x000000000000094d */ /* 0x000fea0003800000 */
[----:B------:R-:W-:Y:S01]  /*0790*/  IADD3 R20, PT, PT, R22, -R7, RZ ;  /* 0x8000000716147210 */ /* 0x000fe20007ffe0ff */
[----:B------:R-:W0:Y:S01]  /*07a0*/  LDCU UR8, c[0x0][0x10e0] ;  /* 0x00021c00ff0877ac */ /* 0x000e220008000800 */
[----:B------:R-:W-:Y:S01]  /*07b0*/  BSSY.RECONVERGENT B0, `(.L_x_116) ;  /* 0x000004c000007945 */ /* 0x000fe20003800200 */
[----:B------:R-:W-:Y:S01]  /*07c0*/  IMAD.MOV.U32 R23, RZ, RZ, R7 ;  /* 0x000000ffff177224 */ /* 0x000fe200078e0007 */
[----:B------:R-:W-:Y:S01]  /*07d0*/  LOP3.LUT P0, R20, R20, 0x3, RZ, 0xc0, !PT ;  /* 0x0000000314147812 */ /* 0x000fe2000780c0ff */
[----:B------:R-:W3:Y:S01]  /*07e0*/  LDCU UR9, c[0x0][0x10ec] ;  /* 0x00021d80ff0977ac */ /* 0x000ee20008000800 */
[----:B------:R-:W4:Y:S11]  /*07f0*/  LDCU.64 UR10, c[0x0][0x10d8] ;  /* 0x00021b00ff0a77ac */ /* 0x000f360008000a00 */
[----:B------:R-:W-:Y:S05]  /*0800*/  @!P0 BRA `(.L_x_117) ;  /* 0x0000000400188947 */ /* 0x000fea0003800000 */
[----:B------:R-:W5:Y:S01]  /*0810*/  LDC R2, c[0x0][0x10e8] ;  /* 0x00043a00ff027b82 */ /* 0x000f620000000800 */
[----:B------:R-:W1:Y:S01]  /*0820*/  LDCU UR4, c[0x0][0x10d0] ;  /* 0x00021a00ff0477ac */ /* 0x000e620008000800 */
[----:B--2---:R-:W-:Y:S01]  /*0830*/  IMAD.WIDE.U32 R10, R7, 0x8, R4 ;  /* 0x00000008070a7825 */ /* 0x004fe200078e0004 */
[----:B------:R-:W-:Y:S01]  /*0840*/  IADD3 R20, PT, PT, -R20, RZ, RZ ;  /* 0x000000ff14147210 */ /* 0x000fe20007ffe1ff */
[----:B------:R-:W2:Y:S02]  /*0850*/  LDCU UR5, c[0x0][0x10cc] ;  /* 0x00021980ff0577ac */ /* 0x000ea40008000800 */
[----:B------:R-:W-:Y:S01]  /*0860*/  IMAD.MOV.U32 R23, RZ, RZ, R7 ;  /* 0x000000ffff177224 */ /* 0x000fe200078e0007 */
[----:B-----5:R-:W-:-:S04]  /*0870*/  ISETP.NE.AND P0, PT, R2, 0x2, PT ;  /* 0x000000020200780c */ /* 0x020fc80003f05270 */
[----:B-1----:R-:W-:Y:S02]  /*0880*/  SEL R12, R14, UR4, !P0 ;  /* 0x000000040e0c7c07 */ /* 0x002fe4000c000000 */
[----:B------:R-:W-:Y:S02]  /*0890*/  ISETP.NE.AND P0, PT, R2, 0x1, PT ;  /* 0x000000010200780c */ /* 0x000fe40003f05270 */
[----:B------:R-:W1:Y:S01]  /*08a0*/  I2F.U32.RP R6, R12 ;  /* 0x0000000c00067306 */ /* 0x000e620000209000 */
[----:B------:R-:W0:Y:S01]  /*08b0*/  LDC.64 R2, c[0x0][0x380] ;  /* 0x0000e000ff027b82 */ /* 0x000e220000000a00 */
[----:B--2---:R-:W-:Y:S02]  /*08c0*/  SEL R13, R14, UR5, !P0 ;  /* 0x000000050e0d7c07 */ /* 0x004fe4000c000000 */
[----:B------:R-:W-:Y:S02]  /*08d0*/  IADD3 R19, PT, PT, RZ, -R12, RZ ;  /* 0x8000000cff137210 */ /* 0x000fe40007ffe0ff */
[----:B------:R-:W-:Y:S01]  /*08e0*/  ISETP.NE.U32.AND P0, PT, R12, RZ, PT ;  /* 0x000000ff0c00720c */ /* 0x000fe20003f05070 */
[----:B------:R-:W-:Y:S01]  /*08f0*/  IMAD.MOV R21, RZ, RZ, -R13 ;  /* 0x000000ffff157224 */ /* 0x000fe200078e0a0d */
[----:B------:R-:W2:Y:S01]  /*0900*/  I2F.U32.RP R15, R13 ;  /* 0x0000000d000f7306 */ /* 0x000ea20000209000 */
[----:B------:R-:W-:-:S02]  /*0910*/  ISETP.NE.U32.AND P1, PT, R13, RZ, PT ;  /* 0x000000ff0d00720c */ /* 0x000fc40003f25070 */
[----:B------:R-:W-:-:S05]  /*0920*/  LOP3.LUT R18, RZ, R13, RZ, 0x33, !PT ;  /* 0x0000000dff127212 */ /* 0x000fca00078e33ff */
[----:B-1----:R-:W1:Y:S08]  /*0930*/  MUFU.RCP R6, R6 ;  /* 0x0000000600067308 */ /* 0x002e700000001000 */
[----:B--2---:R-:W2:Y:S01]  /*0940*/  MUFU.RCP R15, R15 ;  /* 0x0000000f000f7308 */ /* 0x004ea20000001000 */
[----:B-1----:R-:W-:Y:S02]  /*0950*/  IADD3 R16, PT, PT, R6, 0xffffffe, RZ ;  /* 0x0ffffffe06107810 */ /* 0x002fe40007ffe0ff */
[----:B------:R-:W-:-:S05]  /*0960*/  MOV R6, R10 ;  /* 0x0000000a00067202 */ /* 0x000fca0000000f00 */
[----:B------:R1:W5:Y:S01]  /*0970*/  F2I.FTZ.U32.TRUNC.NTZ R17, R16 ;  /* 0x0000001000117305 */ /* 0x000362000021f000 */
[----:B--2---:R-:W-:Y:S02]  /*0980*/  VIADD R8, R15, 0xffffffe ;  /* 0x0ffffffe0f087836 */ /* 0x004fe40000000000 */
[----:B------:R-:W-:-:S05]  /*0990*/  IMAD.MOV.U32 R15, RZ, RZ, R11 ;  /* 0x000000ffff0f7224 */ /* 0x000fca00078e000b */
[----:B------:R2:W3:Y:S01]  /*09a0*/  F2I.FTZ.U32.TRUNC.NTZ R9, R8 ;  /* 0x0000000800097305 */ /* 0x0004e2000021f000 */
[----:B-1----:R-:W-:Y:S02]  /*09b0*/  HFMA2 R16, -RZ, RZ, 0, 0 ;  /* 0x00000000ff107431 */ /* 0x002fe400000001ff */
[----:B-----5:R-:W-:Y:S02]  /*09c0*/  IMAD R19, R19, R17, RZ ;  /* 0x0000001113137224 */ /* 0x020fe400078e02ff */
[----:B--2---:R-:W-:Y:S02]  /*09d0*/  IMAD.MOV.U32 R8, RZ, RZ, RZ ;  /* 0x000000ffff087224 */ /* 0x004fe400078e00ff */
[----:B------:R-:W-:Y:S01]  /*09e0*/  IMAD.HI.U32 R16, R17, R19, R16 ;  /* 0x0000001311107227 */ /* 0x000fe200078e0010 */
[----:B------:R-:W-:-:S03]  /*09f0*/  LOP3.LUT R19, RZ, R12, RZ, 0x33, !PT ;  /* 0x0000000cff137212 */ /* 0x000fc600078e33ff */
[----:B---3--:R-:W-:-:S04]  /*0a00*/  IMAD R17, R21, R9, RZ ;  /* 0x0000000915117224 */ /* 0x008fc800078e02ff */
[----:B0-----:R-:W-:-:S07]  /*0a10*/  IMAD.HI.U32 R17, R9, R17, R8 ;  /* 0x0000001109117227 */ /* 0x001fce00078e0008 */
.L_x_118:
[----:B0-----:R-:W-:Y:S01]  /*0a20*/  MOV R8, R6 ;  /* 0x0000000600087202 */ /* 0x001fe20000000f00 */
[----:B------:R-:W-:-:S06]  /*0a30*/  IMAD.MOV.U32 R9, RZ, RZ, R15 ;  /* 0x000000ffff097224 */ /* 0x000fcc00078e000f */
[----:B------:R-:W2:Y:S01]  /*0a40*/  LDG.E.64 R8, desc[UR6][R8.64] ;  /* 0x0000000608087981 */ /* 0x000ea2000c1e1b00 */
[----:B------:R-:W-:-:S04]  /*0a50*/  IMAD.HI.U32 R10, R16, R23, RZ ;  /* 0x00000017100a7227 */ /* 0x000fc800078e00ff */
[----:B------:R-:W-:Y:S01]  /*0a60*/  VIADD R20, R20, 0x1 ;  /* 0x0000000114147836 */ /* 0x000fe20000000000 */
        /* <DEDUP_REMOVED lines=8> */
[----:B------:R-:W-:-:S05]  /*0af0*/  IMAD.HI.U32 R11, R17, R10, RZ ;  /* 0x0000000a110b7227 */ /* 0x000fca00078e00ff */
[----:B------:R-:W-:-:S05]  /*0b00*/  IADD3 R24, PT, PT, -R11, RZ, RZ ;  /* 0x000000ff0b187210 */ /* 0x000fca0007ffe1ff */
[----:B------:R-:W-:-:S05]  /*0b10*/  IMAD R24, R13, R24, R10 ;  /* 0x000000180d187224 */ /* 0x000fca00078e020a */
[----:B------:R-:W-:-:S13]  /*0b20*/  ISETP.GE.U32.AND P2, PT, R24, R13, PT ;  /* 0x0000000d1800720c */ /* 0x000fda0003f46070 */
[----:B------:R-:W-:Y:S01]  /*0b30*/  @P2 IMAD.IADD R24, R24, 0x1, -R13 ;  /* 0x0000000118182824 */ /* 0x000fe200078e0a0d */
[----:B------:R-:W-:Y:S02]  /*0b40*/  @P2 IADD3 R11, PT, PT, R11, 0x1, RZ ;  /* 0x000000010b0b2810 */ /* 0x000fe40007ffe0ff */
[----:B------:R-:W-:Y:S02]  /*0b50*/  ISETP.NE.AND P2, PT, R20, RZ, PT ;  /* 0x000000ff1400720c */ /* 0x000fe40003f45270 */
[----:B------:R-:W-:Y:S02]  /*0b60*/  ISETP.GE.U32.AND P3, PT, R24, R13, PT ;  /* 0x0000000d1800720c */ /* 0x000fe40003f66070 */
[----:B------:R-:W-:-:S11]  /*0b70*/  IADD3 R24, PT, PT, -R10, RZ, RZ ;  /* 0x000000ff0a187210 */ /* 0x000fd60007ffe1ff */
[----:B------:R-:W-:Y:S01]  /*0b80*/  @P3 VIADD R11, R11, 0x1 ;  /* 0x000000010b0b3836 */ /* 0x000fe20000000000 */
[----:B------:R-:W-:-:S04]  /*0b90*/  IADD3 R6, P3, PT, R6, 0x8, RZ ;  /* 0x0000000806067810 */ /* 0x000fc80007f7e0ff */
[----:B------:R-:W-:Y:S01]  /*0ba0*/  SEL R21, R18, R11, !P1 ;  /* 0x0000000b12157207 */ /* 0x000fe20004800000 */
[----:B------:R-:W-:Y:S01]  /*0bb0*/  IMAD R11, R12, R24, R23 ;  /* 0x000000180c0b7224 */ /* 0x000fe200078e0217 */
[----:B------:R-:W-:Y:S02]  /*0bc0*/  IADD3.X R15, PT, PT, RZ, R15, RZ, P3, !PT ;  /* 0x0000000fff0f7210 */ /* 0x000fe40001ffe4ff */
[----:B------:R-:W-:Y:S01]  /*0bd0*/  IADD3 R24, PT, PT, -R21, RZ, RZ ;  /* 0x000000ff15187210 */ /* 0x000fe20007ffe1ff */
[----:B------:R-:W-:Y:S01]  /*0be0*/  IMAD R11, R11, UR8, RZ ;  /* 0x000000080b0b7c24 */ /* 0x000fe2000f8e02ff */
[----:B------:R-:W-:-:S03]  /*0bf0*/  IADD3 R23, PT, PT, R23, 0x1, RZ ;  /* 0x0000000117177810 */ /* 0x000fc60007ffe0ff */
[----:B------:R-:W-:-:S04]  /*0c00*/  IMAD R10, R13, R24, R10 ;  /* 0x000000180d0a7224 */ /* 0x000fc800078e020a */
[----:B----4-:R-:W-:-:S04]  /*0c10*/  IMAD R10, R10, UR11, R11 ;  /* 0x0000000b0a0a7c24 */ /* 0x010fc8000f8e020b */
[----:B------:R-:W-:-:S04]  /*0c20*/  IMAD R21, R21, UR10, R10 ;  /* 0x0000000a15157c24 */ /* 0x000fc8000f8e020a */
[----:B------:R-:W-:-:S04]  /*0c30*/  IMAD R11, R0, UR9, R21 ;  /* 0x00000009000b7c24 */ /* 0x000fc8000f8e0215 */
[----:B------:R-:W-:-:S05]  /*0c40*/  IMAD.WIDE.U32 R10, R11, 0x8, R2 ;  /* 0x000000080b0a7825 */ /* 0x000fca00078e0002 */
[----:B--2---:R0:W-:Y:S01]  /*0c50*/  STG.E.64 desc[UR6][R10.64], R8 ;  /* 0x000000080a007986 */ /* 0x0041e2000c101b06 */
[----:B------:R-:W-:Y:S05]  /*0c60*/  @P2 BRA `(.L_x_118) ;  /* 0xfffffffc006c2947 */ /* 0x000fea000383ffff */
.L_x_117:
[----:B0--34-:R-:W-:Y:S05]  /*0c70*/  BSYNC.RECONVERGENT B0 ;  /* 0x0000000000007941 */ /* 0x019fea0003800200 */
.L_x_116:
[----:B------:R-:W-:-:S05]  /*0c80*/  IMAD.IADD R2, R7, 0x1, -R22 ;  /* 0x0000000107027824 */ /* 0x000fca00078e0a16 */
[----:B------:R-:W-:-:S13]  /*0c90*/  ISETP.GT.U32.AND P0, PT, R2, -0x4, PT ;  /* 0xfffffffc0200780c */ /* 0x000fda0003f04070 */
[----:B------:R-:W-:Y:S05]  /*0ca0*/  @P0 EXIT ;  /* 0x000000000000094d */ /* 0x000fea0003800000 */
[----:B------:R-:W0:Y:S01]  /*0cb0*/  LDC R2, c[0x0][0x10e8] ;  /* 0x00043a00ff027b82 */ /* 0x000e220000000800 */
[----:B------:R-:W-:Y:S01]  /*0cc0*/  IADD3 R22, PT, PT, -R22, R23, RZ ;  /* 0x0000001716167210 */ /* 0x000fe20007ffe1ff */
[----:B------:R-:W3:Y:S01]  /*0cd0*/  LDCU UR8, c[0x0][0x10ec] ;  /* 0x00021d80ff0877ac */ /* 0x000ee20008000800 */
[----:B------:R-:W-:Y:S01]  /*0ce0*/  IADD3 R21, PT, PT, R23, 0x1, RZ ;  /* 0x0000000117157810 */ /* 0x000fe20007ffe0ff */
[----:B------:R-:W4:Y:S04]  /*0cf0*/  LDCU.64 UR4, c[0x0][0x10d8] ;  /* 0x00021b00ff0477ac */ /* 0x000f280008000a00 */
[----:B------:R-:W1:Y:S08]  /*0d00*/  LDC R3, c[0x0][0x10d0] ;  /* 0x00043400ff037b82 */ /* 0x000e700000000800 */
[----:B--2---:R-:W2:Y:S01]  /*0d10*/  LDC R17, c[0x0][0x10e0] ;  /* 0x00043800ff117b82 */ /* 0x004ea20000000800 */
[----:B0-----:R-:W-:-:S02]  /*0d20*/  ISETP.NE.AND P1, PT, R2, 0x1, PT ;  /* 0x000000010200780c */ /* 0x001fc40003f25270 */
[----:B------:R-:W-:-:S04]  /*0d30*/  ISETP.NE.AND P0, PT, R2, 0x2, PT ;  /* 0x000000020200780c */ /* 0x000fc80003f05270 */
[----:B-1----:R-:W-:Y:S02]  /*0d40*/  SEL R16, R14, R3, !P0 ;  /* 0x000000030e107207 */ /* 0x002fe40004000000 */
[----:B------:R-:W0:Y:S02]  /*0d50*/  LDC.64 R2, c[0x0][0x380] ;  /* 0x0000e000ff027b82 */ /* 0x000e240000000a00 */
[----:B------:R-:W1:Y:S01]  /*0d60*/  I2F.U32.RP R8, R16 ;  /* 0x0000001000087306 */ /* 0x000e620000209000 */
[----:B------:R-:W-:Y:S01]  /*0d70*/  IMAD.MOV R11, RZ, RZ, -R16 ;  /* 0x000000ffff0b7224 */ /* 0x000fe200078e0a10 */
[----:B------:R-:W-:Y:S02]  /*0d80*/  ISETP.NE.U32.AND P0, PT, R16, RZ, PT ;  /* 0x000000ff1000720c */ /* 0x000fe40003f05070 */
[----:B------:R-:W-:Y:S02]  /*0d90*/  LOP3.LUT R20, RZ, R16, RZ, 0x33, !PT ;  /* 0x00000010ff147212 */ /* 0x000fe400078e33ff */
[----:B------:R-:W5:Y:S02]  /*0da0*/  @P1 LDC R14, c[0x0][0x10cc] ;  /* 0x00043300ff0e1b82 */ /* 0x000f640000000800 */
[----:B-1----:R-:W1:Y:S08]  /*0db0*/  MUFU.RCP R8, R8 ;  /* 0x0000000800087308 */ /* 0x002e700000001000 */
[----:B-----5:R-:W5:Y:S01]  /*0dc0*/  I2F.U32.RP R9, R14 ;  /* 0x0000000e00097306 */ /* 0x020f620000209000 */
[----:B------:R-:W-:-:S02]  /*0dd0*/  ISETP.NE.U32.AND P1, PT, R14, RZ, PT ;  /* 0x000000ff0e00720c */ /* 0x000fc40003f25070 */
[----:B-1----:R-:W-:Y:S02]  /*0de0*/  IADD3 R18, PT, PT, R8, 0xffffffe, RZ ;  /* 0x0ffffffe08127810 */ /* 0x002fe40007ffe0ff */
[----:B------:R-:W-:-:S03]  /*0df0*/  LOP3.LUT R15, RZ, R14, RZ, 0x33, !PT ;  /* 0x0000000eff0f7212 */ /* 0x000fc600078e33ff */
[----:B------:R1:W-:Y:S08]  /*0e00*/  F2I.FTZ.U32.TRUNC.NTZ R19, R18 ;  /* 0x0000001200137305 */ /* 0x0003f0000021f000 */
[----:B-----5:R-:W5:Y:S01]  /*0e10*/  MUFU.RCP R9, R9 ;  /* 0x0000000900097308 */ /* 0x020f620000001000 */
[----:B-1----:R-:W-:Y:S02]  /*0e20*/  MOV R18, RZ ;  /* 0x000000ff00127202 */ /* 0x002fe40000000f00 */
[----:B-----5:R-:W-:Y:S01]  /*0e30*/  IADD3 R6, PT, PT, R9, 0xffffffe, RZ ;  /* 0x0ffffffe09067810 */ /* 0x020fe20007ffe0ff */
[----:B------:R-:W-:-:S04]  /*0e40*/  IMAD R9, R11, R19, RZ ;  /* 0x000000130b097224 */ /* 0x000fc800078e02ff */
[----:B------:R1:W5:Y:S01]  /*0e50*/  F2I.FTZ.U32.TRUNC.NTZ R7, R6 ;  /* 0x0000000600077305 */ /* 0x000362000021f000 */
[----:B------:R-:W-:-:S04]  /*0e60*/  IMAD.HI.U32 R18, R19, R9, R18 ;  /* 0x0000000913127227 */ /* 0x000fc800078e0012 */
[----:B-1----:R-:W-:Y:S02]  /*0e70*/  IMAD.MOV.U32 R6, RZ, RZ, RZ ;  /* 0x000000ffff067224 */ /* 0x002fe400078e00ff */
[----:B-----5:R-:W-:-:S05]  /*0e80*/  IMAD R10, R14, R7, RZ ;  /* 0x000000070e0a7224 */ /* 0x020fca00078e02ff */
[----:B------:R-:W-:-:S05]  /*0e90*/  IADD3 R11, PT, PT, -R10, RZ, RZ ;  /* 0x000000ff0a0b7210 */ /* 0x000fca0007ffe1ff */
[----:B0-234-:R-:W-:-:S07]  /*0ea0*/  IMAD.HI.U32 R19, R7, R11, R6 ;  /* 0x0000000b07137227 */ /* 0x01dfce00078e0006 */
.L_x_119:
[----:B------:R-:W-:-:S04]  /*0eb0*/  VIADD R11, R21, 0xffffffff ;  /* 0xffffffff150b7836 */ /* 0x000fc80000000000 */
[----:B0-----:R-:W-:-:S05]  /*0ec0*/  IMAD.WIDE.U32 R6, R11, 0x8, R4 ;  /* 0x000000080b067825 */ /* 0x001fca00078e0004 */
[----:B------:R-:W2:Y:S01]  /*0ed0*/  LDG.E.64 R8, desc[UR6][R6.64] ;  /* 0x0000000606087981 */ /* 0x000ea2000c1e1b00 */
        /* <DEDUP_REMOVED lines=19> */
[----:B------:R-:W-:-:S03]  /*1010*/  IMAD R10, R16, R12, R23 ;  /* 0x0000000c100a7224 */ /* 0x000fc600078e0217 */
[----:B------:R-:W-:Y:S01]  /*1020*/  IADD3 R12, PT, PT, -R11, RZ, RZ ;  /* 0x000000ff0b0c7210 */ /* 0x000fe20007ffe1ff */
[----:B------:R-:W-:-:S04]  /*1030*/  IMAD R10, R10, R17, RZ ;  /* 0x000000110a0a7224 */ /* 0x000fc800078e02ff */
[----:B------:R-:W-:-:S04]  /*1040*/  IMAD R13, R14, R12, R13 ;  /* 0x0000000c0e0d7224 */ /* 0x000fc800078e020d */
[----:B------:R-:W-:-:S04]  /*1050*/  IMAD R10, R13, UR5, R10 ;  /* 0x000000050d0a7c24 */ /* 0x000fc8000f8e020a */
[----:B------:R-:W-:-:S04]  /*1060*/  IMAD R11, R11, UR4, R10 ;  /* 0x000000040b0b7c24 */ /* 0x000fc8000f8e020a */
[----:B------:R-:W-:-:S04]  /*1070*/  IMAD R11, R0, UR8, R11 ;  /* 0x00000008000b7c24 */ /* 0x000fc8000f8e020b */
[----:B------:R-:W-:-:S05]  /*1080*/  IMAD.WIDE.U32 R10, R11, 0x8, R2 ;  /* 0x000000080b0a7825 */ /* 0x000fca00078e0002 */
[----:B--2---:R0:W-:Y:S04]  /*1090*/  STG.E.64 desc[UR6][R10.64], R8 ;  /* 0x000000080a007986 */ /* 0x0041e8000c101b06 */
        /* <DEDUP_REMOVED lines=9> */
[----:B------:R-:W-:-:S04]  /*1130*/  SEL R25, R20, R25, !P0 ;  /* 0x0000001914197207 */ /* 0x000fc80004000000 */
[----:B0-----:R-:W-:Y:S01]  /*1140*/  IADD3 R10, PT, PT, -R25, RZ, RZ ;  /* 0x000000ff190a7210 */ /* 0x001fe20007ffe1ff */
        /* <DEDUP_REMOVED lines=8> */
[----:B------:R-:W-:Y:S01]  /*11d0*/  SEL R9, R15, R8, !P1 ;  /* 0x000000080f097207 */ /* 0x000fe20004800000 */
[----:B------:R-:W-:-:S03]  /*11e0*/  IMAD R8, R16, R10, R23 ;  /* 0x0000000a10087224 */ /* 0x000fc600078e0217 */
[----:B------:R-:W-:Y:S01]  /*11f0*/  IADD3 R10, PT, PT, -R9, RZ, RZ ;  /* 0x000000ff090a7210 */ /* 0x000fe20007ffe1ff */
[----:B------:R-:W-:-:S04]  /*1200*/  IMAD R8, R8, R17, R17 ;  /* 0x0000001108087224 */ /* 0x000fc800078e0211 */
[----:B------:R-:W-:-:S04]  /*1210*/  IMAD R25, R14, R10, R25 ;  /* 0x0000000a0e197224 */ /* 0x000fc800078e0219 */
[----:B------:R-:W-:-:S04]  /*1220*/  IMAD R8, R25, UR5, R8 ;  /* 0x0000000519087c24 */ /* 0x000fc8000f8e0208 */
[----:B------:R-:W-:-:S04]  /*1230*/  IMAD R9, R9, UR4, R8 ;  /* 0x0000000409097c24 */ /* 0x000fc8000f8e0208 */
[----:B------:R-:W-:-:S04]  /*1240*/  IMAD R9, R0, UR8, R9 ;  /* 0x0000000800097c24 */ /* 0x000fc8000f8e0209 */
[----:B------:R-:W-:-:S04]  /*1250*/  IMAD.WIDE.U32 R8, R9, 0x8, R2 ;  /* 0x0000000809087825 */ /* 0x000fc800078e0002 */
[----:B------:R-:W-:Y:S01]  /*1260*/  VIADD R25, R21, 0x1 ;  /* 0x0000000115197836 */ /* 0x000fe20000000000 */
[----:B--2---:R0:W-:Y:S04]  /*1270*/  STG.E.64 desc[UR6][R8.64], R12 ;  /* 0x0000000c08007986 */ /* 0x0041e8000c101b06 */
        /* <DEDUP_REMOVED lines=10> */
[----:B0-----:R-:W-:Y:S01]  /*1320*/  IADD3 R8, PT, PT, -R27, RZ, RZ ;  /* 0x000000ff1b087210 */ /* 0x001fe20007ffe1ff */
[----:B------:R-:W-:-:S04]  /*1330*/  IMAD.HI.U32 R12, R19, R27, RZ ;  /* 0x0000001b130c7227 */ /* 0x000fc800078e00ff */
[----:B------:R-:W-:Y:S01]  /*1340*/  IMAD R8, R16, R8, R23 ;  /* 0x0000000810087224 */ /* 0x000fe200078e0217 */
[----:B------:R-:W-:-:S04]  /*1350*/  IADD3 R9, PT, PT, -R12, RZ, RZ ;  /* 0x000000ff0c097210 */ /* 0x000fc80007ffe1ff */
[----:B------:R-:W-:Y:S01]  /*1360*/  IADD3 R8, PT, PT, R8, 0x2, RZ ;  /* 0x0000000208087810 */ /* 0x000fe20007ffe0ff */
[----:B------:R-:W-:-:S04]  /*1370*/  IMAD R9, R14, R9, R27 ;  /* 0x000000090e097224 */ /* 0x000fc800078e021b */
[----:B------:R-:W-:Y:S01]  /*1380*/  IMAD R8, R8, R17, RZ ;  /* 0x0000001108087224 */ /* 0x000fe200078e02ff */
[----:B------:R-:W-:-:S13]  /*1390*/  ISETP.GE.U32.AND P2, PT, R9, R14, PT ;  /* 0x0000000e0900720c */ /* 0x000fda0003f46070 */
[----:B------:R-:W-:Y:S01]  /*13a0*/  @P2 IMAD.IADD R9, R9, 0x1, -R14 ;  /* 0x0000000109092824 */ /* 0x000fe200078e0a0e */
[----:B------:R-:W-:-:S04]  /*13b0*/  @P2 IADD3 R12, PT, PT, R12, 0x1, RZ ;  /* 0x000000010c0c2810 */ /* 0x000fc80007ffe0ff */
[----:B------:R-:W-:-:S13]  /*13c0*/  ISETP.GE.U32.AND P3, PT, R9, R14, PT ;  /* 0x0000000e0900720c */ /* 0x000fda0003f66070 */
[----:B------:R-:W-:-:S05]  /*13d0*/  @P3 VIADD R12, R12, 0x1 ;  /* 0x000000010c0c3836 */ /* 0x000fca0000000000 */
[----:B------:R-:W-:-:S04]  /*13e0*/  SEL R12, R15, R12, !P1 ;  /* 0x0000000c0f0c7207 */ /* 0x000fc80004800000 */
[----:B------:R-:W-:-:S05]  /*13f0*/  IADD3 R9, PT, PT, -R12, RZ, RZ ;  /* 0x000000ff0c097210 */ /* 0x000fca0007ffe1ff */
[----:B------:R-:W-:-:S04]  /*1400*/  IMAD R27, R14, R9, R27 ;  /* 0x000000090e1b7224 */ /* 0x000fc800078e021b */
[----:B------:R-:W-:-:S04]  /*1410*/  IMAD R27, R27, UR5, R8 ;  /* 0x000000051b1b7c24 */ /* 0x000fc8000f8e0208 */
[----:B------:R-:W-:-:S04]  /*1420*/  IMAD R27, R12, UR4, R27 ;  /* 0x000000040c1b7c24 */ /* 0x000fc8000f8e021b */
[----:B------:R-:W-:-:S04]  /*1430*/  IMAD R9, R0, UR8, R27 ;  /* 0x0000000800097c24 */ /* 0x000fc8000f8e021b */
        /* <DEDUP_REMOVED lines=18> */
[----:B------:R-:W-:Y:S02]  /*1560*/  IADD3 R9, PT, PT, -R10, RZ, RZ ;  /* 0x000000ff0a097210 */ /* 0x000fe40007ffe1ff */
[----:B------:R-:W-:Y:S02]  /*1570*/  IADD3 R23, PT, PT, R23, 0x4, RZ ;  /* 0x0000000417177810 */ /* 0x000fe40007ffe0ff */
[----:B------:R-:W-:Y:S01]  /*1580*/  IADD3 R8, PT, PT, R8, 0x3, RZ ;  /* 0x0000000308087810 */ /* 0x000fe20007ffe0ff */
[----:B------:R-:W-:-:S04]  /*1590*/  IMAD R9, R14, R9, R25 ;  /* 0x000000090e097224 */ /* 0x000fc800078e0219 */
[----:B------:R-:W-:Y:S01]  /*15a0*/  IMAD R8, R8, R17, RZ ;  /* 0x0000001108087224 */ /* 0x000fe200078e02ff */
[----:B------:R-:W-:-:S13]  /*15b0*/  ISETP.GE.U32.AND P2, PT, R9, R14, PT ;  /* 0x0000000e0900720c */ /* 0x000fda0003f46070 */
[----:B------:R-:W-:Y:S01]  /*15c0*/  @P2 IMAD.IADD R9, R9, 0x1, -R14 ;  /* 0x0000000109092824 */ /* 0x000fe200078e0a0e */
[----:B------:R-:W-:Y:S02]  /*15d0*/  @P2 IADD3 R10, PT, PT, R10, 0x1, RZ ;  /* 0x000000010a0a2810 */ /* 0x000fe40007ffe0ff */
[----:B------:R-:W-:Y:S02]  /*15e0*/  ISETP.NE.AND P2, PT, R22, RZ, PT ;  /* 0x000000ff1600720c */ /* 0x000fe40003f45270 */
        /* <DEDUP_REMOVED lines=8> */
[----:B------:R-:W-:-:S05]  /*1670*/  IMAD.WIDE.U32 R8, R9, 0x8, R2 ;  /* 0x0000000809087825 */ /* 0x000fca00078e0002 */
[----:B--2---:R0:W-:Y:S01]  /*1680*/  STG.E.64 desc[UR6][R8.64], R6 ;  /* 0x0000000608007986 */ /* 0x0041e2000c101b06 */
[----:B------:R-:W-:Y:S05]  /*1690*/  @P2 BRA `(.L_x_119) ;  /* 0xfffffff800042947 */ /* 0x000fea000383ffff */
[----:B------:R-:W-:Y:S05]  /*16a0*/  EXIT ;  /* 0x000000000000794d */ /* 0x000fea0003800000 */
.L_x_120:
        /* <DEDUP_REMOVED lines=13> */
.L_x_916:


//--------------------- .text._ZN2at6native40_GLOBAL__N__2351210d_8_Shape_cu_49f7391c30CatArrayBatchedCopy_vectorizedINS1_10OpaqueTypeILj8EEEjLi3ELi64ELi64ELi16ELi2EEEvPcNS1_25CatArrInputTensorMetadataIT_T0_XT2_EXT3_EEENS1_16TensorSizeStrideIS8_Lj4EEEiS8_ --------------------------
	.section	.text._ZN2at6native40_GLOBAL__N__2351210d_8_Shape_cu_49f7391c30CatArrayBatchedCopy_vectorizedINS1_10OpaqueTypeILj8EEEjLi3ELi64ELi64ELi16ELi2EEEvPcNS1_25CatArrInputTensorMetadataIT_T0_XT2_EXT3_EEENS1_16TensorSizeStrideIS8_Lj4EEEiS8_,"ax",@progbits
	.align	128
.text._ZN2at6native40_GLOBAL__N__2351210d_8_Shape_cu_49f7391c30CatArrayBatchedCopy_vectorizedINS1_10OpaqueTypeILj8EEEjLi3ELi64ELi64ELi16ELi2EEEvPcNS1_25CatArrInputTensorMetadataIT_T0_XT2_EXT3_EEENS1_16TensorSizeStrideIS8_Lj4EEEiS8_:
        .type           _ZN2at6native40_GLOBAL__N__2351210d_8_Shape_cu_49f7391c30CatArrayBatchedCopy_vectorizedINS1_10OpaqueTypeILj8EEEjLi3ELi64ELi64ELi16ELi2EEEvPcNS1_25CatArrInputTensorMetadataIT_T0_XT2_EXT3_EEENS1_16TensorSizeStrideIS8_Lj4EEEiS8_,@function
        .size           _ZN2at6native40_GLOBAL__N__2351210d_8_Shape_cu_49f7391c30CatArrayBatchedCopy_vectorizedINS1_10OpaqueTypeILj8EEEjLi3ELi64ELi64ELi16ELi2EEEvPcNS1_25CatArrInputTensorMetadataIT_T0_XT2_EXT3_EEENS1_16TensorSizeStrideIS8_Lj4EEEiS8_,(.L_x_917 - _ZN2at6native40_GLOBAL__N__2351210d_8_Shape_cu_49f7391c30CatArrayBatchedCopy_vectorizedINS1_10OpaqueTypeILj8EEEjLi3ELi64ELi64ELi16ELi2EEEvPcNS1_25CatArrInputTensorMetadataIT_T0_XT2_EXT3_EEENS1_16TensorSizeStrideIS8_Lj4EEEiS8_)
        .other          _ZN2at6native40_GLOBAL__N__2351210d_8_Shape_cu_49f7391c30CatArrayBatchedCopy_vectorizedINS1_10OpaqueTypeILj8EEEjLi3ELi64ELi64ELi16ELi2EEEvPcNS1_25CatArrInputTensorMetadataIT_T0_XT2_EXT3_EEENS1_16TensorSizeStrideIS8_Lj4EEEiS8_,@"STO_CUDA_ENTRY STV_DEFAULT"
_ZN2at6native40_GLOBAL__N__2351210d_8_Shape_cu_49f7391c30CatArrayBatchedCopy_vectorizedINS1_10OpaqueTypeILj8EEEjLi3ELi64ELi64ELi16ELi2EEEvPcNS1_25CatArrInputTensorMetadataIT_T0_XT2_EXT3_EEENS1_16TensorSizeStrideIS8_Lj4EEEiS8_:
        /* <DEDUP_REMOVED lines=18> */
[----:B------:R-:W4:Y:S01]  /*0120*/  LDCU UR5, c[0x0][0x10e0] ;  /* 0x00021c00ff0577ac */ /* 0x000f220008000800 */
[----:B------:R-:W0:Y:S05]  /*0130*/  LDCU.64 UR8, c[0x0][0x10d8] ;  /* 0x00021b00ff0877ac */ /* 0x000e2a0008000a00 */
[----:B------:R-:W5:Y:S01]  /*0140*/  LDC R9, c[0x0][0x10d0] ;  /* 0x00043400ff097b82 */ /* 0x000f620000000800 */
[----:B------:R-:W0:Y:S01]  /*0150*/  LDCU.64 UR10, c[0x0][0x380] ;  /* 0x00007000ff0a77ac */ /* 0x000e220008000a00 */
[----:B-1----:R-:W-:Y:S01]  /*0160*/  IMAD R12, R12, UR4, RZ ;  /* 0x000000040c0c7c24 */ /* 0x002fe2000f8e02ff */
[----:B0-----:R-:W-:-:S02]  /*0170*/  ISETP.NE.AND P1, PT, R6, 0x1, PT ;  /* 0x000000010600780c */ /* 0x001fc40003f25270 */
[----:B------:R-:W-:Y:S01]  /*0180*/  ISETP.NE.AND P0, PT, R6, 0x2, PT ;  /* 0x000000020600780c */ /* 0x000fe20003f05270 */
[----:B---3--:R-:W-:-:S05]  /*0190*/  IMAD R4, R4, R7, RZ ;  /* 0x0000000704047224 */ /* 0x008fca00078e02ff */
[----:B------:R-:W-:Y:S02]  /*01a0*/  SHF.R.U32.HI R8, RZ, 0x1, R4 ;  /* 0x00000001ff087819 */ /* 0x000fe40000011604 */
[----:B------:R0:W1:Y:S02]  /*01b0*/  LDC R4, c[0x0][R2+0x588] ;  /* 0x0001620002047b82 */ /* 0x0000640000000800 */
[----:B-----5:R-:W-:-:S04]  /*01c0*/  SEL R9, R8, R9, !P0 ;  /* 0x0000000908097207 */ /* 0x020fc80004000000 */
[----:B------:R-:W3:Y:S01]  /*01d0*/  I2F.U32.RP R6, R9 ;  /* 0x0000000900067306 */ /* 0x000ee20000209000 */
[----:B------:R-:W-:Y:S01]  /*01e0*/  IADD3 R15, PT, PT, RZ, -R9, RZ ;  /* 0x80000009ff0f7210 */ /* 0x000fe20007ffe0ff */
[----:B------:R-:W5:Y:S01]  /*01f0*/  @P1 LDC R8, c[0x0][0x10cc] ;  /* 0x00043300ff081b82 */ /* 0x000f620000000800 */
[----:B------:R-:W-:-:S07]  /*0200*/  ISETP.NE.U32.AND P0, PT, R9, RZ, PT ;  /* 0x000000ff0900720c */ /* 0x000fce0003f05070 */
[----:B0-----:R-:W0:Y:S01]  /*0210*/  LDC.64 R2, c[0x0][R3+0x380] ;  /* 0x0000e00003027b82 */ /* 0x001e220000000a00 */
[----:B---3--:R-:W3:Y:S01]  /*0220*/  MUFU.RCP R6, R6 ;  /* 0x0000000600067308 */ /* 0x008ee20000001000 */
[----:B-1----:R-:W-:Y:S01]  /*0230*/  IMAD R16, R4, R7, RZ ;  /* 0x0000000704107224 */ /* 0x002fe200078e02ff */
[----:B------:R-:W-:-:S04]  /*0240*/  MOV R4, RZ ;  /* 0x000000ff00047202 */ /* 0x000fc80000000f00 */
[----:B------:R-:W-:Y:S02]  /*0250*/  SHF.R.U32.HI R16, RZ, 0x1, R16 ;  /* 0x00000001ff107819 */ /* 0x000fe40000011610 */
[----:B-----5:R-:W1:Y:S01]  /*0260*/  I2F.U32.RP R14, R8 ;  /* 0x00000008000e7306 */ /* 0x020e620000209000 */
[----:B------:R-:W-:Y:S02]  /*0270*/  ISETP.NE.U32.AND P1, PT, R8, RZ, PT ;  /* 0x000000ff0800720c */ /* 0x000fe40003f25070 */
[----:B---3--:R-:W-:-:S05]  /*0280*/  IADD3 R10, PT, PT, R6, 0xffffffe, RZ ;  /* 0x0ffffffe060a7810 */ /* 0x008fca0007ffe0ff */
[----:B------:R3:W5:Y:S08]  /*0290*/  F2I.FTZ.U32.TRUNC.NTZ R11, R10 ;  /* 0x0000000a000b7305 */ /* 0x000770000021f000 */
[----:B-1----:R-:W1:Y:S01]  /*02a0*/  MUFU.RCP R14, R14 ;  /* 0x0000000e000e7308 */ /* 0x002e620000001000 */
[----:B---3--:R-:W-:Y:S02]  /*02b0*/  HFMA2 R10, -RZ, RZ, 0, 0 ;  /* 0x00000000ff0a7431 */ /* 0x008fe400000001ff */
[----:B-----5:R-:W-:-:S04]  /*02c0*/  IMAD R7, R15, R11, RZ ;  /* 0x0000000b0f077224 */ /* 0x020fc800078e02ff */
[----:B------:R-:W-:-:S04]  /*02d0*/  IMAD.HI.U32 R10, R11, R7, R10 ;  /* 0x000000070b0a7227 */ /* 0x000fc800078e000a */
[----:B-1----:R-:W-:Y:S01]  /*02e0*/  VIADD R5, R14, 0xffffffe ;  /* 0x0ffffffe0e057836 */ /* 0x002fe20000000000 */
[----:B------:R-:W-:-:S05]  /*02f0*/  LOP3.LUT R14, RZ, R8, RZ, 0x33, !PT ;  /* 0x00000008ff0e7212 */ /* 0x000fca00078e33ff */
[----:B------:R-:W1:Y:S02]  /*0300*/  F2I.FTZ.U32.TRUNC.NTZ R5, R5 ;  /* 0x0000000500057305 */ /* 0x000e64000021f000 */
[----:B-1----:R-:W-:-:S04]  /*0310*/  IMAD R6, R8, R5, RZ ;  /* 0x0000000508067224 */ /* 0x002fc800078e02ff */
[----:B------:R-:W-:-:S04]  /*0320*/  IMAD.MOV R15, RZ, RZ, -R6 ;  /* 0x000000ffff0f7224 */ /* 0x000fc800078e0a06 */
[----:B------:R-:W-:Y:S01]  /*0330*/  IMAD.HI.U32 R11, R5, R15, R4 ;  /* 0x0000000f050b7227 */ /* 0x000fe200078e0004 */
[----:B0-2-4-:R-:W-:-:S07]  /*0340*/  LOP3.LUT R15, RZ, R9, RZ, 0x33, !PT ;  /* 0x00000009ff0f7212 */ /* 0x015fce00078e33ff */
.L_x_121:
        /* <DEDUP_REMOVED lines=12> */
[----:B------:R-:W-:Y:S02]  /*0410*/  IMAD.MOV R21, RZ, RZ, -R19 ;  /* 0x000000ffff157224 */ /* 0x000fe400078e0a13 */
[--C-:B------:R-:W-:Y:S02]  /*0420*/  IMAD.MOV R18, RZ, RZ, -R17.reuse ;  /* 0x000000ffff127224 */ /* 0x100fe400078e0a11 */
[----:B------:R-:W-:Y:S02]  /*0430*/  IMAD R21, R8, R21, R17 ;  /* 0x0000001508157224 */ /* 0x000fe400078e0211 */
[----:B------:R-:W-:Y:S01]  /*0440*/  IMAD R18, R9, R18, R13 ;  /* 0x0000001209127224 */ /* 0x000fe200078e020d */
[----:B------:R-:W-:Y:S02]  /*0450*/  IADD3 R13, PT, PT, R12, R13, RZ ;  /* 0x0000000d0c0d7210 */ /* 0x000fe40007ffe0ff */
[----:B------:R-:W-:Y:S01]  /*0460*/  ISETP.GE.U32.AND P2, PT, R21, R8, PT ;  /* 0x000000081500720c */ /* 0x000fe20003f46070 */
[----:B------:R-:W-:-:S12]  /*0470*/  IMAD R18, R18, UR5, RZ ;  /* 0x0000000512127c24 */ /* 0x000fd8000f8e02ff */
        /* <DEDUP_REMOVED lines=17> */
.L_x_122:
        /* <DEDUP_REMOVED lines=15> */
.L_x_917:


//--------------------- .text._ZN2at6native40_GLOBAL__N__2351210d_8_Shape_cu_49f7391c19CatArrayBatchedCopyINS1_10OpaqueTypeILj8EEEjLi2ELi64ELi64EEEvPT_NS1_25CatArrInputTensorMetadataIS5_T0_XT2_EXT3_EEENS1_16TensorSizeStrideIS8_Lj4EEEiS8_ --------------------------
	.section	.text._ZN2at6native40_GLOBAL__N__2351210d_8_Shape_cu_49f7391c19CatArrayBatchedCopyINS1_10OpaqueTypeILj8EEEjLi2ELi64ELi64EEEvPT_NS1_25CatArrInputTensorMetadataIS5_T0_XT2_EXT3_EEENS1_16TensorSizeStrideIS8_Lj4EEEiS8_,"ax",@progbits
	.align	128
.text._ZN2at6native40_GLOBAL__N__2351210d_8_Shape_cu_49f7391c19CatArrayBatchedCopyINS1_10OpaqueTypeILj8EEEjLi2ELi64ELi64EEEvPT_NS1_25CatArrInputTensorMetadataIS5_T0_XT2_EXT3_EEENS1_16TensorSizeStrideIS8_Lj4EEEiS8_:
        .type           _ZN2at6native40_GLOBAL__N__2351210d_8_Shape_cu_49f7391c19CatArrayBatchedCopyINS1_10OpaqueTypeILj8EEEjLi2ELi64ELi64EEEvPT_NS1_25CatArrInputTensorMetadataIS5_T0_XT2_EXT3_EEENS1_16TensorSizeStrideIS8_Lj4EEEiS8_,@function
        .size           _ZN2at6native40_GLOBAL__N__2351210d_8_Shape_cu_49f7391c19CatArrayBatchedCopyINS1_10OpaqueTypeILj8EEEjLi2ELi64ELi64EEEvPT_NS1_25CatArrInputTensorMetadataIS5_T0_XT2_EXT3_EEENS1_16TensorSizeStrideIS8_Lj4EEEiS8_,(.L_x_918 - _ZN2at6native40_GLOBAL__N__2351210d_8_Shape_cu_49f7391c19CatArrayBatchedCopyINS1_10OpaqueTypeILj8EEEjLi2ELi64ELi64EEEvPT_NS1_25CatArrInputTensorMetadataIS5_T0_XT2_EXT3_EEENS1_16TensorSizeStrideIS8_Lj4EEEiS8_)
        .other          _ZN2at6native40_GLOBAL__N__2351210d_8_Shape_cu_49f7391c19CatArrayBatchedCopyINS1_10OpaqueTypeILj8EEEjLi2ELi64ELi64EEEvPT_NS1_25CatArrInputTensorMetadataIS5_T0_XT2_EXT3_EEENS1_16TensorSizeStrideIS8_Lj4EEEiS8_,@"STO_CUDA_ENTRY STV_DEFAULT"
_ZN2at6native40_GLOBAL__N__2351210d_8_Shape_cu_49f7391c19CatArrayBatchedCopyINS1_10OpaqueTypeILj8EEEjLi2ELi64ELi64EEEvPT_NS1_25CatArrInputTensorMetadataIS5_T0_XT2_EXT3_EEENS1_16TensorSizeStrideIS8_Lj4EEEiS8_:
        /* <DEDUP_REMOVED lines=24> */
[----:B------:R-:W0:Y:S08]  /*0180*/  LDC.U8 R9, c[0x0][R20+0x880] ;  /* 0x0002200014097b82 */ /* 0x000e300000000000 */
[----:B------:R-:W1:Y:S01]  /*0190*/  LDC.64 R4, c[0x0][0x380] ;  /* 0x0000e000ff047b82 */ /* 0x000e620000000a00 */
[----:B---3--:R-:W-:-:S07]  /*01a0*/  SEL R11, R10, R11, !P0 ;  /* 0x0000000b0a0b7207 */ /* 0x008fce0004000000 */
[----:B------:R-:W3:Y:S01]  /*01b0*/  LDC.64 R2, c[0x0][R2+0x380] ;  /* 0x0000e00002027b82 */ /* 0x000ee20000000a00 */
[----:B------:R-:W5:Y:S01]  /*01c0*/  I2F.U32.RP R8, R11 ;  /* 0x0000000b00087306 */ /* 0x000f620000209000 */
[----:B------:R-:W-:Y:S02]  /*01d0*/  IADD3 R15, PT, PT, RZ, -R11, RZ ;  /* 0x8000000bff0f7210 */ /* 0x000fe40007ffe0ff */
[----:B------:R-:W-:-:S04]  /*01e0*/  ISETP.NE.U32.AND P1, PT, R11, RZ, PT ;  /* 0x000000ff0b00720c */ /* 0x000fc80003f25070 */
[----:B------:R-:W1:Y:S08]  /*01f0*/  LDC R14, c[0x0][R14+0x580] ;  /* 0x000160000e0e7b82 */ /* 0x000e700000000800 */
[----:B------:R2:W1:Y:S01]  /*0200*/  LDC R12, c[0x0][R18+0x8d0] ;  /* 0x00023400120c7b82 */ /* 0x0004620000000800 */
[----:B-----5:R-:W5:Y:S07]  /*0210*/  MUFU.RCP R8, R8 ;  /* 0x0000000800087308 */ /* 0x020f6e0000001000 */
[----:B------:R2:W1:Y:S01]  /*0220*/  @P0 LDC R10, c[0x0][R18+0x8c4] ;  /* 0x00023100120a0b82 */ /* 0x0004620000000800 */
[----:B0-----:R-:W-:-:S07]  /*0230*/  ISETP.NE.AND P0, PT, R9, RZ, PT ;  /* 0x000000ff0900720c */ /* 0x001fce0003f05270 */
[----:B------:R2:W0:Y:S01]  /*0240*/  LDC R13, c[0x0][R18+0x8d4] ;  /* 0x00023500120d7b82 */ /* 0x0004220000000800 */
[----:B-----5:R-:W-:-:S04]  /*0250*/  IADD3 R6, PT, PT, R8, 0xffffffe, RZ ;  /* 0x0ffffffe08067810 */ /* 0x020fc80007ffe0ff */
[----:B------:R5:W4:Y:S01]  /*0260*/  F2I.FTZ.U32.TRUNC.NTZ R7, R6 ;  /* 0x0000000600077305 */ /* 0x000b22000021f000 */
[----:B--2---:R-:W-:Y:S02]  /*0270*/  LOP3.LUT R18, RZ, R11, RZ, 0x33, !PT ;  /* 0x0000000bff127212 */ /* 0x004fe400078e33ff */
[----:B-----5:R-:W-:Y:S01]  /*0280*/  MOV R6, RZ ;  /* 0x000000ff00067202 */ /* 0x020fe20000000f00 */
[----:B----4-:R-:W-:-:S04]  /*0290*/  IMAD R15, R15, R7, RZ ;  /* 0x000000070f0f7224 */ /* 0x010fc800078e02ff */
[----:B---3--:R-:W-:-:S07]  /*02a0*/  IMAD.HI.U32 R15, R7, R15, R6 ;  /* 0x0000000f070f7227 */ /* 0x008fce00078e0006 */
.L_x_124:
[----:B-12---:R-:W-:Y:S01]  /*02b0*/  @P0 IMAD.WIDE.U32 R6, R17, 0x8, R2 ;  /* 0x0000000811060825 */ /* 0x006fe200078e0002 */
[----:B------:R-:W1:Y:S05]  /*02c0*/  @P0 LDC R21, c[0x0][0x10ec] ;  /* 0x00043b00ff150b82 */ /* 0x000e6a0000000800 */
[----:B------:R-:W2:Y:S01]  /*02d0*/  @P0 LDG.E.64 R6, desc[UR6][R6.64] ;  /* 0x0000000606060981 */ /* 0x000ea2000c1e1b00 */
[----:B------:R-:W-:-:S05]  /*02e0*/  IMAD.HI.U32 R19, R15, R17, RZ ;  /* 0x000000110f137227 */ /* 0x000fca00078e00ff */
[----:B------:R-:W-:-:S05]  /*02f0*/  IADD3 R8, PT, PT, -R19, RZ, RZ ;  /* 0x000000ff13087210 */ /* 0x000fca0007ffe1ff */
[----:B------:R-:W-:-:S05]  /*0300*/  IMAD R8, R11, R8, R17 ;  /* 0x000000080b087224 */ /* 0x000fca00078e0211 */
[----:B------:R-:W-:-:S13]  /*0310*/  ISETP.GE.U32.AND P2, PT, R8, R11, PT ;  /* 0x0000000b0800720c */ /* 0x000fda0003f46070 */
[----:B------:R-:W-:Y:S02]  /*0320*/  @P2 IADD3 R8, PT, PT, -R11, R8, RZ ;  /* 0x000000080b082210 */ /* 0x000fe40007ffe1ff */
[----:B------:R-:W-:Y:S02]  /*0330*/  @P2 IADD3 R19, PT, PT, R19, 0x1, RZ ;  /* 0x0000000113132810 */ /* 0x000fe40007ffe0ff */
[----:B------:R-:W-:Y:S02]  /*0340*/  ISETP.GE.U32.AND P3, PT, R8, R11, PT ;  /* 0x0000000b0800720c */ /* 0x000fe40003f66070 */
[----:B------:R-:W3:Y:S11]  /*0350*/  @P0 LDC.64 R8, c[0x0][0x380] ;  /* 0x0000e000ff080b82 */ /* 0x000ef60000000a00 */
[----:B------:R-:W-:-:S04]  /*0360*/  @P3 IADD3 R19, PT, PT, R19, 0x1, RZ ;  /* 0x0000000113133810 */ /* 0x000fc80007ffe0ff */
[----:B------:R-:W-:-:S05]  /*0370*/  SEL R19, R18, R19, !P1 ;  /* 0x0000001312137207 */ /* 0x000fca0004800000 */
[----:B------:R-:W-:Y:S02]  /*0380*/  IMAD.MOV R22, RZ, RZ, -R19 ;  /* 0x000000ffff167224 */ /* 0x000fe400078e0a13 */
[----:B------:R-:W-:Y:S02]  /*0390*/  IMAD R20, R19, UR8, RZ ;  /* 0x0000000813147c24 */ /* 0x000fe4000f8e02ff */
[----:B------:R-:W-:-:S04]  /*03a0*/  IMAD R19, R11, R22, R17 ;  /* 0x000000160b137224 */ /* 0x000fc800078e0211 */
[----:B------:R-:W-:-:S04]  /*03b0*/  IMAD R19, R19, UR9, R20 ;  /* 0x0000000913137c24 */ /* 0x000fc8000f8e0214 */
[----:B-1----:R-:W-:-:S04]  /*03c0*/  @P0 IMAD R21, R14, R21, R19 ;  /* 0x000000150e150224 */ /* 0x002fc800078e0213 */
[----:B---3--:R-:W-:-:S05]  /*03d0*/  @P0 IMAD.WIDE.U32 R8, R21, 0x8, R8 ;  /* 0x0000000815080825 */ /* 0x008fca00078e0008 */
[----:B--2---:R1:W-:Y:S01]  /*03e0*/  @P0 STG.E.64 desc[UR6][R8.64], R6 ;  /* 0x0000000608000986 */ /* 0x0043e2000c101b06 */
[----:B------:R-:W-:Y:S05]  /*03f0*/  @P0 BRA `(.L_x_123) ;  /* 0x00000000006c0947 */ /* 0x000fea0003800000 */
[----:B-1----:R-:W1:Y:S01]  /*0400*/  I2F.U32.RP R8, R10 ;  /* 0x0000000a00087306 */ /* 0x002e620000209000 */
[----:B------:R-:W-:Y:S02]  /*0410*/  IADD3 R9, PT, PT, RZ, -R10, RZ ;  /* 0x8000000aff097210 */ /* 0x000fe40007ffe0ff */
[----:B------:R-:W-:-:S05]  /*0420*/  ISETP.NE.U32.AND P4, PT, R10, RZ, PT ;  /* 0x000000ff0a00720c */ /* 0x000fca0003f85070 */
[----:B-1----:R-:W1:Y:S02]  /*0430*/  MUFU.RCP R8, R8 ;  /* 0x0000000800087308 */ /* 0x002e640000001000 */
[----:B-1----:R-:W-:-:S06]  /*0440*/  IADD3 R6, PT, PT, R8, 0xffffffe, RZ ;  /* 0x0ffffffe08067810 */ /* 0x002fcc0007ffe0ff */
[----:B------:R1:W2:Y:S02]  /*0450*/  F2I.FTZ.U32.TRUNC.NTZ R7, R6 ;  /* 0x0000000600077305 */ /* 0x0002a4000021f000 */
[----:B-1----:R-:W-:Y:S02]  /*0460*/  HFMA2 R6, -RZ, RZ, 0, 0 ;  /* 0x00000000ff067431 */ /* 0x002fe400000001ff */
[----:B--2---:R-:W-:-:S04]  /*0470*/  IMAD R9, R9, R7, RZ ;  /* 0x0000000709097224 */ /* 0x004fc800078e02ff */
        /* <DEDUP_REMOVED lines=13> */
[----:B0-----:R-:W-:-:S04]  /*0550*/  IMAD R7, R13, R6, R7 ;  /* 0x000000060d077224 */ /* 0x001fc800078e0207 */
[----:B------:R-:W-:-:S06]  /*0560*/  IMAD.WIDE.U32 R6, R7, 0x8, R2 ;  /* 0x0000000807067825 */ /* 0x000fcc00078e0002 */
[----:B------:R-:W2:Y:S01]  /*0570*/  LDG.E.64 R6, desc[UR6][R6.64] ;  /* 0x0000000606067981 */ /* 0x000ea2000c1e1b00 */
[----:B------:R-:W-:-:S04]  /*0580*/  IMAD R9, R14, UR5, R19 ;  /* 0x000000050e097c24 */ /* 0x000fc8000f8e0213 */
[----:B------:R-:W-:-:S05]  /*0590*/  IMAD.WIDE.U32 R8, R9, 0x8, R4 ;  /* 0x0000000809087825 */ /* 0x000fca00078e0004 */
[----:B--2---:R2:W-:Y:S02]  /*05a0*/  STG.E.64 desc[UR6][R8.64], R6 ;  /* 0x0000000608007986 */ /* 0x0045e4000c101b06 */
.L_x_123:
[----:B------:R-:W-:-:S04]  /*05b0*/  IADD3 R17, PT, PT, R16, R17, RZ ;  /* 0x0000001110117210 */ /* 0x000fc80007ffe0ff */
[----:B------:R-:W-:-:S13]  /*05c0*/  ISETP.GE.U32.AND P2, PT, R17, R0, PT ;  /* 0x000000001100720c */ /* 0x000fda0003f46070 */
[----:B------:R-:W-:Y:S05]  /*05d0*/  @!P2 BRA `(.L_x_124) ;  /* 0xfffffffc0034a947 */ /* 0x000fea000383ffff */
[----:B------:R-:W-:Y:S05]  /*05e0*/  EXIT ;  /* 0x000000000000794d */ /* 0x000fea0003800000 */
.L_x_125:
        /* <DEDUP_REMOVED lines=9> */
.L_x_918:


//--------------------- .text._ZN2at6native40_GLOBAL__N__2351210d_8_Shape_cu_49f7391c26CatArrayBatchedCopy_contigINS1_10OpaqueTypeILj8EEEjLi2ELi64ELi64EEEvPT_NS1_25CatArrInputTensorMetadataIS5_T0_XT2_EXT3_EEENS1_16TensorSizeStrideIS8_Lj4EEEiS8_ --------------------------
	.section	.text._ZN2at6native40_GLOBAL__N__2351210d_8_Shape_cu_49f7391c26CatArrayBatchedCopy_contigINS1_10OpaqueTypeILj8EEEjLi2ELi64ELi64EEEvPT_NS1_25CatArrInputTensorMetadataIS5_T0_XT2_EXT3_EEENS1_16TensorSizeStrideIS8_Lj4EEEiS8_,"ax",@progbits
	.align	128
.text._ZN2at6native40_GLOBAL__N__2351210d_8_Shape_cu_49f7391c26CatArrayBatchedCopy_contigINS1_10OpaqueTypeILj8EEEjLi2ELi64ELi64EEEvPT_NS1_25CatArrInputTensorMetadataIS5_T0_XT2_EXT3_EEENS1_16TensorSizeStrideIS8_Lj4EEEiS8_:
        .type           _ZN2at6native40_GLOBAL__N__2351210d_8_Shape_cu_49f7391c26CatArrayBatchedCopy_contigINS1_10OpaqueTypeILj8EEEjLi2ELi64ELi64EEEvPT_NS1_25CatArrInputTensorMetadataIS5_T0_XT2_EXT3_EEENS1_16TensorSizeStrideIS8_Lj4EEEiS8_,@function
        .size           _ZN2at6native40_GLOBAL__N__2351210d_8_Shape_cu_49f7391c26CatArrayBatchedCopy_contigINS1_10OpaqueTypeILj8EEEjLi2ELi64ELi64EEEvPT_NS1_25CatArrInputTensorMetadataIS5_T0_XT2_EXT3_EEENS1_16TensorSizeStrideIS8_Lj4EEEiS8_,(.L_x_919 - _ZN2at6native40_GLOBAL__N__2351210d_8_Shape_cu_49f7391c26CatArrayBatchedCopy_contigINS1_10OpaqueTypeILj8EEEjLi2ELi64ELi64EEEvPT_NS1_25CatArrInputTensorMetadataIS5_T0_XT2_EXT3_EEENS1_16TensorSizeStrideIS8_Lj4EEEiS8_)
        .other          _ZN2at6native40_GLOBAL__N__2351210d_8_Shape_cu_49f7391c26CatArrayBatchedCopy_contigINS1_10OpaqueTypeILj8EEEjLi2ELi64ELi64EEEvPT_NS1_25CatArrInputTensorMetadataIS5_T0_XT2_EXT3_EEENS1_16TensorSizeStrideIS8_Lj4EEEiS8_,@"STO_CUDA_ENTRY STV_DEFAULT"
_ZN2at6native40_GLOBAL__N__2351210d_8_Shape_cu_49f7391c26CatArrayBatchedCopy_contigINS1_10OpaqueTypeILj8EEEjLi2ELi64ELi64EEEvPT_NS1_25CatArrInputTensorMetadataIS5_T0_XT2_EXT3_EEENS1_16TensorSizeStrideIS8_Lj4EEEiS8_:
        /* <DEDUP_REMOVED lines=18> */
[----:B------:R-:W3:Y:S01]  /*0120*/  LDC R8, c[0x0][R7+0x588] ;  /* 0x0001620007087b82 */ /* 0x000ee20000000800 */
[----:B0-----:R-:W-:-:S07]  /*0130*/  ISETP.NE.AND P0, PT, R12, 0x1, PT ;  /* 0x000000010c00780c */ /* 0x001fce0003f05270 */
[----:B------:R-:W0:Y:S01]  /*0140*/  LDC.64 R2, c[0x0][0x380] ;  /* 0x0000e000ff027b82 */ /* 0x000e220000000a00 */
[----:B-1----:R-:W-:-:S07]  /*0150*/  IMAD R12, R15, UR4, RZ ;  /* 0x000000040f0c7c24 */ /* 0x002fce000f8e02ff */
[----:B------:R-:W1:Y:S01]  /*0160*/  LDC.64 R4, c[0x0][R4+0x380] ;  /* 0x0000e00004047b82 */ /* 0x000e620000000a00 */
[----:B---3--:R-:W-:-:S07]  /*0170*/  IMAD R7, R8, R13, RZ ;  /* 0x0000000d08077224 */ /* 0x008fce00078e02ff */
[----:B----4-:R-:W3:Y:S01]  /*0180*/  @P0 LDC R0, c[0x0][0x10cc] ;  /* 0x00043300ff000b82 */ /* 0x010ee20000000800 */
[----:B------:R-:W-:Y:S01]  /*0190*/  HFMA2 R8, -RZ, RZ, 0, 0 ;  /* 0x00000000ff087431 */ /* 0x000fe200000001ff */
[----:B------:R-:W-:Y:S01]  /*01a0*/  MOV R13, R11 ;  /* 0x0000000b000d7202 */ /* 0x000fe20000000f00 */
[----:B---3--:R-:W3:Y:S01]  /*01b0*/  I2F.U32.RP R10, R0 ;  /* 0x00000000000a7306 */ /* 0x008ee20000209000 */
[----:B------:R-:W-:Y:S02]  /*01c0*/  ISETP.NE.U32.AND P0, PT, R0, RZ, PT ;  /* 0x000000ff0000720c */ /* 0x000fe40003f05070 */
[----:B------:R-:W-:-:S05]  /*01d0*/  LOP3.LUT R15, RZ, R0, RZ, 0x33, !PT ;  /* 0x00000000ff0f7212 */ /* 0x000fca00078e33ff */
[----:B---3--:R-:W3:Y:S02]  /*01e0*/  MUFU.RCP R10, R10 ;  /* 0x0000000a000a7308 */ /* 0x008ee40000001000 */
[----:B---3--:R-:W-:-:S06]  /*01f0*/  IADD3 R9, PT, PT, R10, 0xffffffe, RZ ;  /* 0x0ffffffe0a097810 */ /* 0x008fcc0007ffe0ff */
[----:B------:R-:W3:Y:S02]  /*0200*/  F2I.FTZ.U32.TRUNC.NTZ R9, R9 ;  /* 0x0000000900097305 */ /* 0x000ee4000021f000 */
[----:B---3--:R-:W-:-:S04]  /*0210*/  IMAD R10, R0, R9, RZ ;  /* 0x00000009000a7224 */ /* 0x008fc800078e02ff */
[----:B------:R-:W-:-:S04]  /*0220*/  IMAD.MOV R17, RZ, RZ, -R10 ;  /* 0x000000ffff117224 */ /* 0x000fc800078e0a0a */
[----:B012---:R-:W-:-:S07]  /*0230*/  IMAD.HI.U32 R14, R9, R17, R8 ;  /* 0x00000011090e7227 */ /* 0x007fce00078e0008 */
.L_x_126:
[----:B0-----:R-:W-:-:S06]  /*0240*/  IMAD.WIDE.U32 R8, R13, 0x8, R4 ;  /* 0x000000080d087825 */ /* 0x001fcc00078e0004 */
[----:B------:R-:W2:Y:S01]  /*0250*/  LDG.E.64 R8, desc[UR6][R8.64] ;  /* 0x0000000608087981 */ /* 0x000ea2000c1e1b00 */
        /* <DEDUP_REMOVED lines=16> */
[----:B--2---:R0:W-:Y:S05]  /*0360*/  STG.E.64 desc[UR6][R10.64], R8 ;  /* 0x000000080a007986 */ /* 0x0041ea000c101b06 */
[----:B------:R-:W-:Y:S05]  /*0370*/  @!P1 BRA `(.L_x_126) ;  /* 0xfffffffc00b09947 */ /* 0x000fea000383ffff */
[----:B------:R-:W-:Y:S05]  /*0380*/  EXIT ;  /* 0x000000000000794d */ /* 0x000fea0003800000 */
.L_x_127:
        /* <DEDUP_REMOVED lines=15> */
.L_x_919:


//--------------------- .text._ZN2at6native40_GLOBAL__N__2351210d_8_Shape_cu_49f7391c35CatArrayBatchedCopy_alignedK_contigINS1_10OpaqueTypeILj8EEEjLi2ELi64ELi64ELi8EEEvPT_NS1_25CatArrInputTensorMetadataIS5_T0_XT2_EXT3_EEENS1_16TensorSizeStrideIS8_Lj4EEEiS8_ --------------------------
	.section	.text._ZN2at6native40_GLOBAL__N__2351210d_8_Shape_cu_49f7391c35CatArrayBatchedCopy_alignedK_contigINS1_10OpaqueTypeILj8EEEjLi2ELi64ELi64ELi8EEEvPT_NS1_25CatArrInputTensorMetadataIS5_T0_XT2_EXT3_EEENS1_16TensorSizeStrideIS8_Lj4EEEiS8_,"ax",@progbits
	.align	128
.text._ZN2at6native40_GLOBAL__N__2351210d_8_Shape_cu_49f7391c35CatArrayBatchedCopy_alignedK_contigINS1_10OpaqueTypeILj8EEEjLi2ELi64ELi64ELi8EEEvPT_NS1_25CatArrInputTensorMetadataIS5_T0_XT2_EXT3_EEENS1_16TensorSizeStrideIS8_Lj4EEEiS8_:
        .type           _ZN2at6native40_GLOBAL__N__2351210d_8_Shape_cu_49f7391c35CatArrayBatchedCopy_alignedK_contigINS1_10OpaqueTypeILj8EEEjLi2ELi64ELi64ELi8EEEvPT_NS1_25CatArrInputTensorMetadataIS5_T0_XT2_EXT3_EEENS1_16TensorSizeStrideIS8_Lj4EEEiS8_,@function
        .size           _ZN2at6native40_GLOBAL__N__2351210d_8_Shape_cu_49f7391c35CatArrayBatchedCopy_alignedK_contigINS1_10OpaqueTypeILj8EEEjLi2ELi64ELi64ELi8EEEvPT_NS1_25CatArrInputTensorMetadataIS5_T0_XT2_EXT3_EEENS1_16TensorSizeStrideIS8_Lj4EEEiS8_,(.L_x_920 - _ZN2at6native40_GLOBAL__N__2351210d_8_Shape_cu_49f7391c35CatArrayBatchedCopy_alignedK_contigINS1_10OpaqueTypeILj8EEEjLi2ELi64ELi64ELi8EEEvPT_NS1_25CatArrInputTensorMetadataIS5_T0_XT2_EXT3_EEENS1_16TensorSizeStrideIS8_Lj4EEEiS8_)
        .other          _ZN2at6native40_GLOBAL__N__2351210d_8_Shape_cu_49f7391c35CatArrayBatchedCopy_alignedK_contigINS1_10OpaqueTypeILj8EEEjLi2ELi64ELi64ELi8EEEvPT_NS1_25CatArrInputTensorMetadataIS5_T0_XT2_EXT3_EEENS1_16TensorSizeStrideIS8_Lj4EEEiS8_,@"STO_CUDA_ENTRY STV_DEFAULT"
_ZN2at6native40_GLOBAL__N__2351210d_8_Shape_cu_49f7391c35CatArrayBatchedCopy_alignedK_contigINS1_10OpaqueTypeILj8EEEjLi2ELi64ELi64ELi8EEEvPT_NS1_25CatArrInputTensorMetadataIS5_T0_XT2_EXT3_EEENS1_16TensorSizeStrideIS8_Lj4EEEiS8_:
        /* <DEDUP_REMOVED lines=20> */
[----:B------:R-:W-:Y:S01]  /*0140*/  IADD3 R20, PT, PT, RZ, -R16, RZ ;  /* 0x80000010ff147210 */ /* 0x000fe20007ffe0ff */
[----:B------:R-:W3:Y:S01]  /*0150*/  LDCU.64 UR4, c[0x0][0x358] ;  /* 0x00006b00ff0477ac */ /* 0x000ee20008000a00 */
[----:B------:R-:W4:Y:S02]  /*0160*/  LDC R8, c[0x0][R10+0x588] ;  /* 0x000162000a087b82 */ /* 0x000f240000000800 */
[----:B------:R-:W-:Y:S02]  /*0170*/  IADD3 R19, PT, PT, RZ, -R17, RZ ;  /* 0x80000011ff137210 */ /* 0x000fe40007ffe0ff */
[----:B------:R-:W-:Y:S02]  /*0180*/  PRMT R20, R20, 0x7710, RZ ;  /* 0x0000771014147816 */ /* 0x000fe400000000ff */
[----:B------:R-:W-:Y:S02]  /*0190*/  PRMT R19, R19, 0x7710, RZ ;  /* 0x0000771013137816 */ /* 0x000fe400000000ff */
[----:B0-----:R-:W-:Y:S01]  /*01a0*/  ISETP.NE.AND P0, PT, R12, 0x1, PT ;  /* 0x000000010c00780c */ /* 0x001fe20003f05270 */
[----:B------:R-:W0:Y:S01]  /*01b0*/  LDC.64 R4, c[0x0][0x380] ;  /* 0x0000e000ff047b82 */ /* 0x000e220000000a00 */
[----:B------:R-:W-:-:S07]  /*01c0*/  IADD3 R20, PT, PT, R15, R20, RZ ;  /* 0x000000140f147210 */ /* 0x000fce0007ffe0ff */
[----:B------:R-:W0:Y:S01]  /*01d0*/  LDC.64 R2, c[0x0][0x10d8] ;  /* 0x00043600ff027b82 */ /* 0x000e220000000a00 */
[----:B----4-:R-:W-:-:S07]  /*01e0*/  IMAD R13, R8, R13, RZ ;  /* 0x0000000d080d7224 */ /* 0x010fce00078e02ff */
[----:B--2---:R-:W2:Y:S01]  /*01f0*/  @P0 LDC R0, c[0x0][0x10cc] ;  /* 0x00043300ff000b82 */ /* 0x004ea20000000800 */
[----:B------:R-:W-:Y:S01]  /*0200*/  IMAD.MOV.U32 R8, RZ, RZ, RZ ;  /* 0x000000ffff087224 */ /* 0x000fe200078e00ff */
[----:B--2---:R-:W2:Y:S01]  /*0210*/  I2F.U32.RP R7, R0 ;  /* 0x0000000000077306 */ /* 0x004ea20000209000 */
[----:B------:R-:W-:Y:S02]  /*0220*/  ISETP.NE.U32.AND P0, PT, R0, RZ, PT ;  /* 0x000000ff0000720c */ /* 0x000fe40003f05070 */
[----:B------:R-:W-:-:S05]  /*0230*/  LOP3.LUT R14, RZ, R0, RZ, 0x33, !PT ;  /* 0x00000000ff0e7212 */ /* 0x000fca00078e33ff */
[----:B--2---:R-:W2:Y:S02]  /*0240*/  MUFU.RCP R7, R7 ;  /* 0x0000000700077308 */ /* 0x004ea40000001000 */
[----:B--2---:R-:W-:Y:S02]  /*0250*/  VIADD R9, R7, 0xffffffe ;  /* 0x0ffffffe07097836 */ /* 0x004fe40000000000 */
[----:B------:R-:W2:Y:S04]  /*0260*/  LDC.64 R6, c[0x0][R6+0x380] ;  /* 0x0000e00006067b82 */ /* 0x000ea80000000a00 */
[----:B------:R-:W1:Y:S02]  /*0270*/  F2I.FTZ.U32.TRUNC.NTZ R9, R9 ;  /* 0x0000000900097305 */ /* 0x000e64000021f000 */
[----:B-1----:R-:W-:-:S04]  /*0280*/  IMAD R10, R0, R9, RZ ;  /* 0x00000009000a7224 */ /* 0x002fc800078e02ff */
[----:B------:R-:W-:-:S04]  /*0290*/  IMAD.MOV R11, RZ, RZ, -R10 ;  /* 0x000000ffff0b7224 */ /* 0x000fc800078e0a0a */
[----:B0--3--:R-:W-:-:S07]  /*02a0*/  IMAD.HI.U32 R12, R9, R11, R8 ;  /* 0x0000000b090c7227 */ /* 0x009fce00078e0008 */
.L_x_129:
[----:B0-2---:R-:W-:-:S06]  /*02b0*/  IMAD.WIDE.U32 R8, R18, 0x8, R6 ;  /* 0x0000000812087825 */ /* 0x005fcc00078e0006 */
[----:B------:R-:W2:Y:S01]  /*02c0*/  LDG.E.64 R8, desc[UR4][R8.64] ;  /* 0x0000000408087981 */ /* 0x000ea2000c1e1b00 */
[----:B------:R-:W-:Y:S01]  /*02d0*/  IMAD.HI.U32 R11, R12, R18, RZ ;  /* 0x000000120c0b7227 */ /* 0x000fe200078e00ff */
[----:B------:R-:W-:-:S03]  /*02e0*/  MOV R23, R16 ;  /* 0x0000001000177202 */ /* 0x000fc60000000f00 */
[----:B------:R-:W-:Y:S02]  /*02f0*/  IMAD.MOV R21, RZ, RZ, -R11 ;  /* 0x000000ffff157224 */ /* 0x000fe400078e0a0b */
[----:B------:R-:W-:Y:S02]  /*0300*/  IMAD.IADD R16, R17, 0x1, R16 ;  /* 0x0000000111107824 */ /* 0x000fe400078e0210 */
[----:B------:R-:W-:-:S05]  /*0310*/  IMAD R21, R0, R21, R18 ;  /* 0x0000001500157224 */ /* 0x000fca00078e0212 */
[----:B------:R-:W-:-:S13]  /*0320*/  ISETP.GE.U32.AND P1, PT, R21, R0, PT ;  /* 0x000000001500720c */ /* 0x000fda0003f26070 */
[----:B------:R-:W-:Y:S01]  /*0330*/  @P1 IADD3 R21, PT, PT, -R0, R21, RZ ;  /* 0x0000001500151210 */ /* 0x000fe20007ffe1ff */
[----:B------:R-:W-:-:S03]  /*0340*/  @P1 VIADD R11, R11, 0x1 ;  /* 0x000000010b0b1836 */ /* 0x000fc60000000000 */
[----:B------:R-:W-:-:S13]  /*0350*/  ISETP.GE.U32.AND P2, PT, R21, R0, PT ;  /* 0x000000001500720c */ /* 0x000fda0003f46070 */
[----:B------:R-:W-:-:S04]  /*0360*/  @P2 IADD3 R11, PT, PT, R11, 0x1, RZ ;  /* 0x000000010b0b2810 */ /* 0x000fc80007ffe0ff */
[----:B------:R-:W-:-:S05]  /*0370*/  SEL R11, R14, R11, !P0 ;  /* 0x0000000b0e0b7207 */ /* 0x000fca0004000000 */
[----:B------:R-:W-:Y:S02]  /*0380*/  IMAD.MOV R21, RZ, RZ, -R11 ;  /* 0x000000ffff157224 */ /* 0x000fe400078e0a0b */
[----:B------:R-:W-:Y:S02]  /*0390*/  IMAD R11, R11, R2, RZ ;  /* 0x000000020b0b7224 */ /* 0x000fe400078e02ff */
[--C-:B------:R-:W-:Y:S02]  /*03a0*/  IMAD R10, R0, R21, R18.reuse ;  /* 0x00000015000a7224 */ /* 0x100fe400078e0212 */
[----:B------:R-:W-:Y:S02]  /*03b0*/  IMAD.IADD R18, R17, 0x1, R18 ;  /* 0x0000000111127824 */ /* 0x000fe400078e0212 */
[----:B------:R-:W-:Y:S02]  /*03c0*/  IMAD R10, R10, R3, R11 ;  /* 0x000000030a0a7224 */ /* 0x000fe400078e020b */
[----:B------:R-:W-:Y:S01]  /*03d0*/  IMAD.IADD R21, R19, 0x1, R20 ;  /* 0x0000000113157824 */ /* 0x000fe200078e0214 */
[----:B------:R-:W-:-:S02]  /*03e0*/  IADD3 R22, PT, PT, R18, 0x1, RZ ;  /* 0x0000000112167810 */ /* 0x000fc40007ffe0ff */
[----:B------:R-:W-:Y:S02]  /*03f0*/  IADD3 R11, PT, PT, R13, R10, RZ ;  /* 0x0000000a0d0b7210 */ /* 0x000fe40007ffe0ff */
[----:B------:R-:W-:Y:S02]  /*0400*/  ISETP.GT.U32.AND P1, PT, R22, R15, PT ;  /* 0x0000000f1600720c */ /* 0x000fe40003f24070 */
[----:B------:R-:W-:Y:S01]  /*0410*/  PRMT R22, R20, 0x7610, R22 ;  /* 0x0000761014167816 */ /* 0x000fe20000000016 */
[----:B------:R-:W-:Y:S01]  /*0420*/  IMAD.WIDE.U32 R10, R11, 0x8, R4 ;  /* 0x000000080b0a7825 */ /* 0x000fe200078e0004 */
[----:B------:R-:W-:-:S04]  /*0430*/  PRMT R20, R21, 0x7610, R20 ;  /* 0x0000761015147816 */ /* 0x000fc80000000014 */
[----:B--2---:R0:W-:Y:S05]  /*0440*/  STG.E.64 desc[UR4][R10.64], R8 ;  /* 0x000000080a007986 */ /* 0x0041ea000c101b04 */
[----:B------:R-:W-:Y:S05]  /*0450*/  @!P1 BRA `(.L_x_129) ;  /* 0xfffffffc00949947 */ /* 0x000fea000383ffff */
[----:B------:R-:W-:Y:S05]  /*0460*/  BSYNC.RECONVERGENT B0 ;  /* 0x0000000000007941 */ /* 0x000fea0003800200 */
.L_x_128:
[----:B------:R-:W-:-:S13]  /*0470*/  ISETP.GE.U32.AND P1, PT, R18, R15, PT ;  /* 0x0000000f1200720c */ /* 0x000fda0003f26070 */
[----:B------:R-:W-:Y:S05]  /*0480*/  @P1 EXIT ;  /* 0x000000000000194d */ /* 0x000fea0003800000 */
[-C--:B0-----:R-:W-:Y:S01]  /*0490*/  IADD3 R8, PT, PT, R15, -R18.reuse, RZ ;  /* 0x800000120f087210 */ /* 0x081fe20007ffe0ff */
[----:B------:R-:W-:Y:S01]  /*04a0*/  IMAD.IADD R9, R18, 0x1, -R15 ;  /* 0x0000000112097824 */ /* 0x000fe200078e0a0f */
        /* <DEDUP_REMOVED lines=9> */
[----:B------:R-:W-:-:S07]  /*0540*/  IMAD.MOV R20, RZ, RZ, -R10 ;  /* 0x000000ffff147224 */ /* 0x000fce00078e0a0a */
.L_x_132:
[----:B------:R-:W-:-:S05]  /*0550*/  MOV R16, R8 ;  /* 0x0000000800107202 */ /* 0x000fca0000000f00 */
[----:B0-----:R0:W2:Y:S01]  /*0560*/  LDG.E.64 R10, desc[UR4][R16.64] ;  /* 0x00000004100a7981 */ /* 0x0010a2000c1e1b00 */
        /* <DEDUP_REMOVED lines=12> */
[----:B0-----:R-:W-:Y:S02]  /*0630*/  IMAD.X R17, RZ, RZ, R17, P3 ;  /* 0x000000ffff117224 */ /* 0x001fe400018e0611 */
[----:B------:R-:W-:Y:S02]  /*0640*/  IMAD.MOV R18, RZ, RZ, -R19 ;  /* 0x000000ffff127224 */ /* 0x000fe400078e0a13 */
[----:B------:R-:W-:Y:S02]  /*0650*/  IMAD R19, R19, R2, R13 ;  /* 0x0000000213137224 */ /* 0x000fe400078e020d */
[----:B------:R-:W-:Y:S01]  /*0660*/  IMAD R16, R0, R18, R9 ;  /* 0x0000001200107224 */ /* 0x000fe200078e0209 */
[----:B------:R-:W-:-:S03]  /*0670*/  IADD3 R9, PT, PT, R9, 0x1, RZ ;  /* 0x0000000109097810 */ /* 0x000fc60007ffe0ff */
[----:B------:R-:W-:-:S04]  /*0680*/  IMAD R19, R16, R3, R19 ;  /* 0x0000000310137224 */ /* 0x000fc800078e0213 */
[----:B------:R-:W-:-:S05]  /*0690*/  IMAD.WIDE.U32 R18, R19, 0x8, R4 ;  /* 0x0000000813127825 */ /* 0x000fca00078e0004 */
[----:B--2---:R0:W-:Y:S01]  /*06a0*/  STG.E.64 desc[UR4][R18.64], R10 ;  /* 0x0000000a12007986 */ /* 0x0041e2000c101b04 */
[----:B------:R-:W-:Y:S05]  /*06b0*/  @P2 BRA `(.L_x_132) ;  /* 0xfffffffc00a42947 */ /* 0x000fea000383ffff */
.L_x_131:
[----:B------:R-:W-:Y:S05]  /*06c0*/  BSYNC.RECONVERGENT B0 ;  /* 0x0000000000007941 */ /* 0x000fea0003800200 */
.L_x_130:
[----:B------:R-:W-:Y:S05]  /*06d0*/  @P1 EXIT ;  /* 0x000000000000194d */ /* 0x000fea0003800000 */
[----:B------:R-:W-:Y:S01]  /*06e0*/  IADD3 R8, PT, PT, -R15, R9, RZ ;  /* 0x000000090f087210 */ /* 0x000fe20007ffe1ff */
[----:B------:R-:W-:-:S07]  /*06f0*/  VIADD R15, R9, 0x1 ;  /* 0x00000001090f7836 */ /* 0x000fce0000000000 */
.L_x_133:
[----:B0-----:R-:W-:-:S05]  /*0700*/  IADD3 R19, PT, PT, R15, -0x1, RZ ;  /* 0xffffffff0f137810 */ /* 0x001fca0007ffe0ff */
[----:B-1----:R-:W-:-:S05]  /*0710*/  IMAD.WIDE.U32 R10, R19, 0x8, R6 ;  /* 0x00000008130a7825 */ /* 0x002fca00078e0006 */
        /* <DEDUP_REMOVED lines=16> */
[----:B--2---:R0:W-:Y:S04]  /*0820*/  STG.E.64 desc[UR4][R20.64], R16 ;  /* 0x0000001014007986 */ /* 0x0041e8000c101b04 */
[----:B------:R-:W2:Y:S01]  /*0830*/  LDG.E.64 R18, desc[UR4][R10.64+0x8] ;  /* 0x000008040a127981 */ /* 0x000ea2000c1e1b00 */
        /* <DEDUP_REMOVED lines=16> */
[----:B--2---:R0:W-:Y:S04]  /*0940*/  STG.E.64 desc[UR4][R20.64], R18 ;  /* 0x0000001214007986 */ /* 0x0041e8000c101b04 */
[----:B------:R-:W2:Y:S01]  /*0950*/  LDG.E.64 R16, desc[UR4][R10.64+0x10] ;  /* 0x000010040a107981 */ /* 0x000ea2000c1e1b00 */
        /* <DEDUP_REMOVED lines=16> */
[----:B--2---:R0:W-:Y:S04]  /*0a60*/  STG.E.64 desc[UR4][R18.64], R16 ;  /* 0x0000001012007986 */ /* 0x0041e8000c101b04 */
[----:B------:R-:W2:Y:S01]  /*0a70*/  LDG.E.64 R10, desc[UR4][R10.64+0x18] ;  /* 0x000018040a0a7981 */ /* 0x000ea2000c1e1b00 */
        /* <DEDUP_REMOVED lines=18> */
[----:B--2---:R1:W-:Y:S01]  /*0ba0*/  STG.E.64 desc[UR4][R16.64], R10 ;  /* 0x0000000a10007986 */ /* 0x0043e2000c101b04 */
[----:B------:R-:W-:Y:S05]  /*0bb0*/  @P1 BRA `(.L_x_133) ;  /* 0xfffffff800d01947 */ /* 0x000fea000383ffff */
[----:B------:R-:W-:Y:S05]  /*0bc0*/  EXIT ;  /* 0x000000000000794d */ /* 0x000fea0003800000 */
.L_x_134:
        /* <DEDUP_REMOVED lines=11> */
.L_x_920:


//--------------------- .text._ZN2at6native40_GLOBAL__N__2351210d_8_Shape_cu_49f7391c35CatArrayBatchedCopy_alignedK_contigINS1_10OpaqueTypeILj8EEEjLi2ELi64ELi64ELi16EEEvPT_NS1_25CatArrInputTensorMetadataIS5_T0_XT2_EXT3_EEENS1_16TensorSizeStrideIS8_Lj4EEEiS8_ --------------------------
	.section	.text._ZN2at6native40_GLOBAL__N__2351210d_8_Shape_cu_49f7391c35CatArrayBatchedCopy_alignedK_contigINS1_10OpaqueTypeILj8EEEjLi2ELi64ELi64ELi16EEEvPT_NS1_25CatArrInputTensorMetadataIS5_T0_XT2_EXT3_EEENS1_16TensorSizeStrideIS8_Lj4EEEiS8_,"ax",@progbits
	.align	128
.text._ZN2at6native40_GLOBAL__N__2351210d_8_Shape_cu_49f7391c35CatArrayBatchedCopy_alignedK_contigINS1_10OpaqueTypeILj8EEEjLi2ELi64ELi64ELi16EEEvPT_NS1_25CatArrInputTensorMetadataIS5_T0_XT2_EXT3_EEENS1_16TensorSizeStrideIS8_Lj4EEEiS8_:
        .type           _ZN2at6native40_GLOBAL__N__2351210d_8_Shape_cu_49f7391c35CatArrayBatchedCopy_alignedK_contigINS1_10OpaqueTypeILj8EEEjLi2ELi64ELi64ELi16EEEvPT_NS1_25CatArrInputTensorMetadataIS5_T0_XT2_EXT3_EEENS1_16TensorSizeStrideIS8_Lj4EEEiS8_,@function
        .size           _ZN2at6native40_GLOBAL__N__2351210d_8_Shape_cu_49f7391c35CatArrayBatchedCopy_alignedK_contigINS1_10OpaqueTypeILj8EEEjLi2ELi64ELi64ELi16EEEvPT_NS1_25CatArrInputTensorMetadataIS5_T0_XT2_EXT3_EEENS1_16TensorSizeStrideIS8_Lj4EEEiS8_,(.L_x_921 - _ZN2at6native40_GLOBAL__N__2351210d_8_Shape_cu_49f7391c35CatArrayBatchedCopy_alignedK_contigINS1_10OpaqueTypeILj8EEEjLi2ELi64ELi64ELi16EEEvPT_NS1_25CatArrInputTensorMetadataIS5_T0_XT2_EXT3_EEENS1_16TensorSizeStrideIS8_Lj4EEEiS8_)
        .other          _ZN2at6native40_GLOBAL__N__2351210d_8_Shape_cu_49f7391c35CatArrayBatchedCopy_alignedK_contigINS1_10OpaqueTypeILj8EEEjLi2ELi64ELi64ELi16EEEvPT_NS1_25CatArrInputTensorMetadataIS5_T0_XT2_EXT3_EEENS1_16TensorSizeStrideIS8_Lj4EEEiS8_,@"STO_CUDA_ENTRY STV_DEFAULT"
_ZN2at6native40_GLOBAL__N__2351210d_8_Shape_cu_49f7391c35CatArrayBatchedCopy_alignedK_contigINS1_10OpaqueTypeILj8EEEjLi2ELi64ELi64ELi16EEEvPT_NS1_25CatArrInputTensorMetadataIS5_T0_XT2_EXT3_EEENS1_16TensorSizeStrideIS8_Lj4EEEiS8_:
        /* <DEDUP_REMOVED lines=21> */
[----:B------:R0:W0:Y:S08]  /*0150*/  LDC R0, c[0x0][R4+0x588] ;  /* 0x0001620004007b82 */ /* 0x0000300000000800 */
[----:B------:R-:W0:Y:S01]  /*0160*/  LDC.64 R2, c[0x0][R2+0x380] ;  /* 0x0000e00002027b82 */ /* 0x000e220000000a00 */
[----:B--2---:R-:W-:Y:S05]  /*0170*/  @P0 BRA `(.L_x_136) ;  /* 0x0000000000e00947 */ /* 0x004fea0003800000 */
[----:B0-----:R-:W0:Y:S01]  /*0180*/  LDC R4, c[0x0][0x10e8] ;  /* 0x00043a00ff047b82 */ /* 0x001e220000000800 */
[----:B------:R-:W1:Y:S01]  /*0190*/  LDCU UR4, c[0x0][0x10cc] ;  /* 0x00021980ff0477ac */ /* 0x000e620008000800 */
[----:B------:R-:W-:-:S06]  /*01a0*/  IMAD.MOV.U32 R18, RZ, RZ, RZ ;  /* 0x000000ffff127224 */ /* 0x000fcc00078e00ff */
[----:B------:R-:W2:Y:S01]  /*01b0*/  LDC.64 R12, c[0x0][0x380] ;  /* 0x0000e000ff0c7b82 */ /* 0x000ea20000000a00 */
[----:B0-----:R-:W-:-:S04]  /*01c0*/  ISETP.NE.AND P0, PT, R4, 0x1, PT ;  /* 0x000000010400780c */ /* 0x001fc80003f05270 */
[----:B-1----:R-:W-:Y:S01]  /*01d0*/  SEL R14, R8, UR4, !P0 ;  /* 0x00000004080e7c07 */ /* 0x002fe2000c000000 */
[----:B------:R-:W0:Y:S03]  /*01e0*/  LDCU UR4, c[0x0][0x370] ;  /* 0x00006e00ff0477ac */ /* 0x000e260008000800 */
[----:B------:R-:W1:Y:S01]  /*01f0*/  I2F.U32.RP R4, R14 ;  /* 0x0000000e00047306 */ /* 0x000e620000209000 */
[-C--:B------:R-:W-:Y:S02]  /*0200*/  IADD3 R5, PT, PT, RZ, -R14.reuse, RZ ;  /* 0x8000000eff057210 */ /* 0x080fe40007ffe0ff */
[----:B------:R-:W-:Y:S02]  /*0210*/  ISETP.NE.U32.AND P0, PT, R14, RZ, PT ;  /* 0x000000ff0e00720c */ /* 0x000fe40003f05070 */
[----:B------:R-:W-:-:S03]  /*0220*/  LOP3.LUT R9, RZ, R14, RZ, 0x33, !PT ;  /* 0x0000000eff097212 */ /* 0x000fc600078e33ff */
[----:B-1----:R-:W1:Y:S01]  /*0230*/  MUFU.RCP R4, R4 ;  /* 0x0000000400047308 */ /* 0x002e620000001000 */
[----:B0-----:R-:W-:Y:S02]  /*0240*/  IMAD R16, R16, UR4, RZ ;  /* 0x0000000410107c24 */ /* 0x001fe4000f8e02ff */
[----:B-1----:R-:W-:-:S06]  /*0250*/  VIADD R19, R4, 0xffffffe ;  /* 0x0ffffffe04137836 */ /* 0x002fcc0000000000 */
[----:B------:R-:W0:Y:S02]  /*0260*/  F2I.FTZ.U32.TRUNC.NTZ R19, R19 ;  /* 0x0000001300137305 */ /* 0x000e24000021f000 */
[----:B0-----:R-:W-:-:S04]  /*0270*/  IMAD R5, R5, R19, RZ ;  /* 0x0000001305057224 */ /* 0x001fc800078e02ff */
[----:B--2---:R-:W-:-:S07]  /*0280*/  IMAD.HI.U32 R18, R19, R5, R18 ;  /* 0x0000000513127227 */ /* 0x004fce00078e0012 */
.L_x_137:
[----:B--2---:R-:W-:-:S06]  /*0290*/  IMAD.WIDE.U32 R4, R11, 0x8, R2 ;  /* 0x000000080b047825 */ /* 0x004fcc00078e0002 */
[----:B------:R-:W2:Y:S01]  /*02a0*/  LDG.E.128 R4, desc[UR6][R4.64] ;  /* 0x0000000604047981 */ /* 0x000ea2000c1e1d00 */
[----:B------:R-:W-:Y:S01]  /*02b0*/  IADD3 R17, PT, PT, R11, 0x1, RZ ;  /* 0x000000010b117810 */ /* 0x000fe20007ffe0ff */
[----:B------:R-:W-:-:S04]  /*02c0*/  IMAD.HI.U32 R20, R18, R11, RZ ;  /* 0x0000000b12147227 */ /* 0x000fc800078e00ff */
[----:B------:R-:W-:-:S04]  /*02d0*/  IMAD.HI.U32 R22, R18, R17, RZ ;  /* 0x0000001112167227 */ /* 0x000fc800078e00ff */
[----:B------:R-:W-:Y:S01]  /*02e0*/  IMAD.MOV R15, RZ, RZ, -R20 ;  /* 0x000000ffff0f7224 */ /* 0x000fe200078e0a14 */
[----:B------:R-:W-:-:S03]  /*02f0*/  IADD3 R19, PT, PT, -R22, RZ, RZ ;  /* 0x000000ff16137210 */ /* 0x000fc60007ffe1ff */
[C---:B------:R-:W-:Y:S02]  /*0300*/  IMAD R15, R14.reuse, R15, R11 ;  /* 0x0000000f0e0f7224 */ /* 0x040fe400078e020b */
[----:B------:R-:W-:-:S03]  /*0310*/  IMAD R19, R14, R19, R17 ;  /* 0x000000130e137224 */ /* 0x000fc600078e0211 */
[-C--:B------:R-:W-:Y:S02]  /*0320*/  ISETP.GE.U32.AND P1, PT, R15, R14.reuse, PT ;  /* 0x0000000e0f00720c */ /* 0x080fe40003f26070 */
[----:B------:R-:W-:-:S11]  /*0330*/  ISETP.GE.U32.AND P3, PT, R19, R14, PT ;  /* 0x0000000e1300720c */ /* 0x000fd60003f66070 */
[C---:B------:R-:W-:Y:S02]  /*0340*/  @P1 IADD3 R15, PT, PT, -R14.reuse, R15, RZ ;  /* 0x0000000f0e0f1210 */ /* 0x040fe40007ffe1ff */
[----:B------:R-:W-:Y:S01]  /*0350*/  @P3 IADD3 R19, PT, PT, -R14, R19, RZ ;  /* 0x000000130e133210 */ /* 0x000fe20007ffe1ff */
[----:B------:R-:W-:Y:S01]  /*0360*/  @P3 VIADD R22, R22, 0x1 ;  /* 0x0000000116163836 */ /* 0x000fe20000000000 */
[-C--:B------:R-:W-:Y:S02]  /*0370*/  ISETP.GE.U32.AND P2, PT, R15, R14.reuse, PT ;  /* 0x0000000e0f00720c */ /* 0x080fe40003f46070 */
[----:B------:R-:W-:Y:S02]  /*0380*/  ISETP.GE.U32.AND P4, PT, R19, R14, PT ;  /* 0x0000000e1300720c */ /* 0x000fe40003f86070 */
[----:B------:R-:W-:-:S09]  /*0390*/  @P1 IADD3 R20, PT, PT, R20, 0x1, RZ ;  /* 0x0000000114141810 */ /* 0x000fd20007ffe0ff */
[----:B------:R-:W-:Y:S02]  /*03a0*/  @P2 VIADD R20, R20, 0x1 ;  /* 0x0000000114142836 */ /* 0x000fe40000000000 */
[----:B------:R-:W-:-:S03]  /*03b0*/  @P4 IADD3 R22, PT, PT, R22, 0x1, RZ ;  /* 0x0000000116164810 */ /* 0x000fc60007ffe0ff */
[C---:B------:R-:W-:Y:S02]  /*03c0*/  SEL R20, R9.reuse, R20, !P0 ;  /* 0x0000001409147207 */ /* 0x040fe40004000000 */
[----:B------:R-:W-:Y:S02]  /*03d0*/  SEL R22, R9, R22, !P0 ;  /* 0x0000001609167207 */ /* 0x000fe40004000000 */
[C---:B------:R-:W-:Y:S01]  /*03e0*/  IADD3 R15, PT, PT, -R20.reuse, RZ, RZ ;  /* 0x000000ff140f7210 */ /* 0x040fe20007ffe1ff */
[----:B----4-:R-:W-:Y:S01]  /*03f0*/  IMAD R20, R20, UR8, RZ ;  /* 0x0000000814147c24 */ /* 0x010fe2000f8e02ff */
[C---:B------:R-:W-:Y:S01]  /*0400*/  IADD3 R19, PT, PT, -R22.reuse, RZ, RZ ;  /* 0x000000ff16137210 */ /* 0x040fe20007ffe1ff */
[----:B------:R-:W-:Y:S02]  /*0410*/  IMAD R22, R22, UR8, RZ ;  /* 0x0000000816167c24 */ /* 0x000fe4000f8e02ff */
[C---:B------:R-:W-:Y:S02]  /*0420*/  IMAD R15, R14.reuse, R15, R11 ;  /* 0x0000000f0e0f7224 */ /* 0x040fe400078e020b */
[----:B------:R-:W-:-:S02]  /*0430*/  IMAD R17, R14, R19, R17 ;  /* 0x000000130e117224 */ /* 0x000fc400078e0211 */
[----:B------:R-:W-:Y:S02]  /*0440*/  IMAD R15, R15, UR9, R20 ;  /* 0x000000090f0f7c24 */ /* 0x000fe4000f8e0214 */
[----:B------:R-:W-:Y:S02]  /*0450*/  IMAD R17, R17, UR9, R22 ;  /* 0x0000000911117c24 */ /* 0x000fe4000f8e0216 */
[C---:B---3--:R-:W-:Y:S02]  /*0460*/  IMAD R15, R0.reuse, UR5, R15 ;  /* 0x00000005000f7c24 */ /* 0x048fe4000f8e020f */
[----:B------:R-:W-:Y:S02]  /*0470*/  IMAD R17, R0, UR5, R17 ;  /* 0x0000000500117c24 */ /* 0x000fe4000f8e0211 */
[----:B------:R-:W-:-:S04]  /*0480*/  IMAD.WIDE.U32 R20, R15, 0x8, R12 ;  /* 0x000000080f147825 */ /* 0x000fc800078e000c */
[----:B------:R-:W-:-:S04]  /*0490*/  IMAD.WIDE.U32 R22, R17, 0x8, R12 ;  /* 0x0000000811167825 */ /* 0x000fc800078e000c */
[----:B------:R-:W-:-:S05]  /*04a0*/  IMAD R11, R16, 0x2, R11 ;  /* 0x00000002100b7824 */ /* 0x000fca00078e020b */
[----:B------:R-:W-:-:S04]  /*04b0*/  IADD3 R15, PT, PT, R11, 0x2, RZ ;  /* 0x000000020b0f7810 */ /* 0x000fc80007ffe0ff */
[----:B------:R-:W-:Y:S01]  /*04c0*/  ISETP.GT.U32.AND P1, PT, R15, R10, PT ;  /* 0x0000000a0f00720c */ /* 0x000fe20003f24070 */
[----:B--2---:R2:W-:Y:S04]  /*04d0*/  STG.E.64 desc[UR6][R20.64], R4 ;  /* 0x0000000414007986 */ /* 0x0045e8000c101b06 */
[----:B------:R2:W-:Y:S08]  /*04e0*/  STG.E.64 desc[UR6][R22.64], R6 ;  /* 0x0000000616007986 */ /* 0x0005f0000c101b06 */
[----:B------:R-:W-:Y:S05]  /*04f0*/  @!P1 BRA `(.L_x_137) ;  /* 0xfffffffc00649947 */ /* 0x000fea000383ffff */
.L_x_136:
[----:B---34-:R-:W-:Y:S05]  /*0500*/  BSYNC.RECONVERGENT B0 ;  /* 0x0000000000007941 */ /* 0x018fea0003800200 */
.L_x_135:
[----:B------:R-:W-:-:S13]  /*0510*/  ISETP.GE.U32.AND P0, PT, R11, R10, PT ;  /* 0x0000000a0b00720c */ /* 0x000fda0003f06070 */
[----:B------:R-:W-:Y:S05]  /*0520*/  @P0 EXIT ;  /* 0x000000000000094d */ /* 0x000fea0003800000 */
[----:B0-2---:R-:W0:Y:S01]  /*0530*/  LDC R4, c[0x0][0x10e8] ;  /* 0x00043a00ff047b82 */ /* 0x005e220000000800 */
[----:B------:R-:W2:Y:S01]  /*0540*/  LDCU UR8, c[0x0][0x10ec] ;  /* 0x00021d80ff0877ac */ /* 0x000ea20008000800 */
[----:B------:R-:W-:Y:S01]  /*0550*/  BSSY.RECONVERGENT B0, `(.L_x_138) ;  /* 0x000002d000007945 */ /* 0x000fe20003800200 */
[----:B------:R-:W-:Y:S01]  /*0560*/  IMAD.MOV.U32 R9, RZ, RZ, R11 ;  /* 0x000000ffff097224 */ /* 0x000fe200078e000b */
[----:B------:R-:W3:Y:S01]  /*0570*/  LDCU.64 UR4, c[0x0][0x10d8] ;  /* 0x00021b00ff0477ac */ /* 0x000ee20008000a00 */
[----:B0-----:R-:W-:Y:S02]  /*0580*/  ISETP.NE.AND P1, PT, R4, 0x1, PT ;  /* 0x000000010400780c */ /* 0x001fe40003f25270 */
[----:B------:R-:W-:-:S04]  /*0590*/  IADD3 R4, PT, PT, R10, -R11, RZ ;  /* 0x8000000b0a047210 */ /* 0x000fc80007ffe0ff */
[----:B------:R-:W-:-:S07]  /*05a0*/  LOP3.LUT P0, R6, R4, 0x3, RZ, 0xc0, !PT ;  /* 0x0000000304067812 */ /* 0x000fce000780c0ff */
[----:B-1----:R-:W0:Y:S06]  /*05b0*/  @P1 LDC R8, c[0x0][0x10cc] ;  /* 0x00043300ff081b82 */ /* 0x002e2c0000000800 */
[----:B--23--:R-:W-:Y:S05]  /*05c0*/  @!P0 BRA `(.L_x_139) ;  /* 0x0000000000948947 */ /* 0x00cfea0003800000 */
[----:B0-----:R-:W0:Y:S01]  /*05d0*/  I2F.U32.RP R7, R8 ;  /* 0x0000000800077306 */ /* 0x001e220000209000 */
[----:B------:R-:W1:Y:S01]  /*05e0*/  LDC.64 R4, c[0x0][0x380] ;  /* 0x0000e000ff047b82 */ /* 0x000e620000000a00 */
[-C--:B------:R-:W-:Y:S01]  /*05f0*/  IADD3 R9, PT, PT, RZ, -R8.reuse, RZ ;  /* 0x80000008ff097210 */ /* 0x080fe20007ffe0ff */
[----:B------:R-:W-:Y:S01]  /*0600*/  IMAD.MOV.U32 R14, RZ, RZ, RZ ;  /* 0x000000ffff0e7224 */ /* 0x000fe200078e00ff */
[----:B------:R-:W-:Y:S01]  /*0610*/  ISETP.NE.U32.AND P2, PT, R8, RZ, PT ;  /* 0x000000ff0800720c */ /* 0x000fe20003f45070 */
[----:B------:R-:W-:Y:S01]  /*0620*/  IMAD.WIDE.U32 R12, R11, 0x8, R2 ;  /* 0x000000080b0c7825 */ /* 0x000fe200078e0002 */
[----:B------:R-:W-:Y:S02]  /*0630*/  LOP3.LUT R19, RZ, R8, RZ, 0x33, !PT ;  /* 0x00000008ff137212 */ /* 0x000fe400078e33ff */
[----:B0-----:R-:W0:Y:S02]  /*0640*/  MUFU.RCP R7, R7 ;  /* 0x0000000700077308 */ /* 0x001e240000001000 */
[----:B0-----:R-:W-:-:S06]  /*0650*/  IADD3 R15, PT, PT, R7, 0xffffffe, RZ ;  /* 0x0ffffffe070f7810 */ /* 0x001fcc0007ffe0ff */
[----:B------:R-:W0:Y:S02]  /*0660*/  F2I.FTZ.U32.TRUNC.NTZ R15, R15 ;  /* 0x0000000f000f7305 */ /* 0x000e24000021f000 */
[----:B0-----:R-:W-:-:S04]  /*0670*/  IMAD R9, R9, R15, RZ ;  /* 0x0000000f09097224 */ /* 0x001fc800078e02ff */
[----:B------:R-:W-:Y:S01]  /*0680*/  IMAD.HI.U32 R14, R15, R9, R14 ;  /* 0x000000090f0e7227 */ /* 0x000fe200078e000e */
[----:B------:R-:W-:Y:S02]  /*0690*/  IADD3 R15, PT, PT, -R6, RZ, RZ ;  /* 0x000000ff060f7210 */ /* 0x000fe40007ffe1ff */
[----:B-1----:R-:W-:-:S07]  /*06a0*/  MOV R9, R11 ;  /* 0x0000000b00097202 */ /* 0x002fce0000000f00 */
.L_x_140:
[----:B-1----:R0:W2:Y:S01]  /*06b0*/  LDG.E.64 R6, desc[UR6][R12.64] ;  /* 0x000000060c067981 */ /* 0x0020a2000c1e1b00 */
[----:B------:R-:W-:Y:S01]  /*06c0*/  IMAD.HI.U32 R16, R14, R9, RZ ;  /* 0x000000090e107227 */ /* 0x000fe200078e00ff */
[----:B------:R-:W-:-:S03]  /*06d0*/  IADD3 R15, PT, PT, R15, 0x1, RZ ;  /* 0x000000010f0f7810 */ /* 0x000fc60007ffe0ff */
[----:B------:R-:W-:-:S04]  /*06e0*/  IMAD.MOV R17, RZ, RZ, -R16 ;  /* 0x000000ffff117224 */ /* 0x000fc800078e0a10 */
[----:B------:R-:W-:-:S05]  /*06f0*/  IMAD R17, R8, R17, R9 ;  /* 0x0000001108117224 */ /* 0x000fca00078e0209 */
[----:B------:R-:W-:-:S13]  /*0700*/  ISETP.GE.U32.AND P0, PT, R17, R8, PT ;  /* 0x000000081100720c */ /* 0x000fda0003f06070 */
[----:B------:R-:W-:Y:S02]  /*0710*/  @P0 IADD3 R17, PT, PT, -R8, R17, RZ ;  /* 0x0000001108110210 */ /* 0x000fe40007ffe1ff */
[----:B------:R-:W-:Y:S02]  /*0720*/  @P0 IADD3 R16, PT, PT, R16, 0x1, RZ ;  /* 0x0000000110100810 */ /* 0x000fe40007ffe0ff */
[----:B------:R-:W-:Y:S02]  /*0730*/  ISETP.GE.U32.AND P1, PT, R17, R8, PT ;  /* 0x000000081100720c */ /* 0x000fe40003f26070 */
[----:B------:R-:W-:-:S11]  /*0740*/  ISETP.NE.AND P0, PT, R15, RZ, PT ;  /* 0x000000ff0f00720c */ /* 0x000fd60003f05270 */
[----:B------:R-:W-:Y:S01]  /*0750*/  @P1 VIADD R16, R16, 0x1 ;  /* 0x0000000110101836 */ /* 0x000fe20000000000 */
[----:B0-----:R-:W-:-:S04]  /*0760*/  IADD3 R12, P1, PT, R12, 0x8, RZ ;  /* 0x000000080c0c7810 */ /* 0x001fc80007f3e0ff */
[----:B------:R-:W-:Y:S01]  /*0770*/  SEL R16, R19, R16, !P2 ;  /* 0x0000001013107207 */ /* 0x000fe20005000000 */
[----:B------:R-:W-:-:S03]  /*0780*/  IMAD.X R13, RZ, RZ, R13, P1 ;  /* 0x000000ffff0d7224 */ /* 0x000fc600008e060d */
[C---:B------:R-:W-:Y:S01]  /*0790*/  IADD3 R18, PT, PT, -R16.reuse, RZ, RZ ;  /* 0x000000ff10127210 */ /* 0x040fe20007ffe1ff */
[----:B------:R-:W-:-:S04]  /*07a0*/  IMAD R17, R16, UR4, RZ ;  /* 0x0000000410117c24 */ /* 0x000fc8000f8e02ff */
[----:B------:R-:W-:Y:S01]  /*07b0*/  IMAD R16, R8, R18, R9 ;  /* 0x0000001208107224 */ /* 0x000fe200078e0209 */
[----:B------:R-:W-:-:S03]  /*07c0*/  IADD3 R9, PT, PT, R9, 0x1, RZ ;  /* 0x0000000109097810 */ /* 0x000fc60007ffe0ff */
[----:B------:R-:W-:-:S04]  /*07d0*/  IMAD R17, R16, UR5, R17 ;  /* 0x0000000510117c24 */ /* 0x000fc8000f8e0211 */
[----:B------:R-:W-:-:S04]  /*07e0*/  IMAD R17, R0, UR8, R17 ;  /* 0x0000000800117c24 */ /* 0x000fc8000f8e0211 */
[----:B------:R-:W-:-:S05]  /*07f0*/  IMAD.WIDE.U32 R16, R17, 0x8, R4 ;  /* 0x0000000811107825 */ /* 0x000fca00078e0004 */
[----:B--2---:R1:W-:Y:S01]  /*0800*/  STG.E.64 desc[UR6][R16.64], R6 ;  /* 0x0000000610007986 */ /* 0x0043e2000c101b06 */
[----:B------:R-:W-:Y:S05]  /*0810*/  @P0 BRA `(.L_x_140) ;  /* 0xfffffffc00a40947 */ /* 0x000fea000383ffff */
.L_x_139:
[----:B------:R-:W-:Y:S05]  /*0820*/  BSYNC.RECONVERGENT B0 ;  /* 0x0000000000007941 */ /* 0x000fea0003800200 */
.L_x_138:
[----:B------:R-:W-:-:S04]  /*0830*/  IADD3 R4, PT, PT, -R10, R11, RZ ;  /* 0x0000000b0a047210 */ /* 0x000fc80007ffe1ff */
[----:B------:R-:W-:-:S13]  /*0840*/  ISETP.GT.U32.AND P0, PT, R4, -0x4, PT ;  /* 0xfffffffc0400780c */ /* 0x000fda0003f04070 */
[----:B------:R-:W-:Y:S05]  /*0850*/  @P0 EXIT ;  /* 0x000000000000094d */ /* 0x000fea0003800000 */
[----:B0-----:R-:W0:Y:S01]  /*0860*/  I2F.U32.RP R11, R8 ;  /* 0x00000008000b7306 */ /* 0x001e220000209000 */
[----:B------:R-:W2:Y:S01]  /*0870*/  LDC.64 R4, c[0x0][0x380] ;  /* 0x0000e000ff047b82 */ /* 0x000ea20000000a00 */
[----:B------:R-:W-:Y:S01]  /*0880*/  IADD3 R15, PT, PT, RZ, -R8, RZ ;  /* 0x80000008ff0f7210 */ /* 0x000fe20007ffe0ff */
[----:B------:R-:W-:Y:S01]  /*0890*/  HFMA2 R12, -RZ, RZ, 0, 0 ;  /* 0x00000000ff0c7431 */ /* 0x000fe200000001ff */
[----:B------:R-:W-:Y:S01]  /*08a0*/  ISETP.NE.U32.AND P0, PT, R8, RZ, PT ;  /* 0x000000ff0800720c */ /* 0x000fe20003f05070 */
[----:B------:R-:W-:Y:S01]  /*08b0*/  IMAD.IADD R14, R9, 0x1, -R10 ;  /* 0x00000001090e7824 */ /* 0x000fe200078e0a0a */
[----:B------:R-:W3:Y:S03]  /*08c0*/  LDCU UR4, c[0x0][0x10ec] ;  /* 0x00021d80ff0477ac */ /* 0x000ee60008000800 */
[----:B-1----:R-:W1:Y:S01]  /*08d0*/  LDC.64 R6, c[0x0][0x10d8] ;  /* 0x00043600ff067b82 */ /* 0x002e620000000a00 */
[----:B0-----:R-:W0:Y:S02]  /*08e0*/  MUFU.RCP R11, R11 ;  /* 0x0000000b000b7308 */ /* 0x001e240000001000 */
[----:B0-----:R-:W-:-:S06]  /*08f0*/  VIADD R13, R11, 0xffffffe ;  /* 0x0ffffffe0b0d7836 */ /* 0x001fcc0000000000 */
[----:B------:R-:W0:Y:S02]  /*0900*/  F2I.FTZ.U32.TRUNC.NTZ R13, R13 ;  /* 0x0000000d000d7305 */ /* 0x000e24000021f000 */
[----:B0-----:R-:W-:-:S04]  /*0910*/  IMAD R15, R15, R13, RZ ;  /* 0x0000000d0f0f7224 */ /* 0x001fc800078e02ff */
[----:B------:R-:W-:Y:S01]  /*0920*/  IMAD.HI.U32 R12, R13, R15, R12 ;  /* 0x0000000f0d0c7227 */ /* 0x000fe200078e000c */
[----:B------:R-:W-:Y:S02]  /*0930*/  IADD3 R15, PT, PT, R9, 0x1, RZ ;  /* 0x00000001090f7810 */ /* 0x000fe40007ffe0ff */
[----:B-123--:R-:W-:-:S07]  /*0940*/  LOP3.LUT R13, RZ, R8, RZ, 0x33, !PT ;  /* 0x00000008ff0d7212 */ /* 0x00efce00078e33ff */
.L_x_141:
[----:B------:R-:W-:-:S05]  /*0950*/  IADD3 R19, PT, PT, R15, -0x1, RZ ;  /* 0xffffffff0f137810 */ /* 0x000fca0007ffe0ff */
[----:B0-----:R-:W-:-:S05]  /*0960*/  IMAD.WIDE.U32 R10, R19, 0x8, R2 ;  /* 0x00000008130a7825 */ /* 0x001fca00078e0002 */
        /* <DEDUP_REMOVED lines=11> */
[----:B------:R-:W-:-:S04]  /*0a20*/  IMAD R19, R19, R6, RZ ;  /* 0x0000000613137224 */ /* 0x000fc800078e02ff */
[----:B------:R-:W-:-:S04]  /*0a30*/  IMAD R18, R8, R18, R9 ;  /* 0x0000001208127224 */ /* 0x000fc800078e0209 */
[----:B------:R-:W-:-:S04]  /*0a40*/  IMAD R19, R18, R7, R19 ;  /* 0x0000000712137224 */ /* 0x000fc800078e0213 */
[----:B------:R-:W-:-:S04]  /*0a50*/  IMAD R19, R0, UR4, R19 ;  /* 0x0000000400137c24 */ /* 0x000fc8000f8e0213 */
[----:B------:R-:W-:-:S04]  /*0a60*/  IMAD.WIDE.U32 R20, R19, 0x8, R4 ;  /* 0x0000000813147825 */ /* 0x000fc800078e0004 */
        /* <DEDUP_REMOVED lines=11> */
[----:B0-----:R-:W-:-:S04]  /*0b20*/  IMAD.MOV R16, RZ, RZ, -R23 ;  /* 0x000000ffff107224 */ /* 0x001fc800078e0a17 */
[----:B------:R-:W-:-:S04]  /*0b30*/  IMAD R16, R8, R16, R9 ;  /* 0x0000001008107224 */ /* 0x000fc800078e0209 */
[----:B------:R-:W-:-:S04]  /*0b40*/  IMAD R16, R16, R7, R7 ;  /* 0x0000000710107224 */ /* 0x000fc800078e0207 */
[----:B------:R-:W-:-:S04]  /*0b50*/  IMAD R23, R23, R6, R16 ;  /* 0x0000000617177224 */ /* 0x000fc800078e0210 */
[----:B------:R-:W-:-:S04]  /*0b60*/  IMAD R21, R0, UR4, R23 ;  /* 0x0000000400157c24 */ /* 0x000fc8000f8e0217 */
        /* <DEDUP_REMOVED lines=12> */
[----:B0-----:R-:W-:-:S05]  /*0c30*/  SEL R19, R13, R22, !P0 ;  /* 0x000000160d137207 */ /* 0x001fca0004000000 */
[----:B------:R-:W-:Y:S02]  /*0c40*/  IMAD.MOV R18, RZ, RZ, -R19 ;  /* 0x000000ffff127224 */ /* 0x000fe400078e0a13 */
[----:B------:R-:W-:Y:S02]  /*0c50*/  IMAD R19, R19, R6, RZ ;  /* 0x0000000613137224 */ /* 0x000fe400078e02ff */
[----:B------:R-:W-:-:S05]  /*0c60*/  IMAD R18, R8, R18, R9 ;  /* 0x0000001208127224 */ /* 0x000fca00078e0209 */
[----:B------:R-:W-:-:S05]  /*0c70*/  IADD3 R18, PT, PT, R18, 0x2, RZ ;  /* 0x0000000212127810 */ /* 0x000fca0007ffe0ff */
[----:B------:R-:W-:-:S04]  /*0c80*/  IMAD R19, R18, R7, R19 ;  /* 0x0000000712137224 */ /* 0x000fc800078e0213 */
[----:B------:R-:W-:-:S04]  /*0c90*/  IMAD R19, R0, UR4, R19 ;  /* 0x0000000400137c24 */ /* 0x000fc8000f8e0213 */
        /* <DEDUP_REMOVED lines=15> */
[----:B0-----:R-:W-:-:S04]  /*0d90*/  SEL R17, R13, R20, !P0 ;  /* 0x000000140d117207 */ /* 0x001fc80004000000 */
[C---:B------:R-:W-:Y:S01]  /*0da0*/  IADD3 R16, PT, PT, -R17.reuse, RZ, RZ ;  /* 0x000000ff11107210 */ /* 0x040fe20007ffe1ff */
[----:B------:R-:W-:-:S04]  /*0db0*/  IMAD R17, R17, R6, RZ ;  /* 0x0000000611117224 */ /* 0x000fc800078e02ff */
[----:B------:R-:W-:Y:S01]  /*0dc0*/  IMAD R16, R8, R16, R9 ;  /* 0x0000001008107224 */ /* 0x000fe200078e0209 */
[----:B------:R-:W-:-:S04]  /*0dd0*/  IADD3 R9, PT, PT, R9, 0x4, RZ ;  /* 0x0000000409097810 */ /* 0x000fc80007ffe0ff */
[----:B------:R-:W-:-:S05]  /*0de0*/  IADD3 R16, PT, PT, R16, 0x3, RZ ;  /* 0x0000000310107810 */ /* 0x000fca0007ffe0ff */
[----:B------:R-:W-:-:S04]  /*0df0*/  IMAD R17, R16, R7, R17 ;  /* 0x0000000710117224 */ /* 0x000fc800078e0211 */
[----:B------:R-:W-:-:S04]  /*0e00*/  IMAD R17, R0, UR4, R17 ;  /* 0x0000000400117c24 */ /* 0x000fc8000f8e0211 */
[----:B------:R-:W-:-:S05]  /*0e10*/  IMAD.WIDE.U32 R16, R17, 0x8, R4 ;  /* 0x0000000811107825 */ /* 0x000fca00078e0004 */
[----:B--2---:R0:W-:Y:S01]  /*0e20*/  STG.E.64 desc[UR6][R16.64], R10 ;  /* 0x0000000a10007986 */ /* 0x0041e2000c101b06 */
[----:B------:R-:W-:Y:S05]  /*0e30*/  @P1 BRA `(.L_x_141) ;  /* 0xfffffff800c41947 */ /* 0x000fea000383ffff */
[----:B------:R-:W-:Y:S05]  /*0e40*/  EXIT ;  /* 0x000000000000794d */ /* 0x000fea0003800000 */
.L_x_142:
        /* <DEDUP_REMOVED lines=11> */
.L_x_921:


//--------------------- .text._ZN2at6native40_GLOBAL__N__2351210d_8_Shape_cu_49f7391c30CatArrayBatchedCopy_vectorizedINS1_10OpaqueTypeILj8EEEjLi2ELi64ELi64ELi16ELi2EEEvPcNS1_25CatArrInputTensorMetadataIT_T0_XT2_EXT3_EEENS1_16TensorSizeStrideIS8_Lj4EEEiS8_ --------------------------
	.section	.text._ZN2at6native40_GLOBAL__N__2351210d_8_Shape_cu_49f7391c30CatArrayBatchedCopy_vectorizedINS1_10OpaqueTypeILj8EEEjLi2ELi64ELi64ELi16ELi2EEEvPcNS1_25CatArrInputTensorMetadataIT_T0_XT2_EXT3_EEENS1_16TensorSizeStrideIS8_Lj4EEEiS8_,"ax",@progbits
	.align	128
.text._ZN2at6native40_GLOBAL__N__2351210d_8_Shape_cu_49f7391c30CatArrayBatchedCopy_vectorizedINS1_10OpaqueTypeILj8EEEjLi2ELi64ELi64ELi16ELi2EEEvPcNS1_25CatArrInputTensorMetadataIT_T0_XT2_EXT3_EEENS1_16TensorSizeStrideIS8_Lj4EEEiS8_:
        .type           _ZN2at6native40_GLOBAL__N__2351210d_8_Shape_cu_49f7391c30CatArrayBatchedCopy_vectorizedINS1_10OpaqueTypeILj8EEEjLi2ELi64ELi64ELi16ELi2EEEvPcNS1_25CatArrInputTensorMetadataIT_T0_XT2_EXT3_EEENS1_16TensorSizeStrideIS8_Lj4EEEiS8_,@function
        .size           _ZN2at6native40_GLOBAL__N__2351210d_8_Shape_cu_49f7391c30CatArrayBatchedCopy_vectorizedINS1_10OpaqueTypeILj8EEEjLi2ELi64ELi64ELi16ELi2EEEvPcNS1_25CatArrInputTensorMetadataIT_T0_XT2_EXT3_EEENS1_16TensorSizeStrideIS8_Lj4EEEiS8_,(.L_x_922 - _ZN2at6native40_GLOBAL__N__2351210d_8_Shape_cu_49f7391c30CatArrayBatchedCopy_vectorizedINS1_10OpaqueTypeILj8EEEjLi2ELi64ELi64ELi16ELi2EEEvPcNS1_25CatArrInputTensorMetadataIT_T0_XT2_EXT3_EEENS1_16TensorSizeStrideIS8_Lj4EEEiS8_)
        .other          _ZN2at6native40_GLOBAL__N__2351210d_8_Shape_cu_49f7391c30CatArrayBatchedCopy_vectorizedINS1_10OpaqueTypeILj8EEEjLi2ELi64ELi64ELi16ELi2EEEvPcNS1_25CatArrInputTensorMetadataIT_T0_XT2_EXT3_EEENS1_16TensorSizeStrideIS8_Lj4EEEiS8_,@"STO_CUDA_ENTRY STV_DEFAULT"
_ZN2at6native40_GLOBAL__N__2351210d_8_Shape_cu_49f7391c30CatArrayBatchedCopy_vectorizedINS1_10OpaqueTypeILj8EEEjLi2ELi64ELi64ELi16ELi2EEEvPcNS1_25CatArrInputTensorMetadataIT_T0_XT2_EXT3_EEENS1_16TensorSizeStrideIS8_Lj4EEEiS8_:
        /* <DEDUP_REMOVED lines=12> */
[----:B------:R-:W1:Y:S01]  /*00c0*/  LDCU UR4, c[0x0][0x370] ;  /* 0x00006e00ff0477ac */ /* 0x000e620008000800 */
[----:B------:R-:W2:Y:S06]  /*00d0*/  LDCU.64 UR6, c[0x0][0x358] ;  /* 0x00006b00ff0677ac */ /* 0x000eac0008000a00 */
[----:B------:R-:W3:Y:S01]  /*00e0*/  LDC R2, c[0x0][R6+0x688] ;  /* 0x0001a20006027b82 */ /* 0x000ee20000000800 */
[----:B------:R-:W4:Y:S01]  /*00f0*/  LDCU.64 UR8, c[0x0][0x10d8] ;  /* 0x00021b00ff0877ac */ /* 0x000f220008000a00 */
[----:B------:R-:W0:Y:S06]  /*0100*/  LDCU.64 UR10, c[0x0][0x380] ;  /* 0x00007000ff0a77ac */ /* 0x000e2c0008000a00 */
[----:B------:R-:W5:Y:S01]  /*0110*/  LDC R4, c[0x0][R6+0x588] ;  /* 0x0001620006047b82 */ /* 0x000f620000000800 */
[----:B-1----:R-:W-:Y:S01]  /*0120*/  IMAD R10, R10, UR4, RZ ;  /* 0x000000040a0a7c24 */ /* 0x002fe2000f8e02ff */
[----:B0-----:R-:W-:Y:S01]  /*0130*/  ISETP.NE.AND P0, PT, R8, 0x1, PT ;  /* 0x000000010800780c */ /* 0x001fe20003f05270 */
[----:B---3--:R-:W-:-:S05]  /*0140*/  IMAD R2, R2, R9, RZ ;  /* 0x0000000902027224 */ /* 0x008fca00078e02ff */
[----:B------:R-:W-:Y:S01]  /*0150*/  SHF.R.U32.HI R8, RZ, 0x1, R2 ;  /* 0x00000001ff087819 */ /* 0x000fe20000011602 */
[----:B------:R-:W-:Y:S02]  /*0160*/  HFMA2 R2, -RZ, RZ, 0, 4.76837158203125e-07 ;  /* 0x00000008ff027431 */ /* 0x000fe400000001ff */
[----:B-----5:R-:W-:Y:S02]  /*0170*/  IMAD R6, R4, R9, RZ ;  /* 0x0000000904067224 */ /* 0x020fe400078e02ff */
[----:B------:R-:W-:Y:S02]  /*0180*/  IMAD.MOV.U32 R4, RZ, RZ, RZ ;  /* 0x000000ffff047224 */ /* 0x000fe400078e00ff */
[----:B------:R-:W0:Y:S01]  /*0190*/  @P0 LDC R8, c[0x0][0x10cc] ;  /* 0x00043300ff080b82 */ /* 0x000e220000000800 */
[----:B------:R-:W-:Y:S01]  /*01a0*/  IMAD R2, R3, 0x4, R2 ;  /* 0x0000000403027824 */ /* 0x000fe200078e0202 */
[----:B------:R-:W-:-:S03]  /*01b0*/  SHF.R.U32.HI R15, RZ, 0x1, R6 ;  /* 0x00000001ff0f7819 */ /* 0x000fc60000011606 */
[----:B------:R-:W-:-:S06]  /*01c0*/  IMAD R2, R3, 0x4, R2 ;  /* 0x0000000403027824 */ /* 0x000fcc00078e0202 */
[----:B------:R-:W1:Y:S01]  /*01d0*/  LDC.64 R2, c[0x0][R2+0x380] ;  /* 0x0000e00002027b82 */ /* 0x000e620000000a00 */
[----:B0-----:R-:W0:Y:S01]  /*01e0*/  I2F.U32.RP R7, R8 ;  /* 0x0000000800077306 */ /* 0x001e220000209000 */
[----:B------:R-:W-:Y:S02]  /*01f0*/  ISETP.NE.U32.AND P0, PT, R8, RZ, PT ;  /* 0x000000ff0800720c */ /* 0x000fe40003f05070 */
[----:B------:R-:W-:-:S05]  /*0200*/  LOP3.LUT R17, RZ, R8, RZ, 0x33, !PT ;  /* 0x00000008ff117212 */ /* 0x000fca00078e33ff */
[----:B0-----:R-:W0:Y:S02]  /*0210*/  MUFU.RCP R7, R7 ;  /* 0x0000000700077308 */ /* 0x001e240000001000 */
[----:B0-----:R-:W-:-:S06]  /*0220*/  VIADD R5, R7, 0xffffffe ;  /* 0x0ffffffe07057836 */ /* 0x001fcc0000000000 */
[----:B------:R-:W0:Y:S02]  /*0230*/  F2I.FTZ.U32.TRUNC.NTZ R5, R5 ;  /* 0x0000000500057305 */ /* 0x000e24000021f000 */
[----:B0-----:R-:W-:-:S05]  /*0240*/  IMAD R7, R8, R5, RZ ;  /* 0x0000000508077224 */ /* 0x001fca00078e02ff */
[----:B------:R-:W-:-:S05]  /*0250*/  IADD3 R7, PT, PT, -R7, RZ, RZ ;  /* 0x000000ff07077210 */ /* 0x000fca0007ffe1ff */
[----:B-12-4-:R-:W-:-:S07]  /*0260*/  IMAD.HI.U32 R9, R5, R7, R4 ;  /* 0x0000000705097227 */ /* 0x016fce00078e0004 */
.L_x_143:
        /* <DEDUP_REMOVED lines=24> */
.L_x_144:
        /* <DEDUP_REMOVED lines=9> */
.L_x_922:


//--------------------- .text._ZN2at6native40_GLOBAL__N__2351210d_8_Shape_cu_49f7391c19CatArrayBatchedCopyINS1_10OpaqueTypeILj8EEEjLi1ELi64ELi64EEEvPT_NS1_25CatArrInputTensorMetadataIS5_T0_XT2_EXT3_EEENS1_16TensorSizeStrideIS8_Lj4EEEiS8_ --------------------------
	.section	.text._ZN2at6native40_GLOBAL__N__2351210d_8_Shape_cu_49f7391c19CatArrayBatchedCopyINS1_10OpaqueTypeILj8EEEjLi1ELi64ELi64EEEvPT_NS1_25CatArrInputTensorMetadataIS5_T0_XT2_EXT3_EEENS1_16TensorSizeStrideIS8_Lj4EEEiS8_,"ax",@progbits
	.align	128
.text._ZN2at6native40_GLOBAL__N__2351210d_8_Shape_cu_49f7391c19CatArrayBatchedCopyINS1_10OpaqueTypeILj8EEEjLi1ELi64ELi64EEEvPT_NS1_25CatArrInputTensorMetadataIS5_T0_XT2_EXT3_EEENS1_16TensorSizeStrideIS8_Lj4EEEiS8_:
        .type           _ZN2at6native40_GLOBAL__N__2351210d_8_Shape_cu_49f7391c19CatArrayBatchedCopyINS1_10OpaqueTypeILj8EEEjLi1ELi64ELi64EEEvPT_NS1_25CatArrInputTensorMetadataIS5_T0_XT2_EXT3_EEENS1_16TensorSizeStrideIS8_Lj4EEEiS8_,@function
        .size           _ZN2at6native40_GLOBAL__N__2351210d_8_Shape_cu_49f7391c19CatArrayBatchedCopyINS1_10OpaqueTypeILj8EEEjLi1ELi64ELi64EEEvPT_NS1_25CatArrInputTensorMetadataIS5_T0_XT2_EXT3_EEENS1_16TensorSizeStrideIS8_Lj4EEEiS8_,(.L_x_923 - _ZN2at6native40_GLOBAL__N__2351210d_8_Shape_cu_49f7391c19CatArrayBatchedCopyINS1_10OpaqueTypeILj8EEEjLi1ELi64ELi64EEEvPT_NS1_25CatArrInputTensorMetadataIS5_T0_XT2_EXT3_EEENS1_16TensorSizeStrideIS8_Lj4EEEiS8_)
        .other          _ZN2at6native40_GLOBAL__N__2351210d_8_Shape_cu_49f7391c19CatArrayBatchedCopyINS1_10OpaqueTypeILj8EEEjLi1ELi64ELi64EEEvPT_NS1_25CatArrInputTensorMetadataIS5_T0_XT2_EXT3_EEENS1_16TensorSizeStrideIS8_Lj4EEEiS8_,@"STO_CUDA_ENTRY STV_DEFAULT"
_ZN2at6native40_GLOBAL__N__2351210d_8_Shape_cu_49f7391c19CatArrayBatchedCopyINS1_10OpaqueTypeILj8EEEjLi1ELi64ELi64EEEvPT_NS1_25CatArrInputTensorMetadataIS5_T0_XT2_EXT3_EEENS1_16TensorSizeStrideIS8_Lj4EEEiS8_:
        /* <DEDUP_REMOVED lines=15> */
[----:B------:R1:W2:Y:S01]  /*00f0*/  LDC R12, c[0x0][R6+0x8d0] ;  /* 0x00023400060c7b82 */ /* 0x0002a20000000800 */
[----:B------:R-:W3:Y:S02]  /*0100*/  LDCU UR4, c[0x0][0x370] ;  /* 0x00006e00ff0477ac */ /* 0x000ee40008000800 */
[C---:B------:R-:W-:Y:S01]  /*0110*/  IMAD R4, R3.reuse, 0x7, R10 ;  /* 0x0000000703047824 */ /* 0x040fe200078e020a */
[----:B------:R-:W4:Y:S03]  /*0120*/  LDCU.64 UR6, c[0x0][0x358] ;  /* 0x00006b00ff0677ac */ /* 0x000f260008000a00 */
[----:B------:R-:W-:Y:S01]  /*0130*/  IMAD R8, R3, -0x4, R4 ;  /* 0xfffffffc03087824 */ /* 0x000fe200078e0204 */
[----:B------:R-:W5:Y:S01]  /*0140*/  LDC.U8 R9, c[0x0][R10+0x880] ;  /* 0x000220000a097b82 */ /* 0x000f620000000000 */
[----:B------:R-:W0:Y:S07]  /*0150*/  LDCU UR8, c[0x0][0x10d8] ;  /* 0x00021b00ff0877ac */ /* 0x000e2e0008000800 */
[----:B------:R-:W0:Y:S01]  /*0160*/  LDC R8, c[0x0][R8+0x580] ;  /* 0x0001600008087b82 */ /* 0x000e220000000800 */
[----:B---3--:R-:W-:-:S07]  /*0170*/  IMAD R16, R16, UR4, RZ ;  /* 0x0000000410107c24 */ /* 0x008fce000f8e02ff */
[----:B------:R-:W3:Y:S08]  /*0180*/  LDC.64 R2, c[0x0][0x380] ;  /* 0x0000e000ff027b82 */ /* 0x000ef00000000a00 */
[----:B------:R-:W1:Y:S01]  /*0190*/  LDC.64 R4, c[0x0][R4+0x380] ;  /* 0x0000e00004047b82 */ /* 0x000e620000000a00 */
[----:B-----5:R-:W-:Y:S01]  /*01a0*/  ISETP.NE.AND P1, PT, R9, RZ, PT ;  /* 0x000000ff0900720c */ /* 0x020fe20003f25270 */
[----:B0-2-4-:R-:W-:-:S12]  /*01b0*/  IMAD R14, R8, UR5, RZ ;  /* 0x00000005080e7c24 */ /* 0x015fd8000f8e02ff */
.L_x_145:
[----:B01----:R-:W-:-:S06]  /*01c0*/  @P1 IMAD.WIDE.U32 R8, R13, 0x8, R4 ;  /* 0x000000080d081825 */ /* 0x003fcc00078e0004 */
[----:B------:R-:W2:Y:S01]  /*01d0*/  @P1 LDG.E.64 R8, desc[UR6][R8.64] ;  /* 0x0000000608081981 */ /* 0x000ea2000c1e1b00 */
[----:B------:R-:W-:Y:S02]  /*01e0*/  IMAD R7, R13, UR8, R14 ;  /* 0x000000080d077c24 */ /* 0x000fe4000f8e020e */
[----:B------:R-:W-:Y:S02]  /*01f0*/  @!P1 IMAD R11, R12, R13, RZ ;  /* 0x0000000d0c0b9224 */ /* 0x000fe400078e02ff */
[----:B---3--:R-:W-:-:S04]  /*0200*/  IMAD.WIDE.U32 R6, R7, 0x8, R2 ;  /* 0x0000000807067825 */ /* 0x008fc800078e0002 */
[----:B------:R-:W-:Y:S01]  /*0210*/  @!P1 IMAD.WIDE.U32 R10, R11, 0x8, R4 ;  /* 0x000000080b0a9825 */ /* 0x000fe200078e0004 */
[----:B--2---:R0:W-:Y:S05]  /*0220*/  @P1 STG.E.64 desc[UR6][R6.64], R8 ;  /* 0x0000000806001986 */ /* 0x0041ea000c101b06 */
[----:B------:R-:W2:Y:S01]  /*0230*/  @!P1 LDG.E.64 R10, desc[UR6][R10.64] ;  /* 0x000000060a0a9981 */ /* 0x000ea2000c1e1b00 */
[----:B------:R-:W-:-:S04]  /*0240*/  IADD3 R13, PT, PT, R16, R13, RZ ;  /* 0x0000000d100d7210 */ /* 0x000fc80007ffe0ff */
[----:B------:R-:W-:Y:S01]  /*0250*/  ISETP.GE.U32.AND P0, PT, R13, R0, PT ;  /* 0x000000000d00720c */ /* 0x000fe20003f06070 */
[----:B--2---:R0:W-:-:S12]  /*0260*/  @!P1 STG.E.64 desc[UR6][R6.64], R10 ;  /* 0x0000000a06009986 */ /* 0x0041d8000c101b06 */
[----:B------:R-:W-:Y:S05]  /*0270*/  @!P0 BRA `(.L_x_145) ;  /* 0xfffffffc00d08947 */ /* 0x000fea000383ffff */
[----:B------:R-:W-:Y:S05]  /*0280*/  EXIT ;  /* 0x000000000000794d */ /* 0x000fea0003800000 */
.L_x_146:
        /* <DEDUP_REMOVED lines=15> */
.L_x_923:


//--------------------- .text._ZN2at6native40_GLOBAL__N__2351210d_8_Shape_cu_49f7391c26CatArrayBatchedCopy_contigINS1_10OpaqueTypeILj8EEEjLi1ELi64ELi64EEEvPT_NS1_25CatArrInputTensorMetadataIS5_T0_XT2_EXT3_EEENS1_16TensorSizeStrideIS8_Lj4EEEiS8_ --------------------------
	.section	.text._ZN2at6native40_GLOBAL__N__2351210d_8_Shape_cu_49f7391c26CatArrayBatchedCopy_contigINS1_10OpaqueTypeILj8EEEjLi1ELi64ELi64EEEvPT_NS1_25CatArrInputTensorMetadataIS5_T0_XT2_EXT3_EEENS1_16TensorSizeStrideIS8_Lj4EEEiS8_,"ax",@progbits
	.align	128
.text._ZN2at6native40_GLOBAL__N__2351210d_8_Shape_cu_49f7391c26CatArrayBatchedCopy_contigINS1_10OpaqueTypeILj8EEEjLi1ELi64ELi64EEEvPT_NS1_25CatArrInputTensorMetadataIS5_T0_XT2_EXT3_EEENS1_16TensorSizeStrideIS8_Lj4EEEiS8_:
        .type           _ZN2at6native40_GLOBAL__N__2351210d_8_Shape_cu_49f7391c26CatArrayBatchedCopy_contigINS1_10OpaqueTypeILj8EEEjLi1ELi64ELi64EEEvPT_NS1_25CatArrInputTensorMetadataIS5_T0_XT2_EXT3_EEENS1_16TensorSizeStrideIS8_Lj4EEEiS8_,@function
        .size           _ZN2at6native40_GLOBAL__N__2351210d_8_Shape_cu_49f7391c26CatArrayBatchedCopy_contigINS1_10OpaqueTypeILj8EEEjLi1ELi64ELi64EEEvPT_NS1_25CatArrInputTensorMetadataIS5_T0_XT2_EXT3_EEENS1_16TensorSizeStrideIS8_Lj4EEEiS8_,(.L_x_924 - _ZN2at6native40_GLOBAL__N__2351210d_8_Shape_cu_49f7391c26CatArrayBatchedCopy_contigINS1_10OpaqueTypeILj8EEEjLi1ELi64ELi64EEEvPT_NS1_25CatArrInputTensorMetadataIS5_T0_XT2_EXT3_EEENS1_16TensorSizeStrideIS8_Lj4EEEiS8_)
        .other          _ZN2at6native40_GLOBAL__N__2351210d_8_Shape_cu_49f7391c26CatArrayBatchedCopy_contigINS1_10OpaqueTypeILj8EEEjLi1ELi64ELi64EEEvPT_NS1_25CatArrInputTensorMetadataIS5_T0_XT2_EXT3_EEENS1_16TensorSizeStrideIS8_Lj4EEEiS8_,@"STO_CUDA_ENTRY STV_DEFAULT"
_ZN2at6native40_GLOBAL__N__2351210d_8_Shape_cu_49f7391c26CatArrayBatchedCopy_contigINS1_10OpaqueTypeILj8EEEjLi1ELi64ELi64EEEvPT_NS1_25CatArrInputTensorMetadataIS5_T0_XT2_EXT3_EEENS1_16TensorSizeStrideIS8_Lj4EEEiS8_:
        /* <DEDUP_REMOVED lines=14> */
[----:B------:R-:W1:Y:S03]  /*00e0*/  LDCU UR4, c[0x0][0x370] ;  /* 0x00006e00ff0477ac */ /* 0x000e660008000800 */
[----:B------:R-:W2:Y:S01]  /*00f0*/  LDC.64 R8, c[0x0][0x380] ;  /* 0x0000e000ff087b82 */ /* 0x000ea20000000a00 */
[----:B------:R-:W-:Y:S01]  /*0100*/  LEA R2, R3, R2, 0x2 ;  /* 0x0000000203027211 */ /* 0x000fe200078e10ff */
[----:B------:R-:W3:Y:S01]  /*0110*/  LDCU.64 UR6, c[0x0][0x358] ;  /* 0x00006b00ff0677ac */ /* 0x000ee20008000a00 */
[----:B------:R-:W4:Y:S05]  /*0120*/  LDCU UR8, c[0x0][0x10d8] ;  /* 0x00021b00ff0877ac */ /* 0x000f2a0008000800 */
[----:B------:R-:W2:Y:S01]  /*0130*/  LDC.64 R2, c[0x0][R2+0x380] ;  /* 0x0000e00002027b82 */ /* 0x000ea20000000a00 */
[----:B-1----:R-:W-:-:S02]  /*0140*/  IMAD R15, R15, UR4, RZ ;  /* 0x000000040f0f7c24 */ /* 0x002fc4000f8e02ff */
[----:B0--34-:R-:W-:-:S07]  /*0150*/  IMAD R13, R4, UR5, RZ ;  /* 0x00000005040d7c24 */ /* 0x019fce000f8e02ff */
.L_x_147:
[----:B0-2---:R-:W-:-:S06]  /*0160*/  IMAD.WIDE.U32 R6, R0, 0x8, R2 ;  /* 0x0000000800067825 */ /* 0x005fcc00078e0002 */
[----:B------:R-:W2:Y:S01]  /*0170*/  LDG.E.64 R6, desc[UR6][R6.64] ;  /* 0x0000000606067981 */ /* 0x000ea2000c1e1b00 */
[----:B------:R-:W-:Y:S01]  /*0180*/  IMAD R5, R0, UR8, R13 ;  /* 0x0000000800057c24 */ /* 0x000fe2000f8e020d */
[----:B------:R-:W-:-:S03]  /*0190*/  IADD3 R0, PT, PT, R15, R0, RZ ;  /* 0x000000000f007210 */ /* 0x000fc60007ffe0ff */
[----:B------:R-:W-:Y:S01]  /*01a0*/  IMAD.WIDE.U32 R4, R5, 0x8, R8 ;  /* 0x0000000805047825 */ /* 0x000fe200078e0008 */
[----:B------:R-:W-:-:S04]  /*01b0*/  ISETP.GE.U32.AND P0, PT, R0, R11, PT ;  /* 0x0000000b0000720c */ /* 0x000fc80003f06070 */
[----:B--2---:R0:W-:Y:S09]  /*01c0*/  STG.E.64 desc[UR6][R4.64], R6 ;  /* 0x0000000604007986 */ /* 0x0041f2000c101b06 */
[----:B------:R-:W-:Y:S05]  /*01d0*/  @!P0 BRA `(.L_x_147) ;  /* 0xfffffffc00e08947 */ /* 0x000fea000383ffff */
[----:B------:R-:W-:Y:S05]  /*01e0*/  EXIT ;  /* 0x000000000000794d */ /* 0x000fea0003800000 */
.L_x_148:
        /* <DEDUP_REMOVED lines=9> */
.L_x_924:


//--------------------- .text._ZN2at6native40_GLOBAL__N__2351210d_8_Shape_cu_49f7391c35CatArrayBatchedCopy_alignedK_contigINS1_10OpaqueTypeILj8EEEjLi1ELi64ELi64ELi8EEEvPT_NS1_25CatArrInputTensorMetadataIS5_T0_XT2_EXT3_EEENS1_16TensorSizeStrideIS8_Lj4EEEiS8_ --------------------------
	.section	.text._ZN2at6native40_GLOBAL__N__2351210d_8_Shape_cu_49f7391c35CatArrayBatchedCopy_alignedK_contigINS1_10OpaqueTypeILj8EEEjLi1ELi64ELi64ELi8EEEvPT_NS1_25CatArrInputTensorMetadataIS5_T0_XT2_EXT3_EEENS1_16TensorSizeStrideIS8_Lj4EEEiS8_,"ax",@progbits
	.align	128
.text._ZN2at6native40_GLOBAL__N__2351210d_8_Shape_cu_49f7391c35CatArrayBatchedCopy_alignedK_contigINS1_10OpaqueTypeILj8EEEjLi1ELi64ELi64ELi8EEEvPT_NS1_25CatArrInputTensorMetadataIS5_T0_XT2_EXT3_EEENS1_16TensorSizeStrideIS8_Lj4EEEiS8_:
        .type           _ZN2at6native40_GLOBAL__N__2351210d_8_Shape_cu_49f7391c35CatArrayBatchedCopy_alignedK_contigINS1_10OpaqueTypeILj8EEEjLi1ELi64ELi64ELi8EEEvPT_NS1_25CatArrInputTensorMetadataIS5_T0_XT2_EXT3_EEENS1_16TensorSizeStrideIS8_Lj4EEEiS8_,@function
        .size           _ZN2at6native40_GLOBAL__N__2351210d_8_Shape_cu_49f7391c35CatArrayBatchedCopy_alignedK_contigINS1_10OpaqueTypeILj8EEEjLi1ELi64ELi64ELi8EEEvPT_NS1_25CatArrInputTensorMetadataIS5_T0_XT2_EXT3_EEENS1_16TensorSizeStrideIS8_Lj4EEEiS8_,(.L_x_925 - _ZN2at6native40_GLOBAL__N__2351210d_8_Shape_cu_49f7391c35CatArrayBatchedCopy_alignedK_contigINS1_10OpaqueTypeILj8EEEjLi1ELi64ELi64ELi8EEEvPT_NS1_25CatArrInputTensorMetadataIS5_T0_XT2_EXT3_EEENS1_16TensorSizeStrideIS8_Lj4EEEiS8_)
        .other          _ZN2at6native40_GLOBAL__N__2351210d_8_Shape_cu_49f7391c35CatArrayBatchedCopy_alignedK_contigINS1_10OpaqueTypeILj8EEEjLi1ELi64ELi64ELi8EEEvPT_NS1_25CatArrInputTensorMetadataIS5_T0_XT2_EXT3_EEENS1_16TensorSizeStrideIS8_Lj4EEEiS8_,@"STO_CUDA_ENTRY STV_DEFAULT"
_ZN2at6native40_GLOBAL__N__2351210d_8_Shape_cu_49f7391c35CatArrayBatchedCopy_alignedK_contigINS1_10OpaqueTypeILj8EEEjLi1ELi64ELi64ELi8EEEvPT_NS1_25CatArrInputTensorMetadataIS5_T0_XT2_EXT3_EEENS1_16TensorSizeStrideIS8_Lj4EEEiS8_:
        /* <DEDUP_REMOVED lines=12> */
[----:B------:R0:W1:Y:S01]  /*00c0*/  LDC R11, c[0x0][R2+0x588] ;  /* 0x00016200020b7b82 */ /* 0x0000620000000800 */
[----:B------:R-:W-:Y:S02]  /*00d0*/  UIADD3 UR4, UPT, UPT, UR4, UR6, URZ ;  /* 0x0000000604047290 */ /* 0x000fe4000fffe0ff */
[C---:B------:R-:W-:Y:S01]  /*00e0*/  IMAD R13, R9.reuse, UR6, RZ ;  /* 0x00000006090d7c24 */ /* 0x040fe2000f8e02ff */
[----:B------:R-:W1:Y:S01]  /*00f0*/  LDCU UR7, c[0x0][0x10ec] ;  /* 0x00021d80ff0777ac */ /* 0x000e620008000800 */
[C---:B------:R-:W-:Y:S02]  /*0100*/  IMAD R3, R4.reuse, 0x4, R3 ;  /* 0x0000000404037824 */ /* 0x040fe400078e0203 */
[----:B------:R-:W-:Y:S02]  /*0110*/  HFMA2 R14, -RZ, RZ, 0, 0 ;  /* 0x00000000ff0e7431 */ /* 0x000fe400000001ff */
[----:B------:R-:W-:Y:S01]  /*0120*/  IMAD.MOV R16, RZ, RZ, -R13 ;  /* 0x000000ffff107224 */ /* 0x000fe200078e0a0d */
[----:B------:R-:W-:Y:S01]  /*0130*/  BSSY.RECONVERGENT B0, `(.L_x_149) ;  /* 0x0000023000007945 */ /* 0x000fe20003800200 */
[----:B------:R-:W2:Y:S01]  /*0140*/  LDC R0, c[0x0][0x10d8] ;  /* 0x00043600ff007b82 */ /* 0x000ea20000000800 */
[----:B------:R-:W-:Y:S01]  /*0150*/  LEA R3, R4, R3, 0x2 ;  /* 0x0000000304037211 */ /* 0x000fe200078e10ff */
[----:B------:R-:W-:Y:S01]  /*0160*/  IMAD R12, R9, UR4, R12 ;  /* 0x00000004090c7c24 */ /* 0x000fe2000f8e020c */
[----:B------:R-:W-:Y:S01]  /*0170*/  PRMT R16, R16, 0x7710, RZ ;  /* 0x0000771010107816 */ /* 0x000fe200000000ff */
[----:B------:R-:W3:Y:S02]  /*0180*/  LDCU.64 UR4, c[0x0][0x358] ;  /* 0x00006b00ff0477ac */ /* 0x000ee40008000a00 */
[----:B------:R-:W-:-:S02]  /*0190*/  IMAD.MOV R7, RZ, RZ, -R12 ;  /* 0x000000ffff077224 */ /* 0x000fc400078e0a0c */
[----:B------:R4:W3:Y:S01]  /*01a0*/  LDC.64 R4, c[0x0][R3+0x380] ;  /* 0x0000e00003047b82 */ /* 0x0008e20000000a00 */
[----:B------:R-:W-:Y:S02]  /*01b0*/  IMAD.MOV.U32 R18, RZ, RZ, R12 ;  /* 0x000000ffff127224 */ /* 0x000fe400078e000c */
[----:B------:R-:W-:-:S04]  /*01c0*/  PRMT R7, R7, 0x7710, RZ ;  /* 0x0000771007077816 */ /* 0x000fc800000000ff */
[----:B0-----:R-:W-:Y:S01]  /*01d0*/  IADD3 R2, PT, PT, R10, R7, RZ ;  /* 0x000000070a027210 */ /* 0x001fe20007ffe0ff */
[----:B-1----:R-:W-:-:S03]  /*01e0*/  IMAD R11, R11, UR7, RZ ;  /* 0x000000070b0b7c24 */ /* 0x002fc6000f8e02ff */
[----:B------:R-:W-:Y:S01]  /*01f0*/  PRMT R21, R2, 0x7610, R21 ;  /* 0x0000761002157816 */ /* 0x000fe20000000015 */
[-C--:B--2---:R-:W-:Y:S02]  /*0200*/  IMAD R20, R9, R0.reuse, RZ ;  /* 0x0000000009147224 */ /* 0x084fe400078e02ff */
[----:B------:R-:W-:Y:S02]  /*0210*/  IMAD R17, R12, R0, R11 ;  /* 0x000000000c117224 */ /* 0x000fe400078e020b */
[----:B----4-:R-:W-:-:S07]  /*0220*/  IMAD R20, R20, UR6, RZ ;  /* 0x0000000614147c24 */ /* 0x010fce000f8e02ff */
.L_x_150:
[C---:B0--3--:R-:W-:Y:S01]  /*0230*/  IMAD.WIDE.U32 R6, R15.reuse, 0x8, R4 ;  /* 0x000000080f067825 */ /* 0x049fe200078e0004 */
[----:B------:R-:W0:Y:S05]  /*0240*/  LDC.64 R2, c[0x0][0x380] ;  /* 0x0000e000ff027b82 */ /* 0x000e2a0000000a00 */
[----:B------:R-:W2:Y:S01]  /*0250*/  LDG.E.64 R6, desc[UR4][R6.64] ;  /* 0x0000000406067981 */ /* 0x000ea2000c1e1b00 */
        /* <DEDUP_REMOVED lines=14> */
[----:B--2---:R0:W-:Y:S03]  /*0340*/  STG.E.64 desc[UR4][R8.64], R6 ;  /* 0x0000000608007986 */ /* 0x0041e6000c101b04 */
[----:B------:R-:W-:Y:S05]  /*0350*/  @!P0 BRA `(.L_x_150) ;  /* 0xfffffffc00b48947 */ /* 0x000fea000383ffff */
[----:B------:R-:W-:Y:S05]  /*0360*/  BSYNC.RECONVERGENT B0 ;  /* 0x0000000000007941 */ /* 0x000fea0003800200 */
.L_x_149:
        /* <DEDUP_REMOVED lines=16> */
.L_x_153:
[----:B0-----:R-:W-:Y:S01]  /*0470*/  IMAD.MOV.U32 R12, RZ, RZ, R14 ;  /* 0x000000ffff0c7224 */ /* 0x001fe200078e000e */
[----:B------:R-:W-:-:S06]  /*0480*/  MOV R13, R15 ;  /* 0x0000000f000d7202 */ /* 0x000fcc0000000f00 */
[----:B------:R-:W2:Y:S01]  /*0490*/  LDG.E.64 R12, desc[UR4][R12.64] ;  /* 0x000000040c0c7981 */ /* 0x000ea2000c1e1b00 */
[C---:B------:R-:W-:Y:S01]  /*04a0*/  IMAD.WIDE.U32 R8, R19.reuse, 0x8, R2 ;  /* 0x0000000813087825 */ /* 0x040fe200078e0002 */
[----:B------:R-:W-:Y:S02]  /*04b0*/  IADD3 R6, PT, PT, R6, 0x1, RZ ;  /* 0x0000000106067810 */ /* 0x000fe40007ffe0ff */
[----:B------:R-:W-:Y:S01]  /*04c0*/  IADD3 R14, P2, PT, R14, 0x8, RZ ;  /* 0x000000080e0e7810 */ /* 0x000fe20007f5e0ff */
[----:B------:R-:W-:Y:S01]  /*04d0*/  IMAD.IADD R19, R19, 0x1, R0 ;  /* 0x0000000113137824 */ /* 0x000fe200078e0200 */
[----:B------:R-:W-:Y:S02]  /*04e0*/  ISETP.NE.AND P1, PT, R6, RZ, PT ;  /* 0x000000ff0600720c */ /* 0x000fe40003f25270 */
[----:B------:R-:W-:Y:S01]  /*04f0*/  IADD3.X R15, PT, PT, RZ, R15, RZ, P2, !PT ;  /* 0x0000000fff0f7210 */ /* 0x000fe200017fe4ff */
[----:B--2---:R0:W-:Y:S10]  /*0500*/  STG.E.64 desc[UR4][R8.64], R12 ;  /* 0x0000000c08007986 */ /* 0x0041f4000c101b04 */
[----:B------:R-:W-:Y:S05]  /*0510*/  @P1 BRA `(.L_x_153) ;  /* 0xfffffffc00d41947 */ /* 0x000fea000383ffff */
.L_x_152:
[----:B------:R-:W-:Y:S05]  /*0520*/  BSYNC.RECONVERGENT B0 ;  /* 0x0000000000007941 */ /* 0x000fea0003800200 */
.L_x_151:
[----:B------:R-:W-:Y:S05]  /*0530*/  @P0 EXIT ;  /* 0x000000000000094d */ /* 0x000fea0003800000 */
[C---:B------:R-:W-:Y:S01]  /*0540*/  IADD3 R15, PT, PT, R7.reuse, 0x2, RZ ;  /* 0x00000002070f7810 */ /* 0x040fe20007ffe0ff */
[CCC-:B0-----:R-:W-:Y:S01]  /*0550*/  IMAD R13, R7.reuse, R0.reuse, R11.reuse ;  /* 0x00000000070d7224 */ /* 0x1c1fe200078e020b */
[----:B------:R-:W-:Y:S01]  /*0560*/  IADD3 R10, PT, PT, -R10, R7, RZ ;  /* 0x000000070a0a7210 */ /* 0x000fe20007ffe1ff */
[----:B------:R-:W-:Y:S02]  /*0570*/  VIADD R6, R7, 0x3 ;  /* 0x0000000307067836 */ /* 0x000fe40000000000 */
[-CC-:B------:R-:W-:Y:S01]  /*0580*/  IMAD R15, R15, R0.reuse, R11.reuse ;  /* 0x000000000f0f7224 */ /* 0x180fe200078e020b */
[-C--:B------:R-:W-:Y:S01]  /*0590*/  IADD3 R25, PT, PT, R13, R0.reuse, RZ ;  /* 0x000000000d197210 */ /* 0x080fe20007ffe0ff */
[----:B------:R-:W-:-:S07]  /*05a0*/  IMAD R11, R6, R0, R11 ;  /* 0x00000000060b7224 */ /* 0x000fce00078e020b */
.L_x_154:
[----:B------:R-:W-:-:S05]  /*05b0*/  IMAD.WIDE.U32 R8, R7, 0x8, R4 ;  /* 0x0000000807087825 */ /* 0x000fca00078e0004 */
[----:B------:R-:W2:Y:S01]  /*05c0*/  LDG.E.64 R26, desc[UR4][R8.64] ;  /* 0x00000004081a7981 */ /* 0x000ea2000c1e1b00 */
[----:B0-----:R-:W-:-:S05]  /*05d0*/  IMAD.WIDE.U32 R16, R13, 0x8, R2 ;  /* 0x000000080d107825 */ /* 0x001fca00078e0002 */
[----:B--2---:R0:W-:Y:S04]  /*05e0*/  STG.E.64 desc[UR4][R16.64], R26 ;  /* 0x0000001a10007986 */ /* 0x0041e8000c101b04 */
[----:B------:R-:W2:Y:S01]  /*05f0*/  LDG.E.64 R28, desc[UR4][R8.64+0x8] ;  /* 0x00000804081c7981 */ /* 0x000ea2000c1e1b00 */
[----:B------:R-:W-:-:S05]  /*0600*/  IMAD.WIDE.U32 R18, R25, 0x8, R2 ;  /* 0x0000000819127825 */ /* 0x000fca00078e0002 */
[----:B--2---:R1:W-:Y:S04]  /*0610*/  STG.E.64 desc[UR4][R18.64], R28 ;  /* 0x0000001c12007986 */ /* 0x0043e8000c101b04 */
[----:B0-----:R-:W2:Y:S01]  /*0620*/  LDG.E.64 R16, desc[UR4][R8.64+0x10] ;  /* 0x0000100408107981 */ /* 0x001ea2000c1e1b00 */
[----:B------:R-:W-:-:S05]  /*0630*/  IMAD.WIDE.U32 R20, R15, 0x8, R2 ;  /* 0x000000080f147825 */ /* 0x000fca00078e0002 */
[----:B--2---:R0:W-:Y:S04]  /*0640*/  STG.E.64 desc[UR4][R20.64], R16 ;  /* 0x0000001014007986 */ /* 0x0041e8000c101b04 */
[----:B-1----:R-:W2:Y:S01]  /*0650*/  LDG.E.64 R18, desc[UR4][R8.64+0x18] ;  /* 0x0000180408127981 */ /* 0x002ea2000c1e1b00 */
[----:B------:R-:W-:Y:S01]  /*0660*/  IMAD.WIDE.U32 R22, R11, 0x8, R2 ;  /* 0x000000080b167825 */ /* 0x000fe200078e0002 */
[----:B------:R-:W-:Y:S02]  /*0670*/  IADD3 R7, PT, PT, R7, 0x4, RZ ;  /* 0x0000000407077810 */ /* 0x000fe40007ffe0ff */
[----:B------:R-:W-:Y:S01]  /*0680*/  LEA R25, R0, R25, 0x2 ;  /* 0x0000001900197211 */ /* 0x000fe200078e10ff */
[----:B------:R-:W-:Y:S01]  /*0690*/  VIADD R10, R10, 0x4 ;  /* 0x000000040a0a7836 */ /* 0x000fe20000000000 */
[C---:B------:R-:W-:Y:S01]  /*06a0*/  LEA R11, R0.reuse, R11, 0x2 ;  /* 0x0000000b000b7211 */ /* 0x040fe200078e10ff */
[C---:B------:R-:W-:Y:S01]  /*06b0*/  IMAD R15, R0.reuse, 0x4, R15 ;  /* 0x00000004000f7824 */ /* 0x040fe200078e020f */
[----:B------:R-:W-:-:S02]  /*06c0*/  LEA R13, R0, R13, 0x2 ;  /* 0x0000000d000d7211 */ /* 0x000fc400078e10ff */
[----:B------:R-:W-:Y:S01]  /*06d0*/  ISETP.NE.AND P0, PT, R10, RZ, PT ;  /* 0x000000ff0a00720c */ /* 0x000fe20003f05270 */
[----:B--2---:R0:W-:-:S12]  /*06e0*/  STG.E.64 desc[UR4][R22.64], R18 ;  /* 0x0000001216007986 */ /* 0x0041d8000c101b04 */
[----:B------:R-:W-:Y:S05]  /*06f0*/  @P0 BRA `(.L_x_154) ;  /* 0xfffffffc00ac0947 */ /* 0x000fea000383ffff */
[----:B------:R-:W-:Y:S05]  /*0700*/  EXIT ;  /* 0x000000000000794d */ /* 0x000fea0003800000 */
.L_x_155:
        /* <DEDUP_REMOVED lines=15> */
.L_x_925:


//--------------------- .text._ZN2at6native40_GLOBAL__N__2351210d_8_Shape_cu_49f7391c35CatArrayBatchedCopy_alignedK_contigINS1_10OpaqueTypeILj8EEEjLi1ELi64ELi64ELi16EEEvPT_NS1_25CatArrInputTensorMetadataIS5_T0_XT2_EXT3_EEENS1_16TensorSizeStrideIS8_Lj4EEEiS8_ --------------------------
	.section	.text._ZN2at6native40_GLOBAL__N__2351210d_8_Shape_cu_49f7391c35CatArrayBatchedCopy_alignedK_contigINS1_10OpaqueTypeILj8EEEjLi1ELi64ELi64ELi16EEEvPT_NS1_25CatArrInputTensorMetadataIS5_T0_XT2_EXT3_EEENS1_16TensorSizeStrideIS8_Lj4EEEiS8_,"ax",@progbits
	.align	128
.text._ZN2at6native40_GLOBAL__N__2351210d_8_Shape_cu_49f7391c35CatArrayBatchedCopy_alignedK_contigINS1_10OpaqueTypeILj8EEEjLi1ELi64ELi64ELi16EEEvPT_NS1_25CatArrInputTensorMetadataIS5_T0_XT2_EXT3_EEENS1_16TensorSizeStrideIS8_Lj4EEEiS8_:
        .type           _ZN2at6native40_GLOBAL__N__2351210d_8_Shape_cu_49f7391c35CatArrayBatchedCopy_alignedK_contigINS1_10OpaqueTypeILj8EEEjLi1ELi64ELi64ELi16EEEvPT_NS1_25CatArrInputTensorMetadataIS5_T0_XT2_EXT3_EEENS1_16TensorSizeStrideIS8_Lj4EEEiS8_,@function
        .size           _ZN2at6native40_GLOBAL__N__2351210d_8_Shape_cu_49f7391c35CatArrayBatchedCopy_alignedK_contigINS1_10OpaqueTypeILj8EEEjLi1ELi64ELi64ELi16EEEvPT_NS1_25CatArrInputTensorMetadataIS5_T0_XT2_EXT3_EEENS1_16TensorSizeStrideIS8_Lj4EEEiS8_,(.L_x_926 - _ZN2at6native40_GLOBAL__N__2351210d_8_Shape_cu_49f7391c35CatArrayBatchedCopy_alignedK_contigINS1_10OpaqueTypeILj8EEEjLi1ELi64ELi64ELi16EEEvPT_NS1_25CatArrInputTensorMetadataIS5_T0_XT2_EXT3_EEENS1_16TensorSizeStrideIS8_Lj4EEEiS8_)
        .other          _ZN2at6native40_GLOBAL__N__2351210d_8_Shape_cu_49f7391c35CatArrayBatchedCopy_alignedK_contigINS1_10OpaqueTypeILj8EEEjLi1ELi64ELi64ELi16EEEvPT_NS1_25CatArrInputTensorMetadataIS5_T0_XT2_EXT3_EEENS1_16TensorSizeStrideIS8_Lj4EEEiS8_,@"STO_CUDA_ENTRY STV_DEFAULT"
_ZN2at6native40_GLOBAL__N__2351210d_8_Shape_cu_49f7391c35CatArrayBatchedCopy_alignedK_contigINS1_10OpaqueTypeILj8EEEjLi1ELi64ELi64ELi16EEEvPT_NS1_25CatArrInputTensorMetadataIS5_T0_XT2_EXT3_EEENS1_16TensorSizeStrideIS8_Lj4EEEiS8_:
        /* <DEDUP_REMOVED lines=8> */
[----:B------:R-:W-:-:S04]  /*0080*/  SHF.L.U32 R9, R2, 0x1, RZ ;  /* 0x0000000102097819 */ /* 0x000fc800000006ff */
[----:B0-----:R-:W-:-:S13]  /*0090*/  ISETP.GE.U32.AND P0, PT, R9, R0, PT ;  /* 0x000000000900720c */ /* 0x001fda0003f06070 */
[----:B------:R-:W-:Y:S05]  /*00a0*/  @P0 EXIT ;  /* 0x000000000000094d */ /* 0x000fea0003800000 */
[----:B------:R-:W-:Y:S01]  /*00b0*/  IMAD.MOV.U32 R2, RZ, RZ, 0x8 ;  /* 0x00000008ff027424 */ /* 0x000fe200078e00ff */
[----:B------:R0:W1:Y:S01]  /*00c0*/  LDC R8, c[0x0][R3+0x588] ;  /* 0x0001620003087b82 */ /* 0x0000620000000800 */
[----:B------:R-:W1:Y:S01]  /*00d0*/  LDCU UR6, c[0x0][0x10ec] ;  /* 0x00021d80ff0677ac */ /* 0x000e620008000800 */
[----:B------:R-:W-:Y:S01]  /*00e0*/  IADD3 R5, PT, PT, R9, 0x2, RZ ;  /* 0x0000000209057810 */ /* 0x000fe20007ffe0ff */
[----:B------:R-:W-:Y:S01]  /*00f0*/  IMAD R2, R7, 0x4, R2 ;  /* 0x0000000407027824 */ /* 0x000fe200078e0202 */
[----:B------:R-:W-:Y:S01]  /*0100*/  BSSY.RECONVERGENT B0, `(.L_x_156) ;  /* 0x0000017000007945 */ /* 0x000fe20003800200 */
[----:B------:R-:W2:Y:S01]  /*0110*/  LDCU.64 UR4, c[0x0][0x358] ;  /* 0x00006b00ff0477ac */ /* 0x000ea20008000a00 */
[----:B------:R-:W-:Y:S01]  /*0120*/  ISETP.GT.U32.AND P0, PT, R5, R0, PT ;  /* 0x000000000500720c */ /* 0x000fe20003f04070 */
[----:B------:R-:W-:Y:S01]  /*0130*/  IMAD R2, R7, 0x4, R2 ;  /* 0x0000000407027824 */ /* 0x000fe200078e0202 */
[----:B------:R-:W3:Y:S05]  /*0140*/  LDCU UR7, c[0x0][0x10d8] ;  /* 0x00021b00ff0777ac */ /* 0x000eea0008000800 */
[----:B0-----:R-:W0:Y:S01]  /*0150*/  LDC.64 R2, c[0x0][R2+0x380] ;  /* 0x0000e00002027b82 */ /* 0x001e220000000a00 */
[----:B-1----:R-:W-:-:S05]  /*0160*/  IMAD R8, R8, UR6, RZ ;  /* 0x0000000608087c24 */ /* 0x002fca000f8e02ff */
[----:B--23--:R-:W-:Y:S05]  /*0170*/  @P0 BRA `(.L_x_157) ;  /* 0x00000000003c0947 */ /* 0x00cfea0003800000 */
[----:B------:R-:W1:Y:S01]  /*0180*/  LDC.64 R10, c[0x0][0x380] ;  /* 0x0000e000ff0a7b82 */ /* 0x000e620000000a00 */
[----:B------:R-:W2:Y:S02]  /*0190*/  LDCU UR6, c[0x0][0x370] ;  /* 0x00006e00ff0677ac */ /* 0x000ea40008000800 */
[----:B--2---:R-:W-:-:S07]  /*01a0*/  IMAD R16, R16, UR6, RZ ;  /* 0x0000000610107c24 */ /* 0x004fce000f8e02ff */
.L_x_158:
[----:B0-2---:R-:W-:-:S06]  /*01b0*/  IMAD.WIDE.U32 R4, R9, 0x8, R2 ;  /* 0x0000000809047825 */ /* 0x005fcc00078e0002 */
[----:B------:R-:W2:Y:S01]  /*01c0*/  LDG.E.128 R4, desc[UR4][R4.64] ;  /* 0x0000000404047981 */ /* 0x000ea2000c1e1d00 */
[----:B------:R-:W-:Y:S02]  /*01d0*/  IMAD R13, R9, UR7, R8 ;  /* 0x00000007090d7c24 */ /* 0x000fe4000f8e0208 */
[----:B------:R-:W-:-:S03]  /*01e0*/  IMAD R9, R16, 0x2, R9 ;  /* 0x0000000210097824 */ /* 0x000fc600078e0209 */
[C---:B------:R-:W-:Y:S01]  /*01f0*/  IADD3 R15, PT, PT, R13.reuse, UR7, RZ ;  /* 0x000000070d0f7c10 */ /* 0x040fe2000fffe0ff */
[----:B-1----:R-:W-:Y:S01]  /*0200*/  IMAD.WIDE.U32 R12, R13, 0x8, R10 ;  /* 0x000000080d0c7825 */ /* 0x002fe200078e000a */
[----:B------:R-:W-:-:S03]  /*0210*/  IADD3 R17, PT, PT, R9, 0x2, RZ ;  /* 0x0000000209117810 */ /* 0x000fc60007ffe0ff */
[----:B------:R-:W-:Y:S01]  /*0220*/  IMAD.WIDE.U32 R14, R15, 0x8, R10 ;  /* 0x000000080f0e7825 */ /* 0x000fe200078e000a */
[----:B------:R-:W-:Y:S01]  /*0230*/  ISETP.GT.U32.AND P0, PT, R17, R0, PT ;  /* 0x000000001100720c */ /* 0x000fe20003f04070 */
[----:B--2---:R2:W-:Y:S04]  /*0240*/  STG.E.64 desc[UR4][R12.64], R4 ;  /* 0x000000040c007986 */ /* 0x0045e8000c101b04 */
[----:B------:R2:W-:Y:S08]  /*0250*/  STG.E.64 desc[UR4][R14.64], R6 ;  /* 0x000000060e007986 */ /* 0x0005f0000c101b04 */
[----:B------:R-:W-:Y:S05]  /*0260*/  @!P0 BRA `(.L_x_158) ;  /* 0xfffffffc00d08947 */ /* 0x000fea000383ffff */
.L_x_157:
[----:B------:R-:W-:Y:S05]  /*0270*/  BSYNC.RECONVERGENT B0 ;  /* 0x0000000000007941 */ /* 0x000fea0003800200 */
.L_x_156:
[----:B------:R-:W-:-:S13]  /*0280*/  ISETP.GE.U32.AND P0, PT, R9, R0, PT ;  /* 0x000000000900720c */ /* 0x000fda0003f06070 */
[----:B------:R-:W-:Y:S05]  /*0290*/  @P0 EXIT ;  /* 0x000000000000094d */ /* 0x000fea0003800000 */
[----:B--2---:R-:W-:Y:S01]  /*02a0*/  IADD3 R4, PT, PT, R0, -R9, RZ ;  /* 0x8000000900047210 */ /* 0x004fe20007ffe0ff */
[----:B------:R-:W-:Y:S01]  /*02b0*/  BSSY.RECONVERGENT B0, `(.L_x_159) ;  /* 0x0000017000007945 */ /* 0x000fe20003800200 */
[----:B------:R-:W-:Y:S02]  /*02c0*/  IMAD.MOV.U32 R5, RZ, RZ, R9 ;  /* 0x000000ffff057224 */ /* 0x000fe400078e0009 */
[----:B------:R-:W-:-:S13]  /*02d0*/  LOP3.LUT P0, R10, R4, 0x3, RZ, 0xc0, !PT ;  /* 0x00000003040a7812 */ /* 0x000fda000780c0ff */
[----:B------:R-:W-:Y:S05]  /*02e0*/  @!P0 BRA `(.L_x_160) ;  /* 0x00000000004c8947 */ /* 0x000fea0003800000 */
[----:B------:R-:W1:Y:S01]  /*02f0*/  LDC R16, c[0x0][0x10d8] ;  /* 0x00043600ff107b82 */ /* 0x000e620000000800 */
[----:B0-----:R-:W-:-:S03]  /*0300*/  IMAD.WIDE.U32 R4, R9, 0x8, R2 ;  /* 0x0000000809047825 */ /* 0x001fc600078e0002 */
[----:B------:R-:W-:-:S04]  /*0310*/  MOV R14, R4 ;  /* 0x00000004000e7202 */ /* 0x000fc80000000f00 */
[----:B------:R-:W0:Y:S01]  /*0320*/  LDC.64 R6, c[0x0][0x380] ;  /* 0x0000e000ff067b82 */ /* 0x000e220000000a00 */
[----:B------:R-:W-:Y:S01]  /*0330*/  MOV R17, R5 ;  /* 0x0000000500117202 */ /* 0x000fe20000000f00 */
[C---:B------:R-:W-:Y:S01]  /*0340*/  IMAD.IADD R5, R10.reuse, 0x1, R9 ;  /* 0x000000010a057824 */ /* 0x040fe200078e0209 */
[----:B------:R-:W-:Y:S01]  /*0350*/  IADD3 R4, PT, PT, -R10, RZ, RZ ;  /* 0x000000ff0a047210 */ /* 0x000fe20007ffe1ff */
[----:B-1----:R-:W-:-:S07]  /*0360*/  IMAD R15, R9, R16, R8 ;  /* 0x00000010090f7224 */ /* 0x002fce00078e0208 */
.L_x_161:
[----:B-1----:R-:W-:Y:S01]  /*0370*/  MOV R12, R14 ;  /* 0x0000000e000c7202 */ /* 0x002fe20000000f00 */
[----:B------:R-:W-:-:S06]  /*0380*/  IMAD.MOV.U32 R13, RZ, RZ, R17 ;  /* 0x000000ffff0d7224 */ /* 0x000fcc00078e0011 */
[----:B------:R-:W2:Y:S01]  /*0390*/  LDG.E.64 R12, desc[UR4][R12.64] ;  /* 0x000000040c0c7981 */ /* 0x000ea2000c1e1b00 */
[C---:B0-----:R-:W-:Y:S01]  /*03a0*/  IMAD.WIDE.U32 R10, R15.reuse, 0x8, R6 ;  /* 0x000000080f0a7825 */ /* 0x041fe200078e0006 */
[----:B------:R-:W-:Y:S02]  /*03b0*/  IADD3 R4, PT, PT, R4, 0x1, RZ ;  /* 0x0000000104047810 */ /* 0x000fe40007ffe0ff */
[----:B------:R-:W-:Y:S02]  /*03c0*/  IADD3 R14, P1, PT, R14, 0x8, RZ ;  /* 0x000000080e0e7810 */ /* 0x000fe40007f3e0ff */
[----:B------:R-:W-:Y:S02]  /*03d0*/  ISETP.NE.AND P0, PT, R4, RZ, PT ;  /* 0x000000ff0400720c */ /* 0x000fe40003f05270 */
[----:B------:R-:W-:Y:S01]  /*03e0*/  IADD3 R15, PT, PT, R15, R16, RZ ;  /* 0x000000100f0f7210 */ /* 0x000fe20007ffe0ff */
[----:B------:R-:W-:Y:S01]  /*03f0*/  IMAD.X R17, RZ, RZ, R17, P1 ;  /* 0x000000ffff117224 */ /* 0x000fe200008e0611 */
[----:B--2---:R1:W-:Y:S09]  /*0400*/  STG.E.64 desc[UR4][R10.64], R12 ;  /* 0x0000000c0a007986 */ /* 0x0043f2000c101b04 */
[----:B------:R-:W-:Y:S05]  /*0410*/  @P0 BRA `(.L_x_161) ;  /* 0xfffffffc00d40947 */ /* 0x000fea000383ffff */
.L_x_160:
[----:B------:R-:W-:Y:S05]  /*0420*/  BSYNC.RECONVERGENT B0 ;  /* 0x0000000000007941 */ /* 0x000fea0003800200 */
.L_x_159:
[----:B------:R-:W-:-:S04]  /*0430*/  IADD3 R4, PT, PT, -R0, R9, RZ ;  /* 0x0000000900047210 */ /* 0x000fc80007ffe1ff */
[----:B------:R-:W-:-:S13]  /*0440*/  ISETP.GT.U32.AND P0, PT, R4, -0x4, PT ;  /* 0xfffffffc0400780c */ /* 0x000fda0003f04070 */
[----:B------:R-:W-:Y:S05]  /*0450*/  @P0 EXIT ;  /* 0x000000000000094d */ /* 0x000fea0003800000 */
[----:B-1----:R-:W1:Y:S01]  /*0460*/  LDC R11, c[0x0][0x10d8] ;  /* 0x00043600ff0b7b82 */ /* 0x002e620000000800 */
[C---:B------:R-:W-:Y:S01]  /*0470*/  IADD3 R10, PT, PT, R5.reuse, 0x2, RZ ;  /* 0x00000002050a7810 */ /* 0x040fe20007ffe0ff */
[----:B------:R-:W-:Y:S01]  /*0480*/  VIADD R12, R5, 0x3 ;  /* 0x00000003050c7836 */ /* 0x000fe20000000000 */
[----:B------:R-:W-:-:S05]  /*0490*/  IADD3 R0, PT, PT, -R0, R5, RZ ;  /* 0x0000000500007210 */ /* 0x000fca0007ffe1ff */
[----:B------:R-:W2:Y:S01]  /*04a0*/  LDC.64 R6, c[0x0][0x380] ;  /* 0x0000e000ff067b82 */ /* 0x000ea20000000a00 */
[-CC-:B-1----:R-:W-:Y:S02]  /*04b0*/  IMAD R4, R5, R11.reuse, R8.reuse ;  /* 0x0000000b05047224 */ /* 0x182fe400078e0208 */
[-CC-:B------:R-:W-:Y:S02]  /*04c0*/  IMAD R10, R10, R11.reuse, R8.reuse ;  /* 0x0000000b0a0a7224 */ /* 0x180fe400078e0208 */
[-C--:B------:R-:W-:Y:S01]  /*04d0*/  IMAD R12, R12, R11.reuse, R8 ;  /* 0x0000000b0c0c7224 */ /* 0x080fe200078e0208 */
[----:B------:R-:W-:-:S07]  /*04e0*/  IADD3 R13, PT, PT, R4, R11, RZ ;  /* 0x0000000b040d7210 */ /* 0x000fce0007ffe0ff */
.L_x_162:
[----:B0-----:R-:W-:-:S05]  /*04f0*/  IMAD.WIDE.U32 R8, R5, 0x8, R2 ;  /* 0x0000000805087825 */ /* 0x001fca00078e0002 */
[----:B-1----:R-:W3:Y:S01]  /*0500*/  LDG.E.64 R22, desc[UR4][R8.64] ;  /* 0x0000000408167981 */ /* 0x002ee2000c1e1b00 */
[----:B--2---:R-:W-:-:S05]  /*0510*/  IMAD.WIDE.U32 R14, R4, 0x8, R6 ;  /* 0x00000008040e7825 */ /* 0x004fca00078e0006 */
[----:B---3--:R1:W-:Y:S04]  /*0520*/  STG.E.64 desc[UR4][R14.64], R22 ;  /* 0x000000160e007986 */ /* 0x0083e8000c101b04 */
[----:B------:R-:W2:Y:S01]  /*0530*/  LDG.E.64 R24, desc[UR4][R8.64+0x8] ;  /* 0x0000080408187981 */ /* 0x000ea2000c1e1b00 */
[----:B------:R-:W-:-:S05]  /*0540*/  IMAD.WIDE.U32 R16, R13, 0x8, R6 ;  /* 0x000000080d107825 */ /* 0x000fca00078e0006 */
[----:B--2---:R1:W-:Y:S04]  /*0550*/  STG.E.64 desc[UR4][R16.64], R24 ;  /* 0x0000001810007986 */ /* 0x0043e8000c101b04 */
[----:B------:R-:W2:Y:S01]  /*0560*/  LDG.E.64 R26, desc[UR4][R8.64+0x10] ;  /* 0x00001004081a7981 */ /* 0x000ea2000c1e1b00 */
[----:B------:R-:W-:-:S05]  /*0570*/  IMAD.WIDE.U32 R18, R10, 0x8, R6 ;  /* 0x000000080a127825 */ /* 0x000fca00078e0006 */
[----:B--2---:R1:W-:Y:S04]  /*0580*/  STG.E.64 desc[UR4][R18.64], R26 ;  /* 0x0000001a12007986 */ /* 0x0043e8000c101b04 */
[----:B------:R-:W2:Y:S01]  /*0590*/  LDG.E.64 R28, desc[UR4][R8.64+0x18] ;  /* 0x00001804081c7981 */ /* 0x000ea2000c1e1b00 */
[----:B------:R-:W-:Y:S01]  /*05a0*/  IMAD.WIDE.U32 R20, R12, 0x8, R6 ;  /* 0x000000080c147825 */ /* 0x000fe200078e0006 */
[----:B------:R-:W-:Y:S02]  /*05b0*/  IADD3 R5, PT, PT, R5, 0x4, RZ ;  /* 0x0000000405057810 */ /* 0x000fe40007ffe0ff */
[C---:B------:R-:W-:Y:S01]  /*05c0*/  LEA R13, R11.reuse, R13, 0x2 ;  /* 0x0000000d0b0d7211 */ /* 0x040fe200078e10ff */
        /* <DEDUP_REMOVED lines=8> */
.L_x_163:
        /* <DEDUP_REMOVED lines=11> */
.L_x_926:


//--------------------- .text._ZN2at6native40_GLOBAL__N__2351210d_8_Shape_cu_49f7391c30CatArrayBatchedCopy_vectorizedINS1_10OpaqueTypeILj8EEEjLi1ELi64ELi64ELi16ELi2EEEvPcNS1_25CatArrInputTensorMetadataIT_T0_XT2_EXT3_EEENS1_16TensorSizeStrideIS8_Lj4EEEiS8_ --------------------------
	.section	.text._ZN2at6native40_GLOBAL__N__2351210d_8_Shape_cu_49f7391c30CatArrayBatchedCopy_vectorizedINS1_10OpaqueTypeILj8EEEjLi1ELi64ELi64ELi16ELi2EEEvPcNS1_25CatArrInputTensorMetadataIT_T0_XT2_EXT3_EEENS1_16TensorSizeStrideIS8_Lj4EEEiS8_,"ax",@progbits
	.align	128
.text._ZN2at6native40_GLOBAL__N__2351210d_8_Shape_cu_49f7391c30CatArrayBatchedCopy_vectorizedINS1_10OpaqueTypeILj8EEEjLi1ELi64ELi64ELi16ELi2EEEvPcNS1_25CatArrInputTensorMetadataIT_T0_XT2_EXT3_EEENS1_16TensorSizeStrideIS8_Lj4EEEiS8_:
        .type           _ZN2at6native40_GLOBAL__N__2351210d_8_Shape_cu_49f7391c30CatArrayBatchedCopy_vectorizedINS1_10OpaqueTypeILj8EEEjLi1ELi64ELi64ELi16ELi2EEEvPcNS1_25CatArrInputTensorMetadataIT_T0_XT2_EXT3_EEENS1_16TensorSizeStrideIS8_Lj4EEEiS8_,@function
        .size           _ZN2at6native40_GLOBAL__N__2351210d_8_Shape_cu_49f7391c30CatArrayBatchedCopy_vectorizedINS1_10OpaqueTypeILj8EEEjLi1ELi64ELi64ELi16ELi2EEEvPcNS1_25CatArrInputTensorMetadataIT_T0_XT2_EXT3_EEENS1_16TensorSizeStrideIS8_Lj4EEEiS8_,(.L_x_927 - _ZN2at6native40_GLOBAL__N__2351210d_8_Shape_cu_49f7391c30CatArrayBatchedCopy_vectorizedINS1_10OpaqueTypeILj8EEEjLi1ELi64ELi64ELi16ELi2EEEvPcNS1_25CatArrInputTensorMetadataIT_T0_XT2_EXT3_EEENS1_16TensorSizeStrideIS8_Lj4EEEiS8_)
        .other          _ZN2at6native40_GLOBAL__N__2351210d_8_Shape_cu_49f7391c30CatArrayBatchedCopy_vectorizedINS1_10OpaqueTypeILj8EEEjLi1ELi64ELi64ELi16ELi2EEEvPcNS1_25CatArrInputTensorMetadataIT_T0_XT2_EXT3_EEENS1_16TensorSizeStrideIS8_Lj4EEEiS8_,@"STO_CUDA_ENTRY STV_DEFAULT"
_ZN2at6native40_GLOBAL__N__2351210d_8_Shape_cu_49f7391c30CatArrayBatchedCopy_vectorizedINS1_10OpaqueTypeILj8EEEjLi1ELi64ELi64ELi16ELi2EEEvPcNS1_25CatArrInputTensorMetadataIT_T0_XT2_EXT3_EEENS1_16TensorSizeStrideIS8_Lj4EEEiS8_:
        /* <DEDUP_REMOVED lines=18> */
[----:B------:R-:W3:Y:S04]  /*0120*/  LDCU UR8, c[0x0][0x10d8] ;  /* 0x00021b00ff0877ac */ /* 0x000ee80008000800 */
[----:B------:R-:W4:Y:S01]  /*0130*/  LDC.64 R2, c[0x0][R2+0x380] ;  /* 0x0000e00002027b82 */ /* 0x000f220000000a00 */
[----:B------:R-:W0:Y:S01]  /*0140*/  LDCU.64 UR10, c[0x0][0x380] ;  /* 0x00007000ff0a77ac */ /* 0x000e220008000a00 */
[----:B-1----:R-:W-:-:S02]  /*0150*/  IMAD R15, R15, UR4, RZ ;  /* 0x000000040f0f7c24 */ /* 0x002fc4000f8e02ff */
[----:B0-----:R-:W-:-:S05]  /*0160*/  IMAD R5, R4, UR5, RZ ;  /* 0x0000000504057c24 */ /* 0x001fca000f8e02ff */
[----:B--23--:R-:W-:-:S07]  /*0170*/  SHF.R.U32.HI R13, RZ, 0x1, R5 ;  /* 0x00000001ff0d7819 */ /* 0x00cfce0000011605 */
.L_x_164:
        /* <DEDUP_REMOVED lines=12> */
.L_x_165:
        /* <DEDUP_REMOVED lines=12> */
.L_x_927:


//--------------------- .text._ZN2at6native40_GLOBAL__N__2351210d_8_Shape_cu_49f7391c19CatArrayBatchedCopyINS1_10OpaqueTypeILj4EEEjLi4ELi64ELi64EEEvPT_NS1_25CatArrInputTensorMetadataIS5_T0_XT2_EXT3_EEENS1_16TensorSizeStrideIS8_Lj4EEEiS8_ --------------------------
	.section	.text._ZN2at6native40_GLOBAL__N__2351210d_8_Shape_cu_49f7391c19CatArrayBatchedCopyINS1_10OpaqueTypeILj4EEEjLi4ELi64ELi64EEEvPT_NS1_25CatArrInputTensorMetadataIS5_T0_XT2_EXT3_EEENS1_16TensorSizeStrideIS8_Lj4EEEiS8_,"ax",@progbits
	.align	128
.text._ZN2at6native40_GLOBAL__N__2351210d_8_Shape_cu_49f7391c19CatArrayBatchedCopyINS1_10OpaqueTypeILj4EEEjLi4ELi64ELi64EEEvPT_NS1_25CatArrInputTensorMetadataIS5_T0_XT2_EXT3_EEENS1_16TensorSizeStrideIS8_Lj4EEEiS8_:
        .type           _ZN2at6native40_GLOBAL__N__2351210d_8_Shape_cu_49f7391c19CatArrayBatchedCopyINS1_10OpaqueTypeILj4EEEjLi4ELi64ELi64EEEvPT_NS1_25CatArrInputTensorMetadataIS5_T0_XT2_EXT3_EEENS1_16TensorSizeStrideIS8_Lj4EEEiS8_,@function
        .size           _ZN2at6native40_GLOBAL__N__2351210d_8_Shape_cu_49f7391c19CatArrayBatchedCopyINS1_10OpaqueTypeILj4EEEjLi4ELi64ELi64EEEvPT_NS1_25CatArrInputTensorMetadataIS5_T0_XT2_EXT3_EEENS1_16TensorSizeStrideIS8_Lj4EEEiS8_,(.L_x_928 - _ZN2at6native40_GLOBAL__N__2351210d_8_Shape_cu_49f7391c19CatArrayBatchedCopyINS1_10OpaqueTypeILj4EEEjLi4ELi64ELi64EEEvPT_NS1_25CatArrInputTensorMetadataIS5_T0_XT2_EXT3_EEENS1_16TensorSizeStrideIS8_Lj4EEEiS8_)
        .other          _ZN2at6native40_GLOBAL__N__2351210d_8_Shape_cu_49f7391c19CatArrayBatchedCopyINS1_10OpaqueTypeILj4EEEjLi4ELi64ELi64EEEvPT_NS1_25CatArrInputTensorMetadataIS5_T0_XT2_EXT3_EEENS1_16TensorSizeStrideIS8_Lj4EEEiS8_,@"STO_CUDA_ENTRY STV_DEFAULT"
_ZN2at6native40_GLOBAL__N__2351210d_8_Shape_cu_49f7391c19CatArrayBatchedCopyINS1_10OpaqueTypeILj4EEEjLi4ELi64ELi64EEEvPT_NS1_25CatArrInputTensorMetadataIS5_T0_XT2_EXT3_EEENS1_16TensorSizeStrideIS8_Lj4EEEiS8_:
        /* <DEDUP_REMOVED lines=77> */
.L_x_168:
[----:B0-----:R-:W-:Y:S01]  /*04d0*/  MOV R12, 0x4 ;  /* 0x00000004000c7802 */ /* 0x001fe20000000f00 */
[----:B-1----:R-:W-:Y:S01]  /*04e0*/  IMAD.HI.U32 R15, R0, R7, RZ ;  /* 0x00000007000f7227 */ /* 0x002fe200078e00ff */
[----:B------:R-:W0:Y:S03]  /*04f0*/  @P0 LDC R21, c[0x0][0x10ec] ;  /* 0x00043b00ff150b82 */ /* 0x000e260000000800 */
[----:B------:R-:W-:-:S05]  /*0500*/  @P0 IMAD.WIDE.U32 R12, R7, R12, UR4 ;  /* 0x00000004070c0e25 */ /* 0x000fca000f8e000c */
[----:B------:R1:W3:Y:S01]  /*0510*/  @P0 LDG.E R11, desc[UR22][R12.64] ;  /* 0x000000160c0b0981 */ /* 0x0002e2000c1e1900 */
        /* <DEDUP_REMOVED lines=9> */
[----:B-1----:R-:W-:-:S05]  /*05b0*/  IADD3 R12, PT, PT, -R14, RZ, RZ ;  /* 0x000000ff0e0c7210 */ /* 0x002fca0007ffe1ff */
[----:B------:R-:W-:-:S05]  /*05c0*/  IMAD R12, R12, UR10, R15 ;  /* 0x0000000a0c0c7c24 */ /* 0x000fca000f8e020f */
[----:B------:R-:W-:-:S13]  /*05d0*/  ISETP.GE.U32.AND P4, PT, R12, UR10, PT ;  /* 0x0000000a0c007c0c */ /* 0x000fda000bf86070 */
[----:B------:R-:W-:Y:S01]  /*05e0*/  @P4 IADD3 R12, PT, PT, R12, -UR10, RZ ;  /* 0x8000000a0c0c4c10 */ /* 0x000fe2000fffe0ff */
[----:B------:R-:W-:-:S03]  /*05f0*/  @P4 VIADD R14, R14, 0x1 ;  /* 0x000000010e0e4836 */ /* 0x000fc60000000000 */
[----:B------:R-:W-:-:S13]  /*0600*/  ISETP.GE.U32.AND P5, PT, R12, UR10, PT ;  /* 0x0000000a0c007c0c */ /* 0x000fda000bfa6070 */
[----:B------:R-:W-:-:S04]  /*0610*/  @P5 IADD3 R14, PT, PT, R14, 0x1, RZ ;  /* 0x000000010e0e5810 */ /* 0x000fc80007ffe0ff */
[----:B------:R-:W-:Y:S02]  /*0620*/  SEL R16, R9, R14, !P2 ;  /* 0x0000000e09107207 */ /* 0x000fe40005000000 */
[----:B------:R-:W-:Y:S02]  /*0630*/  IADD3 R14, PT, PT, -R15, RZ, RZ ;  /* 0x000000ff0f0e7210 */ /* 0x000fe40007ffe1ff */
[----:B------:R-:W-:Y:S01]  /*0640*/  IADD3 R18, PT, PT, -R16, RZ, RZ ;  /* 0x000000ff10127210 */ /* 0x000fe20007ffe1ff */
[----:B------:R-:W-:-:S04]  /*0650*/  IMAD.HI.U32 R13, R5, R16, RZ ;  /* 0x00000010050d7227 */ /* 0x000fc800078e00ff */
[----:B------:R-:W-:Y:S01]  /*0660*/  IMAD R14, R14, UR9, R7 ;  /* 0x000000090e0e7c24 */ /* 0x000fe2000f8e0207 */
[----:B------:R-:W-:Y:S01]  /*0670*/  IADD3 R17, PT, PT, -R13, RZ, RZ ;  /* 0x000000ff0d117210 */ /* 0x000fe20007ffe1ff */
[----:B------:R-:W-:Y:S02]  /*0680*/  IMAD R15, R18, UR10, R15 ;  /* 0x0000000a120f7c24 */ /* 0x000fe4000f8e020f */
[----:B------:R-:W-:Y:S02]  /*0690*/  IMAD R14, R14, UR25, RZ ;  /* 0x000000190e0e7c24 */ /* 0x000fe4000f8e02ff */
[----:B------:R-:W-:Y:S02]  /*06a0*/  IMAD R12, R17, UR11, R16 ;  /* 0x0000000b110c7c24 */ /* 0x000fe4000f8e0210 */
[----:B------:R-:W-:-:S03]  /*06b0*/  IMAD R14, R15, UR24, R14 ;  /* 0x000000180f0e7c24 */ /* 0x000fc6000f8e020e */
        /* <DEDUP_REMOVED lines=13> */
[----:B---3--:R0:W-:Y:S01]  /*0790*/  @P0 STG.E desc[UR22][R12.64], R11 ;  /* 0x0000000b0c000986 */ /* 0x0081e2000c101916 */
[----:B------:R-:W-:Y:S05]  /*07a0*/  @P0 BRA `(.L_x_167) ;  /* 0x00000004001c0947 */ /* 0x000fea0003800000 */
[----:B------:R-:W1:Y:S01]  /*07b0*/  I2F.U32.RP R15, UR7 ;  /* 0x00000007000f7d06 */ /* 0x000e620008209000 */
[----:B0-----:R-:W-:Y:S02]  /*07c0*/  IADD3 R11, PT, PT, RZ, -UR7, RZ ;  /* 0x80000007ff0b7c10 */ /* 0x001fe4000fffe0ff */
[----:B------:R-:W-:-:S05]  /*07d0*/  ISETP.NE.U32.AND P6, PT, RZ, UR7, PT ;  /* 0x00000007ff007c0c */ /* 0x000fca000bfc5070 */
[----:B------:R-:W0:Y:S08]  /*07e0*/  I2F.U32.RP R17, UR6 ;  /* 0x0000000600117d06 */ /* 0x000e300008209000 */
[----:B-1----:R-:W1:Y:S08]  /*07f0*/  MUFU.RCP R15, R15 ;  /* 0x0000000f000f7308 */ /* 0x002e700000001000 */
[----:B0-----:R-:W-:Y:S01]  /*0800*/  MUFU.RCP R17, R17 ;  /* 0x0000001100117308 */ /* 0x001fe20000001000 */
[----:B-1----:R-:W-:-:S07]  /*0810*/  VIADD R12, R15, 0xffffffe ;  /* 0x0ffffffe0f0c7836 */ /* 0x002fce0000000000 */
[----:B------:R0:W1:Y:S02]  /*0820*/  F2I.FTZ.U32.TRUNC.NTZ R13, R12 ;  /* 0x0000000c000d7305 */ /* 0x000064000021f000 */
[----:B0-----:R-:W-:Y:S01]  /*0830*/  MOV R12, RZ ;  /* 0x000000ff000c7202 */ /* 0x001fe20000000f00 */
[----:B-1----:R-:W-:-:S04]  /*0840*/  IMAD R11, R11, R13, RZ ;  /* 0x0000000d0b0b7224 */ /* 0x002fc800078e02ff */
[----:B------:R-:W-:Y:S01]  /*0850*/  IMAD.HI.U32 R16, R13, R11, R12 ;  /* 0x0000000b0d107227 */ /* 0x000fe200078e000c */
[----:B------:R-:W-:Y:S02]  /*0860*/  IADD3 R12, PT, PT, R17, 0xffffffe, RZ ;  /* 0x0ffffffe110c7810 */ /* 0x000fe40007ffe0ff */
[----:B------:R-:W0:Y:S03]  /*0870*/  I2F.U32.RP R17, UR19 ;  /* 0x0000001300117d06 */ /* 0x000e260008209000 */
[----:B------:R-:W-:-:S04]  /*0880*/  IMAD.HI.U32 R11, R16, R7, RZ ;  /* 0x00000007100b7227 */ /* 0x000fc800078e00ff */
[----:B------:R-:W-:Y:S01]  /*0890*/  IMAD.MOV R16, RZ, RZ, -R11 ;  /* 0x000000ffff107224 */ /* 0x000fe200078e0a0b */
[----:B------:R1:W3:Y:S03]  /*08a0*/  F2I.FTZ.U32.TRUNC.NTZ R13, R12 ;  /* 0x0000000c000d7305 */ /* 0x0002e6000021f000 */
[----:B------:R-:W-:-:S05]  /*08b0*/  IMAD R15, R16, UR7, R7 ;  /* 0x00000007100f7c24 */ /* 0x000fca000f8e0207 */
[C---:B------:R-:W-:Y:S01]  /*08c0*/  ISETP.GE.U32.AND P4, PT, R15.reuse, UR7, PT ;  /* 0x000000070f007c0c */ /* 0x040fe2000bf86070 */
[----:B-1----:R-:W-:Y:S01]  /*08d0*/  IMAD.MOV.U32 R12, RZ, RZ, RZ ;  /* 0x000000ffff0c7224 */ /* 0x002fe200078e00ff */
[----:B0-----:R-:W0:Y:S11]  /*08e0*/  MUFU.RCP R17, R17 ;  /* 0x0000001100117308 */ /* 0x001e360000001000 */
[----:B------:R-:W-:-:S02]  /*08f0*/  @P4 IADD3 R15, PT, PT, R15, -UR7, RZ ;  /* 0x800000070f0f4c10 */ /* 0x000fc4000fffe0ff */
[----:B------:R-:W-:Y:S02]  /*0900*/  @P4 IADD3 R11, PT, PT, R11, 0x1, RZ ;  /* 0x000000010b0b4810 */ /* 0x000fe40007ffe0ff */
[----:B------:R-:W-:Y:S01]  /*0910*/  ISETP.GE.U32.AND P5, PT, R15, UR7, PT ;  /* 0x000000070f007c0c */ /* 0x000fe2000bfa6070 */
[----:B------:R-:W-:-:S04]  /*0920*/  IMAD R15, RZ, RZ, -UR6 ;  /* 0x80000006ff0f7e24 */ /* 0x000fc8000f8e02ff */
[----:B---3--:R-:W-:-:S04]  /*0930*/  IMAD R15, R15, R13, RZ ;  /* 0x0000000d0f0f7224 */ /* 0x008fc800078e02ff */
[----:B------:R-:W-:Y:S01]  /*0940*/  IMAD.HI.U32 R16, R13, R15, R12 ;  /* 0x0000000f0d107227 */ /* 0x000fe200078e000c */
[----:B0-----:R-:W-:-:S03]  /*0950*/  IADD3 R13, PT, PT, R17, 0xffffffe, RZ ;  /* 0x0ffffffe110d7810 */ /* 0x001fc60007ffe0ff */
[----:B------:R-:W-:Y:S02]  /*0960*/  @P5 IADD3 R11, PT, PT, R11, 0x1, RZ ;  /* 0x000000010b0b5810 */ /* 0x000fe40007ffe0ff */
[----:B------:R-:W-:Y:S01]  /*0970*/  @!P6 LOP3.LUT R11, RZ, UR7, RZ, 0x33, !PT ;  /* 0x00000007ff0bec12 */ /* 0x000fe2000f8e33ff */
[----:B------:R-:W0:Y:S01]  /*0980*/  F2I.FTZ.U32.TRUNC.NTZ R13, R13 ;  /* 0x0000000d000d7305 */ /* 0x000e22000021f000 */
[----:B------:R-:W-:-:S03]  /*0990*/  ISETP.NE.U32.AND P6, PT, RZ, UR6, PT ;  /* 0x00000006ff007c0c */ /* 0x000fc6000bfc5070 */
[----:B------:R-:W-:-:S05]  /*09a0*/  IMAD.HI.U32 R15, R16, R11, RZ ;  /* 0x0000000b100f7227 */ /* 0x000fca00078e00ff */
[----:B------:R-:W-:-:S05]  /*09b0*/  IADD3 R12, PT, PT, -R15, RZ, RZ ;  /* 0x000000ff0f0c7210 */ /* 0x000fca0007ffe1ff */
[----:B------:R-:W-:-:S05]  /*09c0*/  IMAD R12, R12, UR6, R11 ;  /* 0x000000060c0c7c24 */ /* 0x000fca000f8e020b */
[----:B------:R-:W-:-:S13]  /*09d0*/  ISETP.GE.U32.AND P4, PT, R12, UR6, PT ;  /* 0x000000060c007c0c */ /* 0x000fda000bf86070 */
[----:B------:R-:W-:Y:S01]  /*09e0*/  @P4 VIADD R12, R12, -UR6 ;  /* 0x800000060c0c4c36 */ /* 0x000fe20008000000 */
[----:B------:R-:W-:-:S04]  /*09f0*/  @P4 IADD3 R15, PT, PT, R15, 0x1, RZ ;  /* 0x000000010f0f4810 */ /* 0x000fc80007ffe0ff */
[----:B------:R-:W-:Y:S02]  /*0a00*/  ISETP.GE.U32.AND P5, PT, R12, UR6, PT ;  /* 0x000000060c007c0c */ /* 0x000fe4000bfa6070 */
[----:B------:R-:W-:-:S05]  /*0a10*/  IADD3 R12, PT, PT, RZ, -UR19, RZ ;  /* 0x80000013ff0c7c10 */ /* 0x000fca000fffe0ff */
[----:B0-----:R-:W-:Y:S02]  /*0a20*/  IMAD R17, R12, R13, RZ ;  /* 0x0000000d0c117224 */ /* 0x001fe400078e02ff */
[----:B------:R-:W-:-:S04]  /*0a30*/  HFMA2 R12, -RZ, RZ, 0, 0 ;  /* 0x00000000ff0c7431 */ /* 0x000fc800000001ff */
[----:B------:R-:W-:Y:S01]  /*0a40*/  @P5 VIADD R15, R15, 0x1 ;  /* 0x000000010f0f5836 */ /* 0x000fe20000000000 */
[----:B------:R-:W-:Y:S01]  /*0a50*/  @!P6 LOP3.LUT R15, RZ, UR6, RZ, 0x33, !PT ;  /* 0x00000006ff0fec12 */ /* 0x000fe2000f8e33ff */
[----:B------:R-:W-:Y:S01]  /*0a60*/  IMAD.HI.U32 R12, R13, R17, R12 ;  /* 0x000000110d0c7227 */ /* 0x000fe200078e000c */
[----:B------:R-:W-:Y:S02]  /*0a70*/  ISETP.NE.U32.AND P6, PT, RZ, UR19, PT ;  /* 0x00000013ff007c0c */ /* 0x000fe4000bfc5070 */
[----:B------:R-:W-:-:S03]  /*0a80*/  IADD3 R16, PT, PT, -R15, RZ, RZ ;  /* 0x000000ff0f107210 */ /* 0x000fc60007ffe1ff */
        /* <DEDUP_REMOVED lines=10> */
[----:B------:R-:W-:Y:S02]  /*0b30*/  IMAD R12, R12, UR18, RZ ;  /* 0x000000120c0c7c24 */ /* 0x000fe4000f8e02ff */
[----:B------:R-:W-:Y:S01]  /*0b40*/  @P5 VIADD R13, R13, 0x1 ;  /* 0x000000010d0d5836 */ /* 0x000fe20000000000 */
[----:B------:R-:W-:Y:S01]  /*0b50*/  @!P6 LOP3.LUT R13, RZ, UR19, RZ, 0x33, !PT ;  /* 0x00000013ff0dec12 */ /* 0x000fe2000f8e33ff */
[----:B------:R-:W-:-:S03]  /*0b60*/  IMAD R11, R11, UR17, R12 ;  /* 0x000000110b0b7c24 */ /* 0x000fc6000f8e020c */
[----:B------:R-:W-:-:S05]  /*0b70*/  IADD3 R16, PT, PT, -R13, RZ, RZ ;  /* 0x000000ff0d107210 */ /* 0x000fca0007ffe1ff */
[----:B------:R-:W-:-:S04]  /*0b80*/  IMAD R12, R16, UR19, R15 ;  /* 0x00000013100c7c24 */ /* 0x000fc8000f8e020f */
[----:B------:R-:W-:Y:S02]  /*0b90*/  IMAD R12, R12, UR16, R11 ;  /* 0x000000100c0c7c24 */ /* 0x000fe4000f8e020b */
[----:B------:R-:W-:Y:S02]  /*0ba0*/  IMAD.MOV.U32 R11, RZ, RZ, 0x4 ;  /* 0x00000004ff0b7424 */ /* 0x000fe400078e00ff */
[----:B------:R-:W-:-:S04]  /*0bb0*/  IMAD R12, R13, UR15, R12 ;  /* 0x0000000f0d0c7c24 */ /* 0x000fc8000f8e020c */
[----:B------:R-:W-:-:S06]  /*0bc0*/  IMAD.WIDE.U32 R12, R12, R11, UR4 ;  /* 0x000000040c0c7e25 */ /* 0x000fcc000f8e000b */
[----:B------:R-:W3:Y:S01]  /*0bd0*/  LDG.E R13, desc[UR22][R12.64] ;  /* 0x000000160c0d7981 */ /* 0x000ee2000c1e1900 */
[----:B------:R-:W-:-:S05]  /*0be0*/  MOV R15, UR21 ;  /* 0x00000015000f7c02 */ /* 0x000fca0008000f00 */
[----:B------:R-:W-:-:S04]  /*0bf0*/  IMAD R15, R15, UR8, R14 ;  /* 0x000000080f0f7c24 */ /* 0x000fc8000f8e020e */
[----:B--2---:R-:W-:-:S05]  /*0c00*/  IMAD.WIDE.U32 R14, R15, 0x4, R2 ;  /* 0x000000040f0e7825 */ /* 0x004fca00078e0002 */
[----:B---3--:R1:W-:Y:S02]  /*0c10*/  STG.E desc[UR22][R14.64], R13 ;  /* 0x0000000d0e007986 */ /* 0x0083e4000c101916 */
.L_x_167:
[----:B------:R-:W-:-:S04]  /*0c20*/  IADD3 R7, PT, PT, R6, R7, RZ ;  /* 0x0000000706077210 */ /* 0x000fc80007ffe0ff */
[----:B------:R-:W-:-:S13]  /*0c30*/  ISETP.GE.U32.AND P4, PT, R7, UR14, PT ;  /* 0x0000000e07007c0c */ /* 0x000fda000bf86070 */
[----:B------:R-:W-:Y:S05]  /*0c40*/  @!P4 BRA `(.L_x_168) ;  /* 0xfffffff80020c947 */ /* 0x000fea000383ffff */
[----:B------:R-:W-:Y:S05]  /*0c50*/  BSYNC.RECONVERGENT B0 ;  /* 0x0000000000007941 */ /* 0x000fea0003800200 */
.L_x_166:
[----:B------:R-:W-:Y:S05]  /*0c60*/  EXIT ;  /* 0x000000000000794d */ /* 0x000fea0003800000 */
.L_x_169:
        /* <DEDUP_REMOVED lines=9> */
.L_x_928:


//--------------------- .text._ZN2at6native40_GLOBAL__N__2351210d_8_Shape_cu_49f7391c26CatArrayBatchedCopy_contigINS1_10OpaqueTypeILj4EEEjLi4ELi64ELi64EEEvPT_NS1_25CatArrInputTensorMetadataIS5_T0_XT2_EXT3_EEENS1_16TensorSizeStrideIS8_Lj4EEEiS8_ --------------------------
	.section	.text._ZN2at6native40_GLOBAL__N__2351210d_8_Shape_cu_49f7391c26CatArrayBatchedCopy_contigINS1_10OpaqueTypeILj4EEEjLi4ELi64ELi64EEEvPT_NS1_25CatArrInputTensorMetadataIS5_T0_XT2_EXT3_EEENS1_16TensorSizeStrideIS8_Lj4EEEiS8_,"ax",@progbits
	.align	128
.text._ZN2at6native40_GLOBAL__N__2351210d_8_Shape_cu_49f7391c26CatArrayBatchedCopy_contigINS1_10OpaqueTypeILj4EEEjLi4ELi64ELi64EEEvPT_NS1_25CatArrInputTensorMetadataIS5_T0_XT2_EXT3_EEENS1_16TensorSizeStrideIS8_Lj4EEEiS8_:
        .type           _ZN2at6native40_GLOBAL__N__2351210d_8_Shape_cu_49f7391c26CatArrayBatchedCopy_contigINS1_10OpaqueTypeILj4EEEjLi4ELi64ELi64EEEvPT_NS1_25CatArrInputTensorMetadataIS5_T0_XT2_EXT3_EEENS1_16TensorSizeStrideIS8_Lj4EEEiS8_,@function
        .size           _ZN2at6native40_GLOBAL__N__2351210d_8_Shape_cu_49f7391c26CatArrayBatchedCopy_contigINS1_10OpaqueTypeILj4EEEjLi4ELi64ELi64EEEvPT_NS1_25CatArrInputTensorMetadataIS5_T0_XT2_EXT3_EEENS1_16TensorSizeStrideIS8_Lj4EEEiS8_,(.L_x_929 - _ZN2at6native40_GLOBAL__N__2351210d_8_Shape_cu_49f7391c26CatArrayBatchedCopy_contigINS1_10OpaqueTypeILj4EEEjLi4ELi64ELi64EEEvPT_NS1_25CatArrInputTensorMetadataIS5_T0_XT2_EXT3_EEENS1_16TensorSizeStrideIS8_Lj4EEEiS8_)
        .other          _ZN2at6native40_GLOBAL__N__2351210d_8_Shape_cu_49f7391c26CatArrayBatchedCopy_contigINS1_10OpaqueTypeILj4EEEjLi4ELi64ELi64EEEvPT_NS1_25CatArrInputTensorMetadataIS5_T0_XT2_EXT3_EEENS1_16TensorSizeStrideIS8_Lj4EEEiS8_,@"STO_CUDA_ENTRY STV_DEFAULT"
_ZN2at6native40_GLOBAL__N__2351210d_8_Shape_cu_49f7391c26CatArrayBatchedCopy_contigINS1_10OpaqueTypeILj4EEEjLi4ELi64ELi64EEEvPT_NS1_25CatArrInputTensorMetadataIS5_T0_XT2_EXT3_EEENS1_16TensorSizeStrideIS8_Lj4EEEiS8_:
        /* <DEDUP_REMOVED lines=29> */
[C---:B------:R-:W-:Y:S01]  /*01d0*/  IMAD R2, R19.reuse, 0x4, R2 ;  /* 0x0000000413027824 */ /* 0x040fe200078e0202 */
[----:B------:R-:W-:Y:S01]  /*01e0*/  ISETP.NE.U32.AND P1, PT, R10, RZ, PT ;  /* 0x000000ff0a00720c */ /* 0x000fe20003f25070 */
[----:B------:R-:W-:Y:S01]  /*01f0*/  IMAD.MOV R21, RZ, RZ, -R10 ;  /* 0x000000ffff157224 */ /* 0x000fe200078e0a0a */
[-C--:B------:R-:W-:Y:S01]  /*0200*/  LOP3.LUT R18, RZ, R9.reuse, RZ, 0x33, !PT ;  /* 0x00000009ff127212 */ /* 0x080fe200078e33ff */
[----:B------:R-:W-:Y:S01]  /*0210*/  IMAD R2, R19, 0x4, R2 ;  /* 0x0000000413027824 */ /* 0x000fe200078e0202 */
[----:B------:R-:W-:Y:S01]  /*0220*/  IADD3 R19, PT, PT, RZ, -R9, RZ ;  /* 0x80000009ff137210 */ /* 0x000fe20007ffe0ff */
[----:B------:R-:W4:Y:S08]  /*0230*/  I2F.U32.RP R4, R10 ;  /* 0x0000000a00047306 */ /* 0x000f300000209000 */
[----:B---3--:R-:W3:Y:S01]  /*0240*/  MUFU.RCP R3, R3 ;  /* 0x0000000300037308 */ /* 0x008ee20000001000 */
[----:B-1----:R-:W-:-:S07]  /*0250*/  ISETP.NE.U32.AND P2, PT, R8, RZ, PT ;  /* 0x000000ff0800720c */ /* 0x002fce0003f45070 */
[----:B------:R-:W1:Y:S01]  /*0260*/  I2F.U32.RP R5, R8 ;  /* 0x0000000800057306 */ /* 0x000e620000209000 */
[----:B------:R-:W-:-:S07]  /*0270*/  LOP3.LUT R16, RZ, R8, RZ, 0x33, !PT ;  /* 0x00000008ff107212 */ /* 0x000fce00078e33ff */
[----:B----4-:R-:W4:Y:S01]  /*0280*/  MUFU.RCP R4, R4 ;  /* 0x0000000400047308 */ /* 0x010f220000001000 */
[----:B---3--:R-:W-:Y:S02]  /*0290*/  VIADD R12, R3, 0xffffffe ;  /* 0x0ffffffe030c7836 */ /* 0x008fe40000000000 */
[----:B------:R-:W3:Y:S05]  /*02a0*/  LDC.64 R2, c[0x0][R2+0x380] ;  /* 0x0000e00002027b82 */ /* 0x000eea0000000a00 */
[----:B-1----:R-:W1:Y:S08]  /*02b0*/  MUFU.RCP R5, R5 ;  /* 0x0000000500057308 */ /* 0x002e700000001000 */
[----:B------:R5:W2:Y:S01]  /*02c0*/  F2I.FTZ.U32.TRUNC.NTZ R13, R12 ;  /* 0x0000000c000d7305 */ /* 0x000aa2000021f000 */
[----:B----4-:R-:W-:-:S07]  /*02d0*/  IADD3 R14, PT, PT, R4, 0xffffffe, RZ ;  /* 0x0ffffffe040e7810 */ /* 0x010fce0007ffe0ff */
[----:B------:R4:W0:Y:S01]  /*02e0*/  F2I.FTZ.U32.TRUNC.NTZ R15, R14 ;  /* 0x0000000e000f7305 */ /* 0x000822000021f000 */
[----:B-----5:R-:W-:Y:S01]  /*02f0*/  HFMA2 R12, -RZ, RZ, 0, 0 ;  /* 0x00000000ff0c7431 */ /* 0x020fe200000001ff */
[----:B-1----:R-:W-:Y:S02]  /*0300*/  IADD3 R6, PT, PT, R5, 0xffffffe, RZ ;  /* 0x0ffffffe05067810 */ /* 0x002fe40007ffe0ff */
[----:B------:R-:W1:Y:S01]  /*0310*/  LDC.64 R4, c[0x0][0x380] ;  /* 0x0000e000ff047b82 */ /* 0x000e620000000a00 */
[----:B--2---:R-:W-:-:S03]  /*0320*/  IMAD R19, R19, R13, RZ ;  /* 0x0000000d13137224 */ /* 0x004fc600078e02ff */
[----:B------:R-:W2:Y:S01]  /*0330*/  F2I.FTZ.U32.TRUNC.NTZ R7, R6 ;  /* 0x0000000600077305 */ /* 0x000ea2000021f000 */
[----:B----4-:R-:W-:Y:S02]  /*0340*/  IMAD.MOV.U32 R14, RZ, RZ, RZ ;  /* 0x000000ffff0e7224 */ /* 0x010fe400078e00ff */
[----:B------:R-:W-:-:S04]  /*0350*/  IMAD.HI.U32 R12, R13, R19, R12 ;  /* 0x000000130d0c7227 */ /* 0x000fc800078e000c */
[----:B0-----:R-:W-:-:S04]  /*0360*/  IMAD R21, R21, R15, RZ ;  /* 0x0000000f15157224 */ /* 0x001fc800078e02ff */
[----:B------:R-:W-:Y:S01]  /*0370*/  IMAD.HI.U32 R14, R15, R21, R14 ;  /* 0x000000150f0e7227 */ /* 0x000fe200078e000e */
[----:B------:R-:W-:Y:S02]  /*0380*/  MOV R15, R17 ;  /* 0x00000011000f7202 */ /* 0x000fe40000000f00 */
[----:B------:R-:W-:Y:S01]  /*0390*/  LOP3.LUT R17, RZ, R10, RZ, 0x33, !PT ;  /* 0x0000000aff117212 */ /* 0x000fe200078e33ff */
[----:B--2---:R-:W-:-:S05]  /*03a0*/  IMAD R6, R8, R7, RZ ;  /* 0x0000000708067224 */ /* 0x004fca00078e02ff */
[----:B------:R-:W-:Y:S01]  /*03b0*/  IADD3 R13, PT, PT, -R6, RZ, RZ ;  /* 0x000000ff060d7210 */ /* 0x000fe20007ffe1ff */
[----:B------:R-:W-:-:S04]  /*03c0*/  IMAD.MOV.U32 R6, RZ, RZ, RZ ;  /* 0x000000ffff067224 */ /* 0x000fc800078e00ff */
[----:B---3--:R-:W-:-:S07]  /*03d0*/  IMAD.HI.U32 R13, R7, R13, R6 ;  /* 0x0000000d070d7227 */ /* 0x008fce00078e0006 */
.L_x_170:
[----:B0-----:R-:W-:-:S05]  /*03e0*/  IMAD.WIDE.U32 R6, R15, 0x4, R2 ;  /* 0x000000040f067825 */ /* 0x001fca00078e0002 */
[----:B------:R0:W2:Y:S01]  /*03f0*/  LDG.E R19, desc[UR6][R6.64] ;  /* 0x0000000606137981 */ /* 0x0000a2000c1e1900 */
        /* <DEDUP_REMOVED lines=10> */
[----:B0-----:R-:W-:-:S04]  /*04a0*/  IMAD.MOV R7, RZ, RZ, -R22 ;  /* 0x000000ffff077224 */ /* 0x001fc800078e0a16 */
        /* <DEDUP_REMOVED lines=8> */
[----:B------:R-:W-:-:S04]  /*0530*/  IMAD.HI.U32 R23, R13, R7, RZ ;  /* 0x000000070d177227 */ /* 0x000fc800078e00ff */
[----:B------:R-:W-:Y:S02]  /*0540*/  IMAD.MOV R25, RZ, RZ, -R23 ;  /* 0x000000ffff197224 */ /* 0x000fe400078e0a17 */
[--C-:B------:R-:W-:Y:S02]  /*0550*/  IMAD.MOV R24, RZ, RZ, -R7.reuse ;  /* 0x000000ffff187224 */ /* 0x100fe400078e0a07 */
[----:B------:R-:W-:Y:S02]  /*0560*/  IMAD R25, R8, R25, R7 ;  /* 0x0000001908197224 */ /* 0x000fe400078e0207 */
[----:B------:R-:W-:Y:S01]  /*0570*/  IMAD R22, R9, R22, R15 ;  /* 0x0000001609167224 */ /* 0x000fe200078e020f */
[----:B------:R-:W-:Y:S01]  /*0580*/  IADD3 R15, PT, PT, R20, R15, RZ ;  /* 0x0000000f140f7210 */ /* 0x000fe20007ffe0ff */
[----:B------:R-:W-:Y:S01]  /*0590*/  IMAD R21, R10, R24, R21 ;  /* 0x000000180a157224 */ /* 0x000fe200078e0215 */
[----:B------:R-:W-:Y:S01]  /*05a0*/  ISETP.GE.U32.AND P3, PT, R25, R8, PT ;  /* 0x000000081900720c */ /* 0x000fe20003f66070 */
[----:B------:R-:W-:-:S04]  /*05b0*/  IMAD R22, R22, UR9, RZ ;  /* 0x0000000916167c24 */ /* 0x000fc8000f8e02ff */
[----:B------:R-:W-:-:S08]  /*05c0*/  IMAD R21, R21, UR8, R22 ;  /* 0x0000000815157c24 */ /* 0x000fd0000f8e0216 */
        /* <DEDUP_REMOVED lines=11> */
[----:B-1----:R-:W-:-:S05]  /*0680*/  IMAD.WIDE.U32 R6, R7, 0x4, R4 ;  /* 0x0000000407067825 */ /* 0x002fca00078e0004 */
[----:B--2---:R0:W-:Y:S01]  /*0690*/  STG.E desc[UR6][R6.64], R19 ;  /* 0x0000001306007986 */ /* 0x0041e2000c101906 */
[----:B------:R-:W-:Y:S05]  /*06a0*/  @!P3 BRA `(.L_x_170) ;  /* 0xfffffffc004cb947 */ /* 0x000fea000383ffff */
[----:B------:R-:W-:Y:S05]  /*06b0*/  EXIT ;  /* 0x000000000000794d */ /* 0x000fea0003800000 */
.L_x_171:
        /* <DEDUP_REMOVED lines=12> */
.L_x_929:


//--------------------- .text._ZN2at6native40_GLOBAL__N__2351210d_8_Shape_cu_49f7391c35CatArrayBatchedCopy_alignedK_contigINS1_10OpaqueTypeILj4EEEjLi4ELi64ELi64ELi8EEEvPT_NS1_25CatArrInputTensorMetadataIS5_T0_XT2_EXT3_EEENS1_16TensorSizeStrideIS8_Lj4EEEiS8_ --------------------------
	.section	.text._ZN2at6native40_GLOBAL__N__2351210d_8_Shape_cu_49f7391c35CatArrayBatchedCopy_alignedK_contigINS1_10OpaqueTypeILj4EEEjLi4ELi64ELi64ELi8EEEvPT_NS1_25CatArrInputTensorMetadataIS5_T0_XT2_EXT3_EEENS1_16TensorSizeStrideIS8_Lj4EEEiS8_,"ax",@progbits
	.align	128
.text._ZN2at6native40_GLOBAL__N__2351210d_8_Shape_cu_49f7391c35CatArrayBatchedCopy_alignedK_contigINS1_10OpaqueTypeILj4EEEjLi4ELi64ELi64ELi8EEEvPT_NS1_25CatArrInputTensorMetadataIS5_T0_XT2_EXT3_EEENS1_16TensorSizeStrideIS8_Lj4EEEiS8_:
        .type           _ZN2at6native40_GLOBAL__N__2351210d_8_Shape_cu_49f7391c35CatArrayBatchedCopy_alignedK_contigINS1_10OpaqueTypeILj4EEEjLi4ELi64ELi64ELi8EEEvPT_NS1_25CatArrInputTensorMetadataIS5_T0_XT2_EXT3_EEENS1_16TensorSizeStrideIS8_Lj4EEEiS8_,@function
        .size           _ZN2at6native40_GLOBAL__N__2351210d_8_Shape_cu_49f7391c35CatArrayBatchedCopy_alignedK_contigINS1_10OpaqueTypeILj4EEEjLi4ELi64ELi64ELi8EEEvPT_NS1_25CatArrInputTensorMetadataIS5_T0_XT2_EXT3_EEENS1_16TensorSizeStrideIS8_Lj4EEEiS8_,(.L_x_930 - _ZN2at6native40_GLOBAL__N__2351210d_8_Shape_cu_49f7391c35CatArrayBatchedCopy_alignedK_contigINS1_10OpaqueTypeILj4EEEjLi4ELi64ELi64ELi8EEEvPT_NS1_25CatArrInputTensorMetadataIS5_T0_XT2_EXT3_EEENS1_16TensorSizeStrideIS8_Lj4EEEiS8_)
        .other          _ZN2at6native40_GLOBAL__N__2351210d_8_Shape_cu_49f7391c35CatArrayBatchedCopy_alignedK_contigINS1_10OpaqueTypeILj4EEEjLi4ELi64ELi64ELi8EEEvPT_NS1_25CatArrInputTensorMetadataIS5_T0_XT2_EXT3_EEENS1_16TensorSizeStrideIS8_Lj4EEEiS8_,@"STO_CUDA_ENTRY STV_DEFAULT"
_ZN2at6native40_GLOBAL__N__2351210d_8_Shape_cu_49f7391c35CatArrayBatchedCopy_alignedK_contigINS1_10OpaqueTypeILj4EEEjLi4ELi64ELi64ELi8EEEvPT_NS1_25CatArrInputTensorMetadataIS5_T0_XT2_EXT3_EEENS1_16TensorSizeStrideIS8_Lj4EEEiS8_:
        /* <DEDUP_REMOVED lines=25> */
[----:B------:R-:W2:Y:S01]  /*0190*/  LDC R8, c[0x0][0x10e8] ;  /* 0x00043a00ff087b82 */ /* 0x000ea20000000800 */
[----:B------:R-:W5:Y:S01]  /*01a0*/  LDCU UR4, c[0x0][0x370] ;  /* 0x00006e00ff0477ac */ /* 0x000f620008000800 */
[----:B------:R-:W1:Y:S06]  /*01b0*/  LDCU.64 UR8, c[0x0][0x10d0] ;  /* 0x00021a00ff0877ac */ /* 0x000e6c0008000a00 */
[----:B0-----:R-:W0:Y:S01]  /*01c0*/  LDC.64 R6, c[0x0][0x380] ;  /* 0x0000e000ff067b82 */ /* 0x001e220000000a00 */
[----:B------:R-:W3:Y:S01]  /*01d0*/  LDCU UR5, c[0x0][0x10cc] ;  /* 0x00021980ff0577ac */ /* 0x000ee20008000800 */
[----:B-----5:R-:W-:Y:S01]  /*01e0*/  IMAD R16, R16, UR4, RZ ;  /* 0x0000000410107c24 */ /* 0x020fe2000f8e02ff */
[----:B--2---:R-:W-:-:S02]  /*01f0*/  ISETP.NE.AND P0, PT, R8, 0x3, PT ;  /* 0x000000030800780c */ /* 0x004fc40003f05270 */
[C---:B------:R-:W-:Y:S02]  /*0200*/  ISETP.NE.AND P1, PT, R8.reuse, 0x2, PT ;  /* 0x000000020800780c */ /* 0x040fe40003f25270 */
[----:B------:R-:W-:Y:S02]  /*0210*/  ISETP.NE.AND P2, PT, R8, 0x1, PT ;  /* 0x000000010800780c */ /* 0x000fe40003f45270 */
[C---:B-1----:R-:W-:Y:S02]  /*0220*/  SEL R18, R14.reuse, UR9, !P0 ;  /* 0x000000090e127c07 */ /* 0x042fe4000c000000 */
[C---:B------:R-:W-:Y:S02]  /*0230*/  SEL R13, R14.reuse, UR8, !P1 ;  /* 0x000000080e0d7c07 */ /* 0x040fe4000c800000 */
[----:B0--3--:R-:W-:-:S07]  /*0240*/  SEL R12, R14, UR5, !P2 ;  /* 0x000000050e0c7c07 */ /* 0x009fce000d000000 */
.L_x_174:
[----:B--2---:R-:W-:-:S06]  /*0250*/  IMAD.WIDE.U32 R8, R5, 0x4, R2 ;  /* 0x0000000405087825 */ /* 0x004fcc00078e0002 */
[----:B------:R-:W2:Y:S01]  /*0260*/  LDG.E.64 R8, desc[UR6][R8.64] ;  /* 0x0000000608087981 */ /* 0x000ea2000c1e1b00 */
        /* <DEDUP_REMOVED lines=13> */
[----:B------:R-:W-:Y:S01]  /*0340*/  IADD3 R19, PT, PT, RZ, -R13, RZ ;  /* 0x8000000dff137210 */ /* 0x000fe20007ffe0ff */
[C---:B------:R-:W-:Y:S02]  /*0350*/  IMAD.HI.U32 R20, R22.reuse, R5, RZ ;  /* 0x0000000516147227 */ /* 0x040fe400078e00ff */
[----:B------:R0:W1:Y:S02]  /*0360*/  F2I.FTZ.U32.TRUNC.NTZ R11, R10 ;  /* 0x0000000a000b7305 */ /* 0x000064000021f000 */
[----:B------:R-:W-:-:S04]  /*0370*/  IMAD.HI.U32 R22, R22, R15, RZ ;  /* 0x0000000f16167227 */ /* 0x000fc800078e00ff */
[----:B------:R-:W-:Y:S01]  /*0380*/  IMAD.MOV R17, RZ, RZ, -R20 ;  /* 0x000000ffff117224 */ /* 0x000fe200078e0a14 */
[----:B------:R-:W-:Y:S01]  /*0390*/  IADD3 R21, PT, PT, -R22, RZ, RZ ;  /* 0x000000ff16157210 */ /* 0x000fe20007ffe1ff */
[----:B0-----:R-:W-:Y:S02]  /*03a0*/  HFMA2 R10, -RZ, RZ, 0, 0 ;  /* 0x00000000ff0a7431 */ /* 0x001fe400000001ff */
[C---:B------:R-:W-:Y:S02]  /*03b0*/  IMAD R17, R18.reuse, R17, R5 ;  /* 0x0000001112117224 */ /* 0x040fe400078e0205 */
[----:B------:R-:W-:-:S03]  /*03c0*/  IMAD R21, R18, R21, R15 ;  /* 0x0000001512157224 */ /* 0x000fc600078e020f */
[-C--:B------:R-:W-:Y:S01]  /*03d0*/  ISETP.GE.U32.AND P0, PT, R17, R18.reuse, PT ;  /* 0x000000121100720c */ /* 0x080fe20003f06070 */
[----:B-1----:R-:W-:Y:S01]  /*03e0*/  IMAD R19, R19, R11, RZ ;  /* 0x0000000b13137224 */ /* 0x002fe200078e02ff */
[----:B------:R-:W-:-:S03]  /*03f0*/  ISETP.GE.U32.AND P3, PT, R21, R18, PT ;  /* 0x000000121500720c */ /* 0x000fc60003f66070 */
[----:B------:R-:W-:-:S08]  /*0400*/  IMAD.HI.U32 R11, R11, R19, R10 ;  /* 0x000000130b0b7227 */ /* 0x000fd000078e000a */
[----:B------:R-:W-:Y:S01]  /*0410*/  @P0 IADD3 R17, PT, PT, -R18, R17, RZ ;  /* 0x0000001112110210 */ /* 0x000fe20007ffe1ff */
[----:B------:R-:W-:Y:S01]  /*0420*/  @P0 VIADD R20, R20, 0x1 ;  /* 0x0000000114140836 */ /* 0x000fe20000000000 */
[----:B------:R-:W-:Y:S01]  /*0430*/  @P3 IADD3 R22, PT, PT, R22, 0x1, RZ ;  /* 0x0000000116163810 */ /* 0x000fe20007ffe0ff */
[----:B------:R-:W-:Y:S01]  /*0440*/  @P3 IMAD.IADD R21, R21, 0x1, -R18 ;  /* 0x0000000115153824 */ /* 0x000fe200078e0a12 */
[-C--:B------:R-:W-:Y:S02]  /*0450*/  ISETP.GE.U32.AND P1, PT, R17, R18.reuse, PT ;  /* 0x000000121100720c */ /* 0x080fe40003f26070 */
[-C--:B------:R-:W-:Y:S02]  /*0460*/  LOP3.LUT R17, RZ, R18.reuse, RZ, 0x33, !PT ;  /* 0x00000012ff117212 */ /* 0x080fe400078e33ff */
[----:B------:R-:W-:Y:S02]  /*0470*/  ISETP.GE.U32.AND P4, PT, R21, R18, PT ;  /* 0x000000121500720c */ /* 0x000fe40003f86070 */
[----:B------:R-:W0:Y:S07]  /*0480*/  I2F.U32.RP R21, R12 ;  /* 0x0000000c00157306 */ /* 0x000e2e0000209000 */
[----:B------:R-:W-:-:S04]  /*0490*/  @P1 VIADD R20, R20, 0x1 ;  /* 0x0000000114141836 */ /* 0x000fc80000000000 */
[----:B------:R-:W-:Y:S01]  /*04a0*/  @P4 VIADD R22, R22, 0x1 ;  /* 0x0000000116164836 */ /* 0x000fe20000000000 */
[C---:B------:R-:W-:Y:S01]  /*04b0*/  SEL R20, R17.reuse, R20, !P2 ;  /* 0x0000001411147207 */ /* 0x040fe20005000000 */
[----:B0-----:R-:W0:Y:S03]  /*04c0*/  MUFU.RCP R21, R21 ;  /* 0x0000001500157308 */ /* 0x001e260000001000 */
[----:B------:R-:W-:Y:S01]  /*04d0*/  SEL R22, R17, R22, !P2 ;  /* 0x0000001611167207 */ /* 0x000fe20005000000 */
[----:B------:R-:W-:Y:S01]  /*04e0*/  IMAD.HI.U32 R19, R11, R20, RZ ;  /* 0x000000140b137227 */ /* 0x000fe200078e00ff */
[----:B------:R-:W-:-:S03]  /*04f0*/  ISETP.NE.U32.AND P2, PT, R13, RZ, PT ;  /* 0x000000ff0d00720c */ /* 0x000fc60003f45070 */
[----:B------:R-:W-:Y:S01]  /*0500*/  IMAD.HI.U32 R17, R11, R22, RZ ;  /* 0x000000160b117227 */ /* 0x000fe200078e00ff */
[----:B------:R-:W-:-:S03]  /*0510*/  IADD3 R10, PT, PT, -R19, RZ, RZ ;  /* 0x000000ff130a7210 */ /* 0x000fc60007ffe1ff */
[----:B------:R-:W-:Y:S02]  /*0520*/  IMAD.MOV R24, RZ, RZ, -R17 ;  /* 0x000000ffff187224 */ /* 0x000fe400078e0a11 */
[C---:B------:R-:W-:Y:S02]  /*0530*/  IMAD R10, R13.reuse, R10, R20 ;  /* 0x0000000a0d0a7224 */ /* 0x040fe400078e0214 */
[----:B------:R-:W-:-:S03]  /*0540*/  IMAD R24, R13, R24, R22 ;  /* 0x000000180d187224 */ /* 0x000fc600078e0216 */
[-C--:B------:R-:W-:Y:S02]  /*0550*/  ISETP.GE.U32.AND P0, PT, R10, R13.reuse, PT ;  /* 0x0000000d0a00720c */ /* 0x080fe40003f06070 */
[----:B------:R-:W-:Y:S02]  /*0560*/  ISETP.GE.U32.AND P3, PT, R24, R13, PT ;  /* 0x0000000d1800720c */ /* 0x000fe40003f66070 */
[----:B0-----:R-:W-:Y:S01]  /*0570*/  IADD3 R11, PT, PT, R21, 0xffffffe, RZ ;  /* 0x0ffffffe150b7810 */ /* 0x001fe20007ffe0ff */
[----:B------:R-:W-:-:S05]  /*0580*/  IMAD.MOV R21, RZ, RZ, -R12 ;  /* 0x000000ffff157224 */ /* 0x000fca00078e0a0c */
[----:B------:R-:W0:Y:S03]  /*0590*/  F2I.FTZ.U32.TRUNC.NTZ R11, R11 ;  /* 0x0000000b000b7305 */ /* 0x000e26000021f000 */
[----:B------:R-:W-:Y:S01]  /*05a0*/  @P0 IMAD.IADD R10, R10, 0x1, -R13 ;  /* 0x000000010a0a0824 */ /* 0x000fe200078e0a0d */
[----:B------:R-:W-:Y:S01]  /*05b0*/  @P0 IADD3 R19, PT, PT, R19, 0x1, RZ ;  /* 0x0000000113130810 */ /* 0x000fe20007ffe0ff */
[----:B------:R-:W-:Y:S01]  /*05c0*/  @P3 VIADD R17, R17, 0x1 ;  /* 0x0000000111113836 */ /* 0x000fe20000000000 */
[----:B------:R-:W-:Y:S02]  /*05d0*/  @P3 IADD3 R24, PT, PT, -R13, R24, RZ ;  /* 0x000000180d183210 */ /* 0x000fe40007ffe1ff */
[-C--:B------:R-:W-:Y:S01]  /*05e0*/  ISETP.GE.U32.AND P1, PT, R10, R13.reuse, PT ;  /* 0x0000000d0a00720c */ /* 0x080fe20003f26070 */
[----:B------:R-:W-:Y:S01]  /*05f0*/  IMAD.MOV.U32 R10, RZ, RZ, RZ ;  /* 0x000000ffff0a7224 */ /* 0x000fe200078e00ff */
[----:B------:R-:W-:-:S02]  /*0600*/  ISETP.GE.U32.AND P4, PT, R24, R13, PT ;  /* 0x0000000d1800720c */ /* 0x000fc40003f86070 */
[----:B------:R-:W-:Y:S01]  /*0610*/  LOP3.LUT R24, RZ, R13, RZ, 0x33, !PT ;  /* 0x0000000dff187212 */ /* 0x000fe200078e33ff */
[----:B0-----:R-:W-:-:S04]  /*0620*/  IMAD R21, R21, R11, RZ ;  /* 0x0000000b15157224 */ /* 0x001fc800078e02ff */
[----:B------:R-:W-:-:S04]  /*0630*/  IMAD.HI.U32 R26, R11, R21, R10 ;  /* 0x000000150b1a7227 */ /* 0x000fc800078e000a */
[----:B------:R-:W-:Y:S02]  /*0640*/  @P1 IADD3 R19, PT, PT, R19, 0x1, RZ ;  /* 0x0000000113131810 */ /* 0x000fe40007ffe0ff */
[----:B------:R-:W-:Y:S02]  /*0650*/  @P4 IADD3 R17, PT, PT, R17, 0x1, RZ ;  /* 0x0000000111114810 */ /* 0x000fe40007ffe0ff */
[C---:B------:R-:W-:Y:S02]  /*0660*/  SEL R11, R24.reuse, R19, !P2 ;  /* 0x00000013180b7207 */ /* 0x040fe40005000000 */
[----:B------:R-:W-:Y:S01]  /*0670*/  SEL R17, R24, R17, !P2 ;  /* 0x0000001118117207 */ /* 0x000fe20005000000 */
[----:B------:R-:W-:Y:S01]  /*0680*/  IMAD.MOV R24, RZ, RZ, -R22 ;  /* 0x000000ffff187224 */ /* 0x000fe200078e0a16 */
[----:B------:R-:W-:Y:S01]  /*0690*/  ISETP.NE.U32.AND P2, PT, R12, RZ, PT ;  /* 0x000000ff0c00720c */ /* 0x000fe20003f45070 */
        /* <DEDUP_REMOVED lines=8> */
[----:B------:R-:W-:Y:S01]  /*0720*/  @P0 IMAD.IADD R21, R21, 0x1, -R12 ;  /* 0x0000000115150824 */ /* 0x000fe200078e0a0c */
[----:B------:R-:W-:Y:S01]  /*0730*/  @P0 IADD3 R10, PT, PT, R10, 0x1, RZ ;  /* 0x000000010a0a0810 */ /* 0x000fe20007ffe0ff */
[----:B------:R-:W-:Y:S01]  /*0740*/  @P3 VIADD R19, R19, 0x1 ;  /* 0x0000000113133836 */ /* 0x000fe20000000000 */
[----:B------:R-:W-:Y:S02]  /*0750*/  @P3 IADD3 R23, PT, PT, -R12, R23, RZ ;  /* 0x000000170c173210 */ /* 0x000fe40007ffe1ff */
[-C--:B------:R-:W-:Y:S02]  /*0760*/  ISETP.GE.U32.AND P1, PT, R21, R12.reuse, PT ;  /* 0x0000000c1500720c */ /* 0x080fe40003f26070 */
[----:B------:R-:W-:Y:S01]  /*0770*/  ISETP.GE.U32.AND P4, PT, R23, R12, PT ;  /* 0x0000000c1700720c */ /* 0x000fe20003f86070 */
[----:B------:R-:W-:Y:S01]  /*0780*/  IMAD R23, R18, R24, R15 ;  /* 0x0000001812177224 */ /* 0x000fe200078e020f */
[----:B------:R-:W-:Y:S02]  /*0790*/  IADD3 R21, PT, PT, -R11, RZ, RZ ;  /* 0x000000ff0b157210 */ /* 0x000fe40007ffe1ff */
[----:B------:R-:W-:Y:S01]  /*07a0*/  LOP3.LUT R15, RZ, R12, RZ, 0x33, !PT ;  /* 0x0000000cff0f7212 */ /* 0x000fe200078e33ff */
[----:B----4-:R-:W-:Y:S01]  /*07b0*/  IMAD R23, R23, UR11, RZ ;  /* 0x0000000b17177c24 */ /* 0x010fe2000f8e02ff */
[----:B------:R-:W-:Y:S01]  /*07c0*/  IADD3 R24, PT, PT, -R17, RZ, RZ ;  /* 0x000000ff11187210 */ /* 0x000fe20007ffe1ff */
[----:B------:R-:W-:-:S02]  /*07d0*/  IMAD R21, R13, R21, R20 ;  /* 0x000000150d157224 */ /* 0x000fc400078e0214 */
[----:B------:R-:W-:Y:S02]  /*07e0*/  IMAD.MOV R20, RZ, RZ, -R20 ;  /* 0x000000ffff147224 */ /* 0x000fe400078e0a14 */
[----:B------:R-:W-:Y:S02]  /*07f0*/  @P1 VIADD R10, R10, 0x1 ;  /* 0x000000010a0a1836 */ /* 0x000fe40000000000 */
[----:B------:R-:W-:Y:S01]  /*0800*/  @P4 IADD3 R19, PT, PT, R19, 0x1, RZ ;  /* 0x0000000113134810 */ /* 0x000fe20007ffe0ff */
[----:B------:R-:W-:Y:S02]  /*0810*/  IMAD R20, R18, R20, R5 ;  /* 0x0000001412147224 */ /* 0x000fe400078e0205 */
[----:B------:R-:W-:Y:S01]  /*0820*/  SEL R10, R15, R10, !P2 ;  /* 0x0000000a0f0a7207 */ /* 0x000fe20005000000 */
[----:B------:R-:W-:Y:S01]  /*0830*/  IMAD R22, R13, R24, R22 ;  /* 0x000000180d167224 */ /* 0x000fe200078e0216 */
[----:B------:R-:W-:Y:S01]  /*0840*/  SEL R15, R15, R19, !P2 ;  /* 0x000000130f0f7207 */ /* 0x000fe20005000000 */
[----:B------:R-:W-:-:S02]  /*0850*/  IMAD R20, R20, UR11, RZ ;  /* 0x0000000b14147c24 */ /* 0x000fc4000f8e02ff */
[----:B------:R-:W-:Y:S01]  /*0860*/  IMAD.MOV R19, RZ, RZ, -R10 ;  /* 0x000000ffff137224 */ /* 0x000fe200078e0a0a */
[----:B------:R-:W-:Y:S01]  /*0870*/  IADD3 R24, PT, PT, -R15, RZ, RZ ;  /* 0x000000ff0f187210 */ /* 0x000fe20007ffe1ff */
[----:B------:R-:W-:Y:S02]  /*0880*/  IMAD R20, R21, UR10, R20 ;  /* 0x0000000a15147c24 */ /* 0x000fe4000f8e0214 */
[----:B------:R-:W-:Y:S02]  /*0890*/  IMAD R11, R12, R19, R11 ;  /* 0x000000130c0b7224 */ /* 0x000fe400078e020b */
[----:B------:R-:W-:Y:S02]  /*08a0*/  IMAD R22, R22, UR10, R23 ;  /* 0x0000000a16167c24 */ /* 0x000fe4000f8e0217 */
[----:B------:R-:W-:Y:S02]  /*08b0*/  IMAD R17, R12, R24, R17 ;  /* 0x000000180c117224 */ /* 0x000fe400078e0211 */
[----:B------:R-:W-:-:S02]  /*08c0*/  IMAD R11, R11, UR13, R20 ;  /* 0x0000000d0b0b7c24 */ /* 0x000fc4000f8e0214 */
[----:B------:R-:W-:Y:S02]  /*08d0*/  IMAD R22, R17, UR13, R22 ;  /* 0x0000000d11167c24 */ /* 0x000fe4000f8e0216 */
[----:B------:R-:W-:Y:S02]  /*08e0*/  IMAD R11, R10, UR12, R11 ;  /* 0x0000000c0a0b7c24 */ /* 0x000fe4000f8e020b */
[----:B------:R-:W-:Y:S02]  /*08f0*/  IMAD R15, R15, UR12, R22 ;  /* 0x0000000c0f0f7c24 */ /* 0x000fe4000f8e0216 */
[C---:B------:R-:W-:Y:S02]  /*0900*/  IMAD R11, R0.reuse, UR14, R11 ;  /* 0x0000000e000b7c24 */ /* 0x040fe4000f8e020b */
[----:B------:R-:W-:Y:S02]  /*0910*/  IMAD R15, R0, UR14, R15 ;  /* 0x0000000e000f7c24 */ /* 0x000fe4000f8e020f */
[----:B------:R-:W-:-:S04]  /*0920*/  IMAD.WIDE.U32 R10, R11, 0x4, R6 ;  /* 0x000000040b0a7825 */ /* 0x000fc800078e0006 */
[----:B------:R-:W-:-:S04]  /*0930*/  IMAD.WIDE.U32 R20, R15, 0x4, R6 ;  /* 0x000000040f147825 */ /* 0x000fc800078e0006 */
[----:B------:R-:W-:-:S05]  /*0940*/  IMAD R5, R16, 0x2, R5 ;  /* 0x0000000210057824 */ /* 0x000fca00078e0205 */
[----:B------:R-:W-:-:S04]  /*0950*/  IADD3 R15, PT, PT, R5, 0x2, RZ ;  /* 0x00000002050f7810 */ /* 0x000fc80007ffe0ff */
[----:B------:R-:W-:Y:S01]  /*0960*/  ISETP.GT.U32.AND P0, PT, R15, R4, PT ;  /* 0x000000040f00720c */ /* 0x000fe20003f04070 */
[----:B--2---:R2:W-:Y:S04]  /*0970*/  STG.E desc[UR6][R10.64], R8 ;  /* 0x000000080a007986 */ /* 0x0045e8000c101906 */
[----:B------:R2:W-:Y:S08]  /*0980*/  STG.E desc[UR6][R20.64], R9 ;  /* 0x0000000914007986 */ /* 0x0005f0000c101906 */
[----:B------:R-:W-:Y:S05]  /*0990*/  @!P0 BRA `(.L_x_174) ;  /* 0xfffffff8002c8947 */ /* 0x000fea000383ffff */
.L_x_173:
[----:B0--34-:R-:W-:Y:S05]  /*09a0*/  BSYNC.RECONVERGENT B0 ;  /* 0x0000000000007941 */ /* 0x019fea0003800200 */
.L_x_172:
[----:B------:R-:W-:-:S13]  /*09b0*/  ISETP.GE.U32.AND P0, PT, R5, R4, PT ;  /* 0x000000040500720c */ /* 0x000fda0003f06070 */
[----:B------:R-:W-:Y:S05]  /*09c0*/  @P0 EXIT ;  /* 0x000000000000094d */ /* 0x000fea0003800000 */
[----:B--2---:R-:W-:Y:S01]  /*09d0*/  IMAD.IADD R20, R4, 0x1, -R5 ;  /* 0x0000000104147824 */ /* 0x004fe200078e0a05 */
[----:B------:R-:W0:Y:S01]  /*09e0*/  LDCU UR9, c[0x0][0x10ec] ;  /* 0x00021d80ff0977ac */ /* 0x000e220008000800 */
[----:B------:R-:W-:Y:S01]  /*09f0*/  BSSY.RECONVERGENT B0, `(.L_x_175) ;  /* 0x0000062000007945 */ /* 0x000fe20003800200 */
[----:B------:R-:W-:Y:S02]  /*0a00*/  MOV R23, R5 ;  /* 0x0000000500177202 */ /* 0x000fe40000000f00 */
[----:B------:R-:W-:Y:S01]  /*0a10*/  LOP3.LUT P0, R20, R20, 0x3, RZ, 0xc0, !PT ;  /* 0x0000000314147812 */ /* 0x000fe2000780c0ff */
[----:B------:R-:W2:Y:S01]  /*0a20*/  LDCU.64 UR10, c[0x0][0x10e0] ;  /* 0x00021c00ff0a77ac */ /* 0x000ea20008000a00 */
[----:B------:R-:W3:Y:S11]  /*0a30*/  LDCU.64 UR12, c[0x0][0x10d8] ;  /* 0x00021b00ff0c77ac */ /* 0x000ef60008000a00 */
[----:B------:R-:W-:Y:S05]  /*0a40*/  @!P0 BRA `(.L_x_176) ;  /* 0x0000000400708947 */ /* 0x000fea0003800000 */
[----:B------:R-:W4:Y:S01]  /*0a50*/  LDC R7, c[0x0][0x10e8] ;  /* 0x00043a00ff077b82 */ /* 0x000f220000000800 */
[----:B------:R-:W1:Y:S01]  /*0a60*/  LDCU.64 UR4, c[0x0][0x10d0] ;  /* 0x00021a00ff0477ac */ /* 0x000e620008000a00 */
[----:B------:R-:W-:Y:S01]  /*0a70*/  IMAD.WIDE.U32 R8, R5, 0x4, R2 ;  /* 0x0000000405087825 */ /* 0x000fe200078e0002 */
[----:B------:R-:W-:Y:S01]  /*0a80*/  IADD3 R20, PT, PT, -R20, RZ, RZ ;  /* 0x000000ff14147210 */ /* 0x000fe20007ffe1ff */
[----:B------:R-:W5:Y:S02]  /*0a90*/  LDCU UR8, c[0x0][0x10cc] ;  /* 0x00021980ff0877ac */ /* 0x000f640008000800 */
[----:B------:R-:W-:Y:S01]  /*0aa0*/  IMAD.MOV.U32 R23, RZ, RZ, R5 ;  /* 0x000000ffff177224 */ /* 0x000fe200078e0005 */
[----:B----4-:R-:W-:-:S04]  /*0ab0*/  ISETP.NE.AND P0, PT, R7, 0x3, PT ;  /* 0x000000030700780c */ /* 0x010fc80003f05270 */
[C---:B-1----:R-:W-:Y:S02]  /*0ac0*/  SEL R12, R14.reuse, UR5, !P0 ;  /* 0x000000050e0c7c07 */ /* 0x042fe4000c000000 */
[C---:B------:R-:W-:Y:S02]  /*0ad0*/  ISETP.NE.AND P0, PT, R7.reuse, 0x2, PT ;  /* 0x000000020700780c */ /* 0x040fe40003f05270 */
[----:B------:R-:W1:Y:S02]  /*0ae0*/  I2F.U32.RP R6, R12 ;  /* 0x0000000c00067306 */ /* 0x000e640000209000 */
[----:B------:R-:W-:Y:S02]  /*0af0*/  SEL R11, R14, UR4, !P0 ;  /* 0x000000040e0b7c07 */ /* 0x000fe4000c000000 */
[----:B------:R-:W-:Y:S02]  /*0b00*/  ISETP.NE.AND P0, PT, R7, 0x1, PT ;  /* 0x000000010700780c */ /* 0x000fe40003f05270 */
[----:B------:R-:W-:-:S02]  /*0b10*/  ISETP.NE.U32.AND P1, PT, R11, RZ, PT ;  /* 0x000000ff0b00720c */ /* 0x000fc40003f25070 */
[----:B-----5:R-:W-:Y:S01]  /*0b20*/  SEL R10, R14, UR8, !P0 ;  /* 0x000000080e0a7c07 */ /* 0x020fe2000c000000 */
[----:B------:R-:W4:Y:S01]  /*0b30*/  I2F.U32.RP R13, R11 ;  /* 0x0000000b000d7306 */ /* 0x000f220000209000 */
[----:B------:R-:W-:Y:S02]  /*0b40*/  ISETP.NE.U32.AND P0, PT, R12, RZ, PT ;  /* 0x000000ff0c00720c */ /* 0x000fe40003f05070 */
[----:B------:R-:W-:-:S05]  /*0b50*/  ISETP.NE.U32.AND P2, PT, R10, RZ, PT ;  /* 0x000000ff0a00720c */ /* 0x000fca0003f45070 */
[----:B------:R-:W5:Y:S08]  /*0b60*/  I2F.U32.RP R15, R10 ;  /* 0x0000000a000f7306 */ /* 0x000f700000209000 */
[----:B-1----:R-:W1:Y:S08]  /*0b70*/  MUFU.RCP R6, R6 ;  /* 0x0000000600067308 */ /* 0x002e700000001000 */
[----:B----4-:R-:W4:Y:S08]  /*0b80*/  MUFU.RCP R13, R13 ;  /* 0x0000000d000d7308 */ /* 0x010f300000001000 */
[----:B-----5:R-:W5:Y:S01]  /*0b90*/  MUFU.RCP R15, R15 ;  /* 0x0000000f000f7308 */ /* 0x020f620000001000 */
[----:B-1----:R-:W-:Y:S01]  /*0ba0*/  VIADD R16, R6, 0xffffffe ;  /* 0x0ffffffe06107836 */ /* 0x002fe20000000000 */
[----:B------:R-:W-:-:S06]  /*0bb0*/  IADD3 R6, PT, PT, RZ, -R10, RZ ;  /* 0x8000000aff067210 */ /* 0x000fcc0007ffe0ff */
[----:B------:R1:W0:Y:S01]  /*0bc0*/  F2I.FTZ.U32.TRUNC.NTZ R17, R16 ;  /* 0x0000001000117305 */ /* 0x000222000021f000 */
[----:B----4-:R-:W-:Y:S02]  /*0bd0*/  IADD3 R18, PT, PT, R13, 0xffffffe, RZ ;  /* 0x0ffffffe0d127810 */ /* 0x010fe40007ffe0ff */
[----:B------:R-:W-:-:S05]  /*0be0*/  IADD3 R13, PT, PT, RZ, -R12, RZ ;  /* 0x8000000cff0d7210 */ /* 0x000fca0007ffe0ff */
[----:B------:R4:W2:Y:S01]  /*0bf0*/  F2I.FTZ.U32.TRUNC.NTZ R19, R18 ;  /* 0x0000001200137305 */ /* 0x0008a2000021f000 */
[----:B-1----:R-:W-:Y:S02]  /*0c00*/  IMAD.MOV.U32 R16, RZ, RZ, RZ ;  /* 0x000000ffff107224 */ /* 0x002fe400078e00ff */
[----:B-----5:R-:W-:Y:S02]  /*0c10*/  VIADD R7, R15, 0xffffffe ;  /* 0x0ffffffe0f077836 */ /* 0x020fe40000000000 */
[----:B------:R-:W-:Y:S02]  /*0c20*/  IMAD.MOV R15, RZ, RZ, -R11 ;  /* 0x000000ffff0f7224 */ /* 0x000fe400078e0a0b */
[----:B0-----:R-:W-:Y:S02]  /*0c30*/  IMAD R13, R13, R17, RZ ;  /* 0x000000110d0d7224 */ /* 0x001fe400078e02ff */
[----:B------:R-:W0:Y:S01]  /*0c40*/  F2I.FTZ.U32.TRUNC.NTZ R7, R7 ;  /* 0x0000000700077305 */ /* 0x000e22000021f000 */
[----:B----4-:R-:W-:-:S02]  /*0c50*/  HFMA2 R18, -RZ, RZ, 0, 0 ;  /* 0x00000000ff127431 */ /* 0x010fc400000001ff */
[----:B------:R-:W-:Y:S01]  /*0c60*/  IMAD.HI.U32 R16, R17, R13, R16 ;  /* 0x0000000d11107227 */ /* 0x000fe200078e0010 */
[----:B------:R-:W-:-:S03]  /*0c70*/  LOP3.LUT R17, RZ, R10, RZ, 0x33, !PT ;  /* 0x0000000aff117212 */ /* 0x000fc600078e33ff */
[----:B--2---:R-:W-:-:S04]  /*0c80*/  IMAD R15, R15, R19, RZ ;  /* 0x000000130f0f7224 */ /* 0x004fc800078e02ff */
[----:B------:R-:W-:Y:S01]  /*0c90*/  IMAD.HI.U32 R13, R19, R15, R18 ;  /* 0x0000000f130d7227 */ /* 0x000fe200078e0012 */
[----:B------:R-:W-:Y:S02]  /*0ca0*/  LOP3.LUT R19, RZ, R12, RZ, 0x33, !PT ;  /* 0x0000000cff137212 */ /* 0x000fe400078e33ff */
[----:B------:R-:W-:Y:S01]  /*0cb0*/  LOP3.LUT R18, RZ, R11, RZ, 0x33, !PT ;  /* 0x0000000bff127212 */ /* 0x000fe200078e33ff */
[----:B0-----:R-:W-:Y:S02]  /*0cc0*/  IMAD R15, R6, R7, RZ ;  /* 0x00000007060f7224 */ /* 0x001fe400078e02ff */
[----:B------:R-:W-:-:S04]  /*0cd0*/  IMAD.MOV.U32 R6, RZ, RZ, RZ ;  /* 0x000000ffff067224 */ /* 0x000fc800078e00ff */
[----:B------:R-:W-:-:S07]  /*0ce0*/  IMAD.HI.U32 R15, R7, R15, R6 ;  /* 0x0000000f070f7227 */ /* 0x000fce00078e0006 */
.L_x_177:
[----:B----4-:R-:W-:Y:S01]  /*0cf0*/  MOV R6, R8 ;  /* 0x0000000800067202 */ /* 0x010fe20000000f00 */
[----:B------:R-:W-:-:S05]  /*0d00*/  IMAD.MOV.U32 R7, RZ, RZ, R9 ;  /* 0x000000ffff077224 */ /* 0x000fca00078e0009 */
[----:B------:R0:W2:Y:S01]  /*0d10*/  LDG.E R21, desc[UR6][R6.64] ;  /* 0x0000000606157981 */ /* 0x0000a2000c1e1900 */
        /* <DEDUP_REMOVED lines=11> */
[----:B0-----:R-:W-:-:S05]  /*0dd0*/  IADD3 R6, PT, PT, -R25, RZ, RZ ;  /* 0x000000ff19067210 */ /* 0x001fca0007ffe1ff */
        /* <DEDUP_REMOVED lines=9> */
[----:B------:R-:W-:-:S05]  /*0e70*/  IADD3 R7, PT, PT, -R6, RZ, RZ ;  /* 0x000000ff06077210 */ /* 0x000fca0007ffe1ff */
[----:B------:R-:W-:-:S05]  /*0e80*/  IMAD R7, R10, R7, R25 ;  /* 0x000000070a077224 */ /* 0x000fca00078e0219 */
[----:B------:R-:W-:-:S13]  /*0e90*/  ISETP.GE.U32.AND P3, PT, R7, R10, PT ;  /* 0x0000000a0700720c */ /* 0x000fda0003f66070 */
[----:B------:R-:W-:Y:S01]  /*0ea0*/  @P3 IMAD.IADD R7, R7, 0x1, -R10 ;  /* 0x0000000107073824 */ /* 0x000fe200078e0a0a */
[----:B------:R-:W-:Y:S02]  /*0eb0*/  @P3 IADD3 R6, PT, PT, R6, 0x1, RZ ;  /* 0x0000000106063810 */ /* 0x000fe40007ffe0ff */
[----:B------:R-:W-:Y:S02]  /*0ec0*/  ISETP.NE.AND P3, PT, R20, RZ, PT ;  /* 0x000000ff1400720c */ /* 0x000fe40003f65270 */
[----:B------:R-:W-:Y:S02]  /*0ed0*/  ISETP.GE.U32.AND P4, PT, R7, R10, PT ;  /* 0x0000000a0700720c */ /* 0x000fe40003f86070 */
[----:B------:R-:W-:Y:S01]  /*0ee0*/  IADD3 R7, PT, PT, -R22, RZ, RZ ;  /* 0x000000ff16077210 */ /* 0x000fe20007ffe1ff */
[----:B------:R-:W-:-:S04]  /*0ef0*/  IMAD R22, R11, R24, R22 ;  /* 0x000000180b167224 */ /* 0x000fc800078e0216 */
[----:B------:R-:W-:Y:S02]  /*0f00*/  IMAD R7, R12, R7, R23 ;  /* 0x000000070c077224 */ /* 0x000fe400078e0217 */
[----:B------:R-:W-:Y:S02]  /*0f10*/  VIADD R23, R23, 0x1 ;  /* 0x0000000117177836 */ /* 0x000fe40000000000 */
[----:B------:R-:W-:Y:S02]  /*0f20*/  IMAD R7, R7, UR11, RZ ;  /* 0x0000000b07077c24 */ /* 0x000fe4000f8e02ff */
[----:B------:R-:W-:Y:S01]  /*0f30*/  @P4 VIADD R6, R6, 0x1 ;  /* 0x0000000106064836 */ /* 0x000fe20000000000 */
[----:B------:R-:W-:Y:S01]  /*0f40*/  IADD3 R8, P4, PT, R8, 0x4, RZ ;  /* 0x0000000408087810 */ /* 0x000fe20007f9e0ff */
[----:B------:R-:W-:-:S03]  /*0f50*/  IMAD R22, R22, UR10, R7 ;  /* 0x0000000a16167c24 */ /* 0x000fc6000f8e0207 */
[----:B------:R-:W-:Y:S02]  /*0f60*/  SEL R24, R17, R6, !P2 ;  /* 0x0000000611187207 */ /* 0x000fe40005000000 */
[----:B------:R-:W0:Y:S01]  /*0f70*/  LDC.64 R6, c[0x0][0x380] ;  /* 0x0000e000ff067b82 */ /* 0x000e220000000a00 */
[----:B------:R-:W-:Y:S02]  /*0f80*/  IADD3.X R9, PT, PT, RZ, R9, RZ, P4, !PT ;  /* 0x00000009ff097210 */ /* 0x000fe400027fe4ff */
[----:B------:R-:W-:-:S05]  /*0f90*/  IADD3 R26, PT, PT, -R24, RZ, RZ ;  /* 0x000000ff181a7210 */ /* 0x000fca0007ffe1ff */
[----:B------:R-:W-:-:S04]  /*0fa0*/  IMAD R25, R10, R26, R25 ;  /* 0x0000001a0a197224 */ /* 0x000fc800078e0219 */
[----:B---3--:R-:W-:-:S04]  /*0fb0*/  IMAD R25, R25, UR13, R22 ;  /* 0x0000000d19197c24 */ /* 0x008fc8000f8e0216 */
[----:B------:R-:W-:-:S04]  /*0fc0*/  IMAD R25, R24, UR12, R25 ;  /* 0x0000000c18197c24 */ /* 0x000fc8000f8e0219 */
[----:B------:R-:W-:-:S04]  /*0fd0*/  IMAD R25, R0, UR9, R25 ;  /* 0x0000000900197c24 */ /* 0x000fc8000f8e0219 */
[----:B0-----:R-:W-:-:S05]  /*0fe0*/  IMAD.WIDE.U32 R6, R25, 0x4, R6 ;  /* 0x0000000419067825 */ /* 0x001fca00078e0006 */
[----:B--2---:R4:W-:Y:S01]  /*0ff0*/  STG.E desc[UR6][R6.64], R21 ;  /* 0x0000001506007986 */ /* 0x0049e2000c101906 */
[----:B------:R-:W-:Y:S05]  /*1000*/  @P3 BRA `(.L_x_177) ;  /* 0xfffffffc00383947 */ /* 0x000fea000383ffff */
.L_x_176:
[----:B0-23--:R-:W-:Y:S05]  /*1010*/  BSYNC.RECONVERGENT B0 ;  /* 0x0000000000007941 */ /* 0x00dfea0003800200 */
.L_x_175:
[----:B------:R-:W-:-:S04]  /*1020*/  IADD3 R5, PT, PT, -R4, R5, RZ ;  /* 0x0000000504057210 */ /* 0x000fc80007ffe1ff */
[----:B------:R-:W-:-:S13]  /*1030*/  ISETP.GT.U32.AND P0, PT, R5, -0x4, PT ;  /* 0xfffffffc0500780c */ /* 0x000fda0003f04070 */
[----:B------:R-:W-:Y:S05]  /*1040*/  @P0 EXIT ;  /* 0x000000000000094d */ /* 0x000fea0003800000 */
[----:B------:R-:W0:Y:S01]  /*1050*/  LDC R5, c[0x0][0x10e8] ;  /* 0x00043a00ff057b82 */ /* 0x000e220000000800 */
[----:B------:R-:W-:Y:S01]  /*1060*/  IADD3 R25, PT, PT, -R4, R23, RZ ;  /* 0x0000001704197210 */ /* 0x000fe20007ffe1ff */
[----:B------:R-:W2:Y:S01]  /*1070*/  LDCU UR8, c[0x0][0x10ec] ;  /* 0x00021d80ff0877ac */ /* 0x000ea20008000800 */
[----:B------:R-:W3:Y:S05]  /*1080*/  LDCU.64 UR4, c[0x0][0x10d8] ;  /* 0x00021b00ff0477ac */ /* 0x000eea0008000a00 */
[----:B----4-:R-:W1:Y:S01]  /*1090*/  LDC.64 R6, c[0x0][0x10d0] ;  /* 0x00043400ff067b82 */ /* 0x010e620000000a00 */
[C---:B0-----:R-:W-:Y:S02]  /*10a0*/  ISETP.NE.AND P2, PT, R5.reuse, 0x1, PT ;  /* 0x000000010500780c */ /* 0x041fe40003f45270 */
[----:B------:R-:W-:-:S02]  /*10b0*/  ISETP.NE.AND P0, PT, R5, 0x3, PT ;  /* 0x000000030500780c */ /* 0x000fc40003f05270 */
[----:B------:R-:W-:Y:S02]  /*10c0*/  ISETP.NE.AND P1, PT, R5, 0x2, PT ;  /* 0x000000020500780c */ /* 0x000fe40003f25270 */
[C---:B-1----:R-:W-:Y:S02]  /*10d0*/  SEL R16, R14.reuse, R7, !P0 ;  /* 0x000000070e107207 */ /* 0x042fe40004000000 */
[----:B------:R-:W-:Y:S02]  /*10e0*/  SEL R17, R14, R6, !P1 ;  /* 0x000000060e117207 */ /* 0x000fe40004800000 */
[----:B------:R-:W0:Y:S03]  /*10f0*/  I2F.U32.RP R5, R16 ;  /* 0x0000001000057306 */ /* 0x000e260000209000 */
[----:B------:R-:W1:Y:S01]  /*1100*/  @P2 LDC R14, c[0x0][0x10cc] ;  /* 0x00043300ff0e2b82 */ /* 0x000e620000000800 */
[----:B------:R-:W-:Y:S01]  /*1110*/  ISETP.NE.U32.AND P0, PT, R16, RZ, PT ;  /* 0x000000ff1000720c */ /* 0x000fe20003f05070 */
[----:B------:R-:W-:Y:S01]  /*1120*/  IMAD.MOV R11, RZ, RZ, -R17 ;  /* 0x000000ffff0b7224 */ /* 0x000fe200078e0a11 */
[----:B------:R-:W-:-:S02]  /*1130*/  ISETP.NE.U32.AND P1, PT, R17, RZ, PT ;  /* 0x000000ff1100720c */ /* 0x000fc40003f25070 */
[----:B------:R-:W-:Y:S01]  /*1140*/  LOP3.LUT R22, RZ, R16, RZ, 0x33, !PT ;  /* 0x00000010ff167212 */ /* 0x000fe200078e33ff */
[----:B------:R-:W4:Y:S01]  /*1150*/  I2F.U32.RP R8, R17 ;  /* 0x0000001100087306 */ /* 0x000f220000209000 */
[----:B------:R-:W-:-:S07]  /*1160*/  LOP3.LUT R24, RZ, R17, RZ, 0x33, !PT ;  /* 0x00000011ff187212 */ /* 0x000fce00078e33ff */
[----:B0-----:R-:W0:Y:S08]  /*1170*/  MUFU.RCP R5, R5 ;  /* 0x0000000500057308 */ /* 0x001e300000001000 */
[----:B----4-:R-:W4:Y:S01]  /*1180*/  MUFU.RCP R8, R8 ;  /* 0x0000000800087308 */ /* 0x010f220000001000 */
[----:B-1----:R-:W-:Y:S02]  /*1190*/  ISETP.NE.U32.AND P2, PT, R14, RZ, PT ;  /* 0x000000ff0e00720c */ /* 0x002fe40003f45070 */
[----:B------:R-:W-:-:S05]  /*11a0*/  LOP3.LUT R15, RZ, R14, RZ, 0x33, !PT ;  /* 0x0000000eff0f7212 */ /* 0x000fca00078e33ff */
[----:B------:R-:W1:Y:S01]  /*11b0*/  I2F.U32.RP R9, R14 ;  /* 0x0000000e00097306 */ /* 0x000e620000209000 */
[----:B0-----:R-:W-:Y:S01]  /*11c0*/  VIADD R18, R5, 0xffffffe ;  /* 0x0ffffffe05127836 */ /* 0x001fe20000000000 */
[----:B------:R-:W-:-:S06]  /*11d0*/  IADD3 R5, PT, PT, RZ, -R16, RZ ;  /* 0x80000010ff057210 */ /* 0x000fcc0007ffe0ff */
[----:B------:R0:W5:Y:S01]  /*11e0*/  F2I.FTZ.U32.TRUNC.NTZ R19, R18 ;  /* 0x0000001200137305 */ /* 0x000162000021f000 */
[----:B----4-:R-:W-:-:S07]  /*11f0*/  IADD3 R6, PT, PT, R8, 0xffffffe, RZ ;  /* 0x0ffffffe08067810 */ /* 0x010fce0007ffe0ff */
[----:B-1----:R-:W1:Y:S01]  /*1200*/  MUFU.RCP R9, R9 ;  /* 0x0000000900097308 */ /* 0x002e620000001000 */
[----:B0-----:R-:W-:Y:S01]  /*1210*/  MOV R18, RZ ;  /* 0x000000ff00127202 */ /* 0x001fe20000000f00 */
[----:B-----5:R-:W-:-:S06]  /*1220*/  IMAD R5, R5, R19, RZ ;  /* 0x0000001305057224 */ /* 0x020fcc00078e02ff */
[----:B------:R0:W4:Y:S01]  /*1230*/  F2I.FTZ.U32.TRUNC.NTZ R7, R6 ;  /* 0x0000000600077305 */ /* 0x000122000021f000 */
[----:B------:R-:W-:-:S04]  /*1240*/  IMAD.HI.U32 R18, R19, R5, R18 ;  /* 0x0000000513127227 */ /* 0x000fc800078e0012 */
[----:B0-----:R-:W-:Y:S02]  /*1250*/  IMAD.MOV.U32 R6, RZ, RZ, RZ ;  /* 0x000000ffff067224 */ /* 0x001fe400078e00ff */
[----:B-1----:R-:W-:-:S04]  /*1260*/  VIADD R20, R9, 0xffffffe ;  /* 0x0ffffffe09147836 */ /* 0x002fc80000000000 */
[----:B------:R0:W1:Y:S01]  /*1270*/  F2I.FTZ.U32.TRUNC.NTZ R21, R20 ;  /* 0x0000001400157305 */ /* 0x000062000021f000 */
[----:B----4-:R-:W-:-:S04]  /*1280*/  IMAD R9, R11, R7, RZ ;  /* 0x000000070b097224 */ /* 0x010fc800078e02ff */
[----:B------:R-:W-:-:S04]  /*1290*/  IMAD.HI.U32 R19, R7, R9, R6 ;  /* 0x0000000907137227 */ /* 0x000fc800078e0006 */
[----:B0-----:R-:W-:Y:S02]  /*12a0*/  IMAD.MOV.U32 R20, RZ, RZ, RZ ;  /* 0x000000ffff147224 */ /* 0x001fe400078e00ff */
[----:B-1----:R-:W-:-:S05]  /*12b0*/  IMAD R8, R14, R21, RZ ;  /* 0x000000150e087224 */ /* 0x002fca00078e02ff */
[----:B------:R-:W-:-:S05]  /*12c0*/  IADD3 R5, PT, PT, -R8, RZ, RZ ;  /* 0x000000ff08057210 */ /* 0x000fca0007ffe1ff */
[----:B------:R-:W-:-:S04]  /*12d0*/  IMAD.HI.U32 R20, R21, R5, R20 ;  /* 0x0000000515147227 */ /* 0x000fc800078e0014 */
[----:B--23--:R-:W-:-:S07]  /*12e0*/  VIADD R21, R23, 0x1 ;  /* 0x0000000117157836 */ /* 0x00cfce0000000000 */
.L_x_178:
[----:B0-----:R-:W-:Y:S01]  /*12f0*/  IADD3 R9, PT, PT, R21, 0x1, RZ ;  /* 0x0000000115097810 */ /* 0x001fe20007ffe0ff */
        /* <DEDUP_REMOVED lines=8> */
[----:B------:R-:W-:Y:S02]  /*1380*/  @P3 IMAD.IADD R7, R7, 0x1, -R16 ;  /* 0x0000000107073824 */ /* 0x000fe400078e0a10 */
[----:B------:R-:W-:Y:S01]  /*1390*/  @P5 IADD3 R9, PT, PT, -R16, R9, RZ ;  /* 0x0000000910095210 */ /* 0x000fe20007ffe1ff */
[----:B------:R-:W-:Y:S01]  /*13a0*/  @P3 VIADD R5, R5, 0x1 ;  /* 0x0000000105053836 */ /* 0x000fe20000000000 */
[----:B------:R-:W-:Y:S02]  /*13b0*/  @P5 IADD3 R11, PT, PT, R11, 0x1, RZ ;  /* 0x000000010b0b5810 */ /* 0x000fe40007ffe0ff */
[-C--:B------:R-:W-:Y:S02]  /*13c0*/  ISETP.GE.U32.AND P6, PT, R9, R16.reuse, PT ;  /* 0x000000100900720c */ /* 0x080fe40003fc6070 */
[----:B------:R-:W-:-:S11]  /*13d0*/  ISETP.GE.U32.AND P4, PT, R7, R16, PT ;  /* 0x000000100700720c */ /* 0x000fd60003f86070 */
[----:B------:R-:W-:Y:S02]  /*13e0*/  @P6 VIADD R11, R11, 0x1 ;  /* 0x000000010b0b6836 */ /* 0x000fe40000000000 */
[----:B------:R-:W-:-:S03]  /*13f0*/  @P4 IADD3 R5, PT, PT, R5, 0x1, RZ ;  /* 0x0000000105054810 */ /* 0x000fc60007ffe0ff */
[C---:B------:R-:W-:Y:S02]  /*1400*/  SEL R6, R22.reuse, R11, !P0 ;  /* 0x0000000b16067207 */ /* 0x040fe40004000000 */
[----:B------:R-:W-:-:S03]  /*1410*/  SEL R12, R22, R5, !P0 ;  /* 0x00000005160c7207 */ /* 0x000fc60004000000 */
[----:B------:R-:W-:-:S04]  /*1420*/  IMAD.HI.U32 R9, R19, R6, RZ ;  /* 0x0000000613097227 */ /* 0x000fc800078e00ff */
[----:B------:R-:W-:Y:S01]  /*1430*/  IMAD.HI.U32 R7, R19, R12, RZ ;  /* 0x0000000c13077227 */ /* 0x000fe200078e00ff */
[----:B------:R-:W-:-:S03]  /*1440*/  IADD3 R8, PT, PT, -R9, RZ, RZ ;  /* 0x000000ff09087210 */ /* 0x000fc60007ffe1ff */
[--C-:B------:R-:W-:Y:S01]  /*1450*/  IMAD.MOV R26, RZ, RZ, -R6.reuse ;  /* 0x000000ffff1a7224 */ /* 0x100fe200078e0a06 */
[----:B------:R-:W-:Y:S01]  /*1460*/  IADD3 R4, PT, PT, -R7, RZ, RZ ;  /* 0x000000ff07047210 */ /* 0x000fe20007ffe1ff */
[C---:B------:R-:W-:Y:S02]  /*1470*/  IMAD R8, R17.reuse, R8, R6 ;  /* 0x0000000811087224 */ /* 0x040fe400078e0206 */
[----:B------:R-:W-:Y:S02]  /*1480*/  IMAD R26, R16, R26, R23 ;  /* 0x0000001a101a7224 */ /* 0x000fe400078e0217 */
[----:B------:R-:W-:Y:S01]  /*1490*/  IMAD R4, R17, R4, R12 ;  /* 0x0000000411047224 */ /* 0x000fe200078e020c */
[----:B------:R-:W-:Y:S01]  /*14a0*/  ISETP.GE.U32.AND P5, PT, R8, R17, PT ;  /* 0x000000110800720c */ /* 0x000fe20003fa6070 */
[----:B------:R-:W-:-:S03]  /*14b0*/  VIADD R26, R26, 0x2 ;  /* 0x000000021a1a7836 */ /* 0x000fc60000000000 */
[----:B------:R-:W-:-:S09]  /*14c0*/  ISETP.GE.U32.AND P3, PT, R4, R17, PT ;  /* 0x000000110400720c */ /* 0x000fd20003f66070 */
[----:B------:R-:W-:Y:S01]  /*14d0*/  @P5 IADD3 R8, PT, PT, -R17, R8, RZ ;  /* 0x0000000811085210 */ /* 0x000fe20007ffe1ff */
[----:B------:R-:W-:-:S03]  /*14e0*/  @P5 VIADD R9, R9, 0x1 ;  /* 0x0000000109095836 */ /* 0x000fc60000000000 */
[----:B------:R-:W-:Y:S01]  /*14f0*/  @P3 IMAD.IADD R4, R4, 0x1, -R17 ;  /* 0x0000000104043824 */ /* 0x000fe200078e0a11 */
[-C--:B------:R-:W-:Y:S02]  /*1500*/  ISETP.GE.U32.AND P6, PT, R8, R17.reuse, PT ;  /* 0x000000110800720c */ /* 0x080fe40003fc6070 */
[----:B------:R-:W-:Y:S02]  /*1510*/  @P3 IADD3 R7, PT, PT, R7, 0x1, RZ ;  /* 0x0000000107073810 */ /* 0x000fe40007ffe0ff */
[----:B------:R-:W-:Y:S02]  /*1520*/  ISETP.GE.U32.AND P4, PT, R4, R17, PT ;  /* 0x000000110400720c */ /* 0x000fe40003f86070 */
[----:B------:R-:W0:Y:S07]  /*1530*/  LDC.64 R4, c[0x0][0x10e0] ;  /* 0x00043800ff047b82 */ /* 0x000e2e0000000a00 */
[----:B------:R-:W-:-:S04]  /*1540*/  @P6 IADD3 R9, PT, PT, R9, 0x1, RZ ;  /* 0x0000000109096810 */ /* 0x000fc80007ffe0ff */
[----:B------:R-:W-:Y:S02]  /*1550*/  @P4 IADD3 R7, PT, PT, R7, 0x1, RZ ;  /* 0x0000000107074810 */ /* 0x000fe40007ffe0ff */
[C---:B------:R-:W-:Y:S02]  /*1560*/  SEL R9, R24.reuse, R9, !P1 ;  /* 0x0000000918097207 */ /* 0x040fe40004800000 */
[----:B------:R-:W-:-:S03]  /*1570*/  SEL R7, R24, R7, !P1 ;  /* 0x0000000718077207 */ /* 0x000fc60004800000 */
[----:B------:R-:W-:-:S04]  /*1580*/  IMAD.HI.U32 R10, R20, R9, RZ ;  /* 0x00000009140a7227 */ /* 0x000fc800078e00ff */
[----:B------:R-:W-:Y:S01]  /*1590*/  IMAD.HI.U32 R8, R20, R7, RZ ;  /* 0x0000000714087227 */ /* 0x000fe200078e00ff */
[----:B------:R-:W-:-:S03]  /*15a0*/  IADD3 R13, PT, PT, -R10, RZ, RZ ;  /* 0x000000ff0a0d7210 */ /* 0x000fc60007ffe1ff */
[----:B------:R-:W-:Y:S02]  /*15b0*/  IMAD.MOV R11, RZ, RZ, -R8 ;  /* 0x000000ffff0b7224 */ /* 0x000fe400078e0a08 */
[C---:B------:R-:W-:Y:S02]  /*15c0*/  IMAD R13, R14.reuse, R13, R9 ;  /* 0x0000000d0e0d7224 */ /* 0x040fe400078e0209 */
[----:B------:R-:W-:Y:S02]  /*15d0*/  IMAD R11, R14, R11, R7 ;  /* 0x0000000b0e0b7224 */ /* 0x000fe400078e0207 */
[----:B0-----:R-:W-:Y:S01]  /*15e0*/  IMAD R27, R26, R5, RZ ;  /* 0x000000051a1b7224 */ /* 0x001fe200078e02ff */
[-C--:B------:R-:W-:Y:S02]  /*15f0*/  ISETP.GE.U32.AND P4, PT, R13, R14.reuse, PT ;  /* 0x0000000e0d00720c */ /* 0x080fe40003f86070 */
[----:B------:R-:W-:-:S11]  /*1600*/  ISETP.GE.U32.AND P5, PT, R11, R14, PT ;  /* 0x0000000e0b00720c */ /* 0x000fd60003fa6070 */
[----:B------:R-:W-:Y:S01]  /*1610*/  @P4 IMAD.IADD R13, R13, 0x1, -R14 ;  /* 0x000000010d0d4824 */ /* 0x000fe200078e0a0e */
[----:B------:R-:W-:Y:S02]  /*1620*/  @P4 IADD3 R10, PT, PT, R10, 0x1, RZ ;  /* 0x000000010a0a4810 */ /* 0x000fe40007ffe0ff */
[----:B------:R-:W-:Y:S02]  /*1630*/  @P5 IADD3 R11, PT, PT, -R14, R11, RZ ;  /* 0x0000000b0e0b5210 */ /* 0x000fe40007ffe1ff */
[-C--:B------:R-:W-:Y:S02]  /*1640*/  ISETP.GE.U32.AND P3, PT, R13, R14.reuse, PT ;  /* 0x0000000e0d00720c */ /* 0x080fe40003f66070 */
[----:B------:R-:W-:Y:S02]  /*1650*/  ISETP.GE.U32.AND P6, PT, R11, R14, PT ;  /* 0x0000000e0b00720c */ /* 0x000fe40003fc6070 */
[----:B------:R-:W-:Y:S02]  /*1660*/  IADD3 R13, PT, PT, -R7, RZ, RZ ;  /* 0x000000ff070d7210 */ /* 0x000fe40007ffe1ff */
[----:B------:R-:W-:-:S02]  /*1670*/  IADD3 R11, PT, PT, -R12, RZ, RZ ;  /* 0x000000ff0c0b7210 */ /* 0x000fc40007ffe1ff */
[----:B------:R-:W-:Y:S01]  /*1680*/  @P5 IADD3 R8, PT, PT, R8, 0x1, RZ ;  /* 0x0000000108085810 */ /* 0x000fe20007ffe0ff */
[----:B------:R-:W-:Y:S02]  /*1690*/  IMAD R13, R17, R13, R12 ;  /* 0x0000000d110d7224 */ /* 0x000fe400078e020c */
[----:B------:R-:W-:Y:S02]  /*16a0*/  IMAD R12, R16, R11, R23 ;  /* 0x0000000b100c7224 */ /* 0x000fe400078e0217 */
[----:B------:R-:W-:Y:S02]  /*16b0*/  @P3 IADD3 R10, PT, PT, R10, 0x1, RZ ;  /* 0x000000010a0a3810 */ /* 0x000fe40007ffe0ff */
[----:B------:R-:W-:Y:S01]  /*16c0*/  IMAD R11, R12, R5, R5 ;  /* 0x000000050c0b7224 */ /* 0x000fe200078e0205 */
[----:B------:R-:W-:-:S03]  /*16d0*/  @P6 IADD3 R8, PT, PT, R8, 0x1, RZ ;  /* 0x0000000108086810 */ /* 0x000fc60007ffe0ff */
[----:B------:R-:W-:Y:S01]  /*16e0*/  IMAD R12, R13, R4, R11 ;  /* 0x000000040d0c7224 */ /* 0x000fe200078e020b */
[----:B------:R-:W-:Y:S02]  /*16f0*/  IADD3 R11, PT, PT, -R9, RZ, RZ ;  /* 0x000000ff090b7210 */ /* 0x000fe40007ffe1ff */
[----:B------:R-:W-:-:S03]  /*1700*/  IADD3 R13, PT, PT, R21, 0x2, RZ ;  /* 0x00000002150d7810 */ /* 0x000fc60007ffe0ff */
[----:B------:R-:W-:Y:S01]  /*1710*/  IMAD R6, R17, R11, R6 ;  /* 0x0000000b11067224 */ /* 0x000fe200078e0206 */
[----:B------:R-:W-:Y:S01]  /*1720*/  SEL R11, R15, R8, !P2 ;  /* 0x000000080f0b7207 */ /* 0x000fe20005000000 */
[----:B------:R-:W-:-:S04]  /*1730*/  IMAD.HI.U32 R29, R18, R13, RZ ;  /* 0x0000000d121d7227 */ /* 0x000fc800078e00ff */
[----:B------:R-:W-:Y:S01]  /*1740*/  IMAD R8, R6, R4, R27 ;  /* 0x0000000406087224 */ /* 0x000fe200078e021b */
[----:B------:R-:W-:Y:S01]  /*1750*/  IADD3 R6, PT, PT, -R29, RZ, RZ ;  /* 0x000000ff1d067210 */ /* 0x000fe20007ffe1ff */
[----:B------:R-:W-:-:S04]  /*1760*/  IMAD.MOV R27, RZ, RZ, -R11 ;  /* 0x000000ffff1b7224 */ /* 0x000fc800078e0a0b */
[----:B------:R-:W-:Y:S02]  /*1770*/  IMAD R13, R16, R6, R13 ;  /* 0x00000006100d7224 */ /* 0x000fe400078e020d */
[----:B------:R-:W-:-:S03]  /*1780*/  IMAD R27, R14, R27, R7 ;  /* 0x0000001b0e1b7224 */ /* 0x000fc600078e0207 */
[----:B------:R-:W-:Y:S01]  /*1790*/  ISETP.GE.U32.AND P5, PT, R13, R16, PT ;  /* 0x000000100d00720c */ /* 0x000fe20003fa6070 */
[----:B------:R-:W-:-:S04]  /*17a0*/  IMAD R12, R27, UR5, R12 ;  /* 0x000000051b0c7c24 */ /* 0x000fc8000f8e020c */
[----:B------:R-:W-:-:S08]  /*17b0*/  IMAD R11, R11, UR4, R12 ;  /* 0x000000040b0b7c24 */ /* 0x000fd0000f8e020c */
[----:B------:R-:W-:Y:S01]  /*17c0*/  @P5 IADD3 R13, PT, PT, -R16, R13, RZ ;  /* 0x0000000d100d5210 */ /* 0x000fe20007ffe1ff */
[----:B------:R-:W-:-:S03]  /*17d0*/  @P5 VIADD R29, R29, 0x1 ;  /* 0x000000011d1d5836 */ /* 0x000fc60000000000 */
[----:B------:R-:W-:Y:S02]  /*17e0*/  ISETP.GE.U32.AND P6, PT, R13, R16, PT ;  /* 0x000000100d00720c */ /* 0x000fe40003fc6070 */
[----:B------:R-:W-:-:S04]  /*17f0*/  SEL R13, R15, R10, !P2 ;  /* 0x0000000a0f0d7207 */ /* 0x000fc80005000000 */
[----:B------:R-:W-:-:S05]  /*1800*/  IADD3 R27, PT, PT, -R13, RZ, RZ ;  /* 0x000000ff0d1b7210 */ /* 0x000fca0007ffe1ff */
[----:B------:R-:W-:Y:S02]  /*1810*/  IMAD R27, R14, R27, R9 ;  /* 0x0000001b0e1b7224 */ /* 0x000fe400078e0209 */
[----:B------:R-:W-:Y:S02]  /*1820*/  @P6 IADD3 R29, PT, PT, R29, 0x1, RZ ;  /* 0x000000011d1d6810 */ /* 0x000fe40007ffe0ff */
[----:B------:R-:W-:Y:S02]  /*1830*/  IMAD R8, R27, UR5, R8 ;  /* 0x000000051b087c24 */ /* 0x000fe4000f8e0208 */
[----:B------:R-:W-:Y:S02]  /*1840*/  SEL R6, R22, R29, !P0 ;  /* 0x0000001d16067207 */ /* 0x000fe40004000000 */
[----:B------:R-:W-:-:S03]  /*1850*/  IMAD R13, R13, UR4, R8 ;  /* 0x000000040d0d7c24 */ /* 0x000fc6000f8e0208 */
        /* <DEDUP_REMOVED lines=11> */
[----:B------:R-:W-:-:S04]  /*1910*/  IMAD.MOV R9, RZ, RZ, -R26 ;  /* 0x000000ffff097224 */ /* 0x000fc800078e0a1a */
[----:B------:R-:W-:-:S05]  /*1920*/  IMAD R9, R14, R9, R7 ;  /* 0x000000090e097224 */ /* 0x000fca00078e0207 */
[----:B------:R-:W-:-:S13]  /*1930*/  ISETP.GE.U32.AND P4, PT, R9, R14, PT ;  /* 0x0000000e0900720c */ /* 0x000fda0003f86070 */
[----:B------:R-:W-:Y:S01]  /*1940*/  @P4 IADD3 R9, PT, PT, -R14, R9, RZ ;  /* 0x000000090e094210 */ /* 0x000fe20007ffe1ff */
[----:B------:R-:W-:-:S03]  /*1950*/  @P4 VIADD R26, R26, 0x1 ;  /* 0x000000011a1a4836 */ /* 0x000fc60000000000 */
[----:B------:R-:W-:Y:S02]  /*1960*/  ISETP.GE.U32.AND P3, PT, R9, R14, PT ;  /* 0x0000000e0900720c */ /* 0x000fe40003f66070 */
[----:B------:R-:W-:-:S05]  /*1970*/  IADD3 R9, PT, PT, R21, -0x1, RZ ;  /* 0xffffffff15097810 */ /* 0x000fca0007ffe0ff */
[----:B------:R-:W-:-:S04]  /*1980*/  IMAD.HI.U32 R27, R18, R9, RZ ;  /* 0x00000009121b7227 */ /* 0x000fc800078e00ff */
[----:B------:R-:W-:Y:S02]  /*1990*/  IMAD.MOV R29, RZ, RZ, -R27 ;  /* 0x000000ffff1d7224 */ /* 0x000fe400078e0a1b */
[----:B------:R-:W-:Y:S02]  /*19a0*/  @P3 IADD3 R26, PT, PT, R26, 0x1, RZ ;  /* 0x000000011a1a3810 */ /* 0x000fe40007ffe0ff */
[----:B------:R-:W-:Y:S02]  /*19b0*/  IMAD R29, R16, R29, R9 ;  /* 0x0000001d101d7224 */ /* 0x000fe400078e0209 */
[----:B------:R-:W-:-:S03]  /*19c0*/  SEL R26, R15, R26, !P2 ;  /* 0x0000001a0f1a7207 */ /* 0x000fc60005000000 */
        /* <DEDUP_REMOVED lines=10> */
[----:B------:R-:W-:Y:S02]  /*1a70*/  @P5 IADD3 R8, PT, PT, -R17, R8, RZ ;  /* 0x0000000811085210 */ /* 0x000fe40007ffe1ff */
[----:B------:R-:W-:Y:S02]  /*1a80*/  @P5 IADD3 R27, PT, PT, R27, 0x1, RZ ;  /* 0x000000011b1b5810 */ /* 0x000fe40007ffe0ff */
[----:B------:R-:W-:Y:S01]  /*1a90*/  ISETP.GE.U32.AND P4, PT, R8, R17, PT ;  /* 0x000000110800720c */ /* 0x000fe20003f86070 */
[----:B------:R-:W-:-:S04]  /*1aa0*/  IMAD.MOV R8, RZ, RZ, -R26 ;  /* 0x000000ffff087224 */ /* 0x000fc800078e0a1a */
[----:B------:R-:W-:-:S08]  /*1ab0*/  IMAD R8, R14, R8, R7 ;  /* 0x000000080e087224 */ /* 0x000fd000078e0207 */
[----:B------:R-:W-:-:S04]  /*1ac0*/  @P4 IADD3 R27, PT, PT, R27, 0x1, RZ ;  /* 0x000000011b1b4810 */ /* 0x000fc80007ffe0ff */
[----:B------:R-:W-:Y:S01]  /*1ad0*/  SEL R7, R24, R27, !P1 ;  /* 0x0000001b18077207 */ /* 0x000fe20004800000 */
[--C-:B------:R-:W-:Y:S01]  /*1ae0*/  IMAD R27, R17, R12, R6.reuse ;  /* 0x0000000c111b7224 */ /* 0x100fe200078e0206 */
[----:B------:R-:W-:Y:S01]  /*1af0*/  IADD3 R12, PT, PT, -R10, RZ, RZ ;  /* 0x000000ff0a0c7210 */ /* 0x000fe20007ffe1ff */
[----:B------:R-:W-:Y:S01]  /*1b00*/  IMAD.MOV R6, RZ, RZ, -R6 ;  /* 0x000000ffff067224 */ /* 0x000fe200078e0a06 */
[----:B------:R-:W-:-:S03]  /*1b10*/  IADD3 R29, PT, PT, -R7, RZ, RZ ;  /* 0x000000ff071d7210 */ /* 0x000fc60007ffe1ff */
[C-C-:B------:R-:W-:Y:S02]  /*1b20*/  IMAD R6, R16.reuse, R6, R23.reuse ;  /* 0x0000000610067224 */ /* 0x140fe400078e0217 */
[----:B------:R-:W-:Y:S02]  /*1b30*/  IMAD R29, R17, R29, R10 ;  /* 0x0000001d111d7224 */ /* 0x000fe400078e020a */
[----:B------:R-:W-:Y:S02]  /*1b40*/  IMAD R12, R16, R12, R23 ;  /* 0x0000000c100c7224 */ /* 0x000fe400078e0217 */
[----:B------:R-:W-:Y:S02]  /*1b50*/  VIADD R10, R6, 0x3 ;  /* 0x00000003060a7836 */ /* 0x000fe40000000000 */
[-C--:B------:R-:W-:Y:S02]  /*1b60*/  IMAD R6, R12, R5.reuse, RZ ;  /* 0x000000050c067224 */ /* 0x080fe400078e02ff */
[----:B------:R-:W-:-:S02]  /*1b70*/  IMAD R5, R10, R5, RZ ;  /* 0x000000050a057224 */ /* 0x000fc400078e02ff */
[----:B------:R-:W-:-:S04]  /*1b80*/  IMAD.HI.U32 R10, R20, R7, RZ ;  /* 0x00000007140a7227 */ /* 0x000fc800078e00ff */
[-C--:B------:R-:W-:Y:S01]  /*1b90*/  IMAD R27, R27, R4.reuse, R5 ;  /* 0x000000041b1b7224 */ /* 0x080fe200078e0205 */
[----:B------:R-:W-:Y:S01]  /*1ba0*/  IADD3 R5, PT, PT, -R10, RZ, RZ ;  /* 0x000000ff0a057210 */ /* 0x000fe20007ffe1ff */
[----:B------:R-:W-:-:S04]  /*1bb0*/  IMAD R6, R29, R4, R6 ;  /* 0x000000041d067224 */ /* 0x000fc800078e0206 */
[----:B------:R-:W-:-:S05]  /*1bc0*/  IMAD R5, R14, R5, R7 ;  /* 0x000000050e057224 */ /* 0x000fca00078e0207 */
[----:B------:R-:W-:-:S13]  /*1bd0*/  ISETP.GE.U32.AND P3, PT, R5, R14, PT ;  /* 0x0000000e0500720c */ /* 0x000fda0003f66070 */
[----:B------:R-:W-:Y:S01]  /*1be0*/  @P3 IADD3 R5, PT, PT, -R14, R5, RZ ;  /* 0x000000050e053210 */ /* 0x000fe20007ffe1ff */
[----:B------:R-:W-:-:S03]  /*1bf0*/  @P3 VIADD R10, R10, 0x1 ;  /* 0x000000010a0a3836 */ /* 0x000fc60000000000 */
[----:B------:R-:W-:Y:S01]  /*1c00*/  ISETP.GE.U32.AND P4, PT, R5, R14, PT ;  /* 0x0000000e0500720c */ /* 0x000fe20003f86070 */
[----:B------:R-:W-:-:S05]  /*1c10*/  IMAD.WIDE.U32 R4, R9, 0x4, R2 ;  /* 0x0000000409047825 */ /* 0x000fca00078e0002 */
[----:B------:R-:W2:Y:S07]  /*1c20*/  LDG.E R29, desc[UR6][R4.64] ;  /* 0x00000006041d7981 */ /* 0x000eae000c1e1900 */
[----:B------:R-:W-:-:S04]  /*1c30*/  @P4 IADD3 R10, PT, PT, R10, 0x1, RZ ;  /* 0x000000010a0a4810 */ /* 0x000fc80007ffe0ff */
[----:B------:R-:W-:-:S04]  /*1c40*/  SEL R10, R15, R10, !P2 ;  /* 0x0000000a0f0a7207 */ /* 0x000fc80005000000 */
[----:B------:R-:W-:-:S05]  /*1c50*/  IADD3 R12, PT, PT, -R10, RZ, RZ ;  /* 0x000000ff0a0c7210 */ /* 0x000fca0007ffe1ff */
[----:B------:R-:W-:-:S04]  /*1c60*/  IMAD R7, R14, R12, R7 ;  /* 0x0000000c0e077224 */ /* 0x000fc800078e0207 */
[----:B------:R-:W-:-:S04]  /*1c70*/  IMAD R7, R7, UR5, R6 ;  /* 0x0000000507077c24 */ /* 0x000fc8000f8e0206 */
[----:B------:R-:W-:Y:S02]  /*1c80*/  IMAD R9, R10, UR4, R7 ;  /* 0x000000040a097c24 */ /* 0x000fe4000f8e0207 */
[----:B------:R-:W0:Y:S02]  /*1c90*/  LDC.64 R6, c[0x0][0x380] ;  /* 0x0000e000ff067b82 */ /* 0x000e240000000a00 */
[----:B------:R-:W-:Y:S02]  /*1ca0*/  IMAD R9, R0, UR8, R9 ;  /* 0x0000000800097c24 */ /* 0x000fe4000f8e0209 */
[----:B------:R-:W-:Y:S02]  /*1cb0*/  IMAD R27, R8, UR5, R27 ;  /* 0x00000005081b7c24 */ /* 0x000fe4000f8e021b */
[----:B0-----:R-:W-:-:S05]  /*1cc0*/  IMAD.WIDE.U32 R8, R9, 0x4, R6 ;  /* 0x0000000409087825 */ /* 0x001fca00078e0006 */
[----:B--2---:R0:W-:Y:S04]  /*1cd0*/  STG.E desc[UR6][R8.64], R29 ;  /* 0x0000001d08007986 */ /* 0x0041e8000c101906 */
[----:B------:R-:W2:Y:S01]  /*1ce0*/  LDG.E R28, desc[UR6][R4.64+0x4] ;  /* 0x00000406041c7981 */ /* 0x000ea2000c1e1900 */
[----:B------:R-:W-:-:S04]  /*1cf0*/  IMAD R11, R0, UR8, R11 ;  /* 0x00000008000b7c24 */ /* 0x000fc8000f8e020b */
[----:B------:R-:W-:-:S05]  /*1d00*/  IMAD.WIDE.U32 R10, R11, 0x4, R6 ;  /* 0x000000040b0a7825 */ /* 0x000fca00078e0006 */
[----:B--2---:R1:W-:Y:S04]  /*1d10*/  STG.E desc[UR6][R10.64], R28 ;  /* 0x0000001c0a007986 */ /* 0x0043e8000c101906 */
[----:B0-----:R-:W2:Y:S01]  /*1d20*/  LDG.E R9, desc[UR6][R4.64+0x8] ;  /* 0x0000080604097981 */ /* 0x001ea2000c1e1900 */
[----:B------:R-:W-:-:S04]  /*1d30*/  IMAD R13, R0, UR8, R13 ;  /* 0x00000008000d7c24 */ /* 0x000fc8000f8e020d */
[----:B------:R-:W-:-:S04]  /*1d40*/  IMAD.WIDE.U32 R12, R13, 0x4, R6 ;  /* 0x000000040d0c7825 */ /* 0x000fc800078e0006 */
[----:B------:R-:W-:Y:S01]  /*1d50*/  IMAD R27, R26, UR4, R27 ;  /* 0x000000041a1b7c24 */ /* 0x000fe2000f8e021b */
[----:B--2---:R0:W-:Y:S04]  /*1d60*/  STG.E desc[UR6][R12.64], R9 ;  /* 0x000000090c007986 */ /* 0x0041e8000c101906 */
[----:B-1----:R-:W2:Y:S01]  /*1d70*/  LDG.E R11, desc[UR6][R4.64+0xc] ;  /* 0x00000c06040b7981 */ /* 0x002ea2000c1e1900 */
[----:B------:R-:W-:-:S04]  /*1d80*/  IMAD R27, R0, UR8, R27 ;  /* 0x00000008001b7c24 */ /* 0x000fc8000f8e021b */
[----:B------:R-:W-:-:S04]  /*1d90*/  IMAD.WIDE.U32 R6, R27, 0x4, R6 ;  /* 0x000000041b067825 */ /* 0x000fc800078e0006 */
[----:B------:R-:W-:-:S05]  /*1da0*/  VIADD R25, R25, 0x4 ;  /* 0x0000000419197836 */ /* 0x000fca0000000000 */
[----:B------:R-:W-:Y:S02]  /*1db0*/  ISETP.NE.AND P3, PT, R25, RZ, PT ;  /* 0x000000ff1900720c */ /* 0x000fe40003f65270 */
[----:B------:R-:W-:Y:S02]  /*1dc0*/  IADD3 R21, PT, PT, R21, 0x4, RZ ;  /* 0x0000000415157810 */ /* 0x000fe40007ffe0ff */
[----:B------:R-:W-:Y:S01]  /*1dd0*/  IADD3 R23, PT, PT, R23, 0x4, RZ ;  /* 0x0000000417177810 */ /* 0x000fe20007ffe0ff */
[----:B--2---:R0:W-:Y:S08]  /*1de0*/  STG.E desc[UR6][R6.64], R11 ;  /* 0x0000000b06007986 */ /* 0x0041f0000c101906 */
[----:B------:R-:W-:Y:S05]  /*1df0*/  @P3 BRA `(.L_x_178) ;  /* 0xfffffff4003c3947 */ /* 0x000fea000383ffff */
[----:B------:R-:W-:Y:S05]  /*1e00*/  EXIT ;  /* 0x000000000000794d */ /* 0x000fea0003800000 */
.L_x_179:
        /* <DEDUP_REMOVED lines=15> */
.L_x_930:


//--------------------- .text._ZN2at6native40_GLOBAL__N__2351210d_8_Shape_cu_49f7391c35CatArrayBatchedCopy_alignedK_contigINS1_10OpaqueTypeILj4EEEjLi4ELi64ELi64ELi16EEEvPT_NS1_25CatArrInputTensorMetadataIS5_T0_XT2_EXT3_EEENS1_16TensorSizeStrideIS8_Lj4EEEiS8_ --------------------------
	.section	.text._ZN2at6native40_GLOBAL__N__2351210d_8_Shape_cu_49f7391c35CatArrayBatchedCopy_alignedK_contigINS1_10OpaqueTypeILj4EEEjLi4ELi64ELi64ELi16EEEvPT_NS1_25CatArrInputTensorMetadataIS5_T0_XT2_EXT3_EEENS1_16TensorSizeStrideIS8_Lj4EEEiS8_,"ax",@progbits
	.align	128
.text._ZN2at6native40_GLOBAL__N__2351210d_8_Shape_cu_49f7391c35CatArrayBatchedCopy_alignedK_contigINS1_10OpaqueTypeILj4EEEjLi4ELi64ELi64ELi16EEEvPT_NS1_25CatArrInputTensorMetadataIS5_T0_XT2_EXT3_EEENS1_16TensorSizeStrideIS8_Lj4EEEiS8_:
        .type           _ZN2at6native40_GLOBAL__N__2351210d_8_Shape_cu_49f7391c35CatArrayBatchedCopy_alignedK_contigINS1_10OpaqueTypeILj4EEEjLi4ELi64ELi64ELi16EEEvPT_NS1_25CatArrInputTensorMetadataIS5_T0_XT2_EXT3_EEENS1_16TensorSizeStrideIS8_Lj4EEEiS8_,@function
        .size           _ZN2at6native40_GLOBAL__N__2351210d_8_Shape_cu_49f7391c35CatArrayBatchedCopy_alignedK_contigINS1_10OpaqueTypeILj4EEEjLi4ELi64ELi64ELi16EEEvPT_NS1_25CatArrInputTensorMetadataIS5_T0_XT2_EXT3_EEENS1_16TensorSizeStrideIS8_Lj4EEEiS8_,(.L_x_931 - _ZN2at6native40_GLOBAL__N__2351210d_8_Shape_cu_49f7391c35CatArrayBatchedCopy_alignedK_contigINS1_10OpaqueTypeILj4EEEjLi4ELi64ELi64ELi16EEEvPT_NS1_25CatArrInputTensorMetadataIS5_T0_XT2_EXT3_EEENS1_16TensorSizeStrideIS8_Lj4EEEiS8_)
        .other          _ZN2at6native40_GLOBAL__N__2351210d_8_Shape_cu_49f7391c35CatArrayBatchedCopy_alignedK_contigINS1_10OpaqueTypeILj4EEEjLi4ELi64ELi64ELi16EEEvPT_NS1_25CatArrInputTensorMetadataIS5_T0_XT2_EXT3_EEENS1_16TensorSizeStrideIS8_Lj4EEEiS8_,@"STO_CUDA_ENTRY STV_DEFAULT"
_ZN2at6native40_GLOBAL__N__2351210d_8_Shape_cu_49f7391c35CatArrayBatchedCopy_alignedK_contigINS1_10OpaqueTypeILj4EEEjLi4ELi64ELi64ELi16EEEvPT_NS1_25CatArrInputTensorMetadataIS5_T0_XT2_EXT3_EEENS1_16TensorSizeStrideIS8_Lj4EEEiS8_:
        /* <DEDUP_REMOVED lines=27> */
[----:B------:R-:W1:Y:S01]  /*01b0*/  LDCU.64 UR8, c[0x0][0x10d0] ;  /* 0x00021a00ff0877ac */ /* 0x000e620008000a00 */
[----:B------:R-:W5:Y:S01]  /*01c0*/  LDCU UR5, c[0x0][0x10cc] ;  /* 0x00021980ff0577ac */ /* 0x000f620008000800 */
[----:B--2---:R-:W-:Y:S01]  /*01d0*/  IMAD R16, R16, UR4, RZ ;  /* 0x0000000410107c24 */ /* 0x004fe2000f8e02ff */
[C---:B0-----:R-:W-:Y:S02]  /*01e0*/  ISETP.NE.AND P0, PT, R5.reuse, 0x3, PT ;  /* 0x000000030500780c */ /* 0x041fe40003f05270 */
[C---:B------:R-:W-:Y:S02]  /*01f0*/  ISETP.NE.AND P1, PT, R5.reuse, 0x2, PT ;  /* 0x000000020500780c */ /* 0x040fe40003f25270 */
[----:B------:R-:W-:Y:S02]  /*0200*/  ISETP.NE.AND P2, PT, R5, 0x1, PT ;  /* 0x000000010500780c */ /* 0x000fe40003f45270 */
[----:B-1----:R-:W-:-:S02]  /*0210*/  SEL R14, R4, UR9, !P0 ;  /* 0x00000009040e7c07 */ /* 0x002fc4000c000000 */
[C---:B------:R-:W-:Y:S02]  /*0220*/  SEL R15, R4.reuse, UR8, !P1 ;  /* 0x00000008040f7c07 */ /* 0x040fe4000c800000 */
[----:B-----5:R-:W-:-:S07]  /*0230*/  SEL R5, R4, UR5, !P2 ;  /* 0x0000000504057c07 */ /* 0x020fce000d000000 */
.L_x_182:
[----:B--2---:R-:W0:Y:S01]  /*0240*/  I2F.U32.RP R6, R14 ;  /* 0x0000000e00067306 */ /* 0x004e220000209000 */
[----:B------:R-:W-:Y:S01]  /*0250*/  IADD3 R7, PT, PT, RZ, -R14, RZ ;  /* 0x8000000eff077210 */ /* 0x000fe20007ffe0ff */
[----:B------:R-:W-:Y:S01]  /*0260*/  IMAD.MOV.U32 R10, RZ, RZ, RZ ;  /* 0x000000ffff0a7224 */ /* 0x000fe200078e00ff */
[----:B------:R-:W-:Y:S01]  /*0270*/  IADD3 R17, PT, PT, R13, 0x1, RZ ;  /* 0x000000010d117810 */ /* 0x000fe20007ffe0ff */
[----:B------:R-:W-:Y:S01]  /*0280*/  IMAD.MOV R25, RZ, RZ, -R5 ;  /* 0x000000ffff197224 */ /* 0x000fe200078e0a05 */
[----:B------:R-:W-:-:S03]  /*0290*/  ISETP.NE.U32.AND P1, PT, R14, RZ, PT ;  /* 0x000000ff0e00720c */ /* 0x000fc60003f25070 */
[----:B------:R-:W1:Y:S08]  /*02a0*/  I2F.U32.RP R8, R15 ;  /* 0x0000000f00087306 */ /* 0x000e700000209000 */
[----:B0-----:R-:W0:Y:S08]  /*02b0*/  MUFU.RCP R6, R6 ;  /* 0x0000000600067308 */ /* 0x001e300000001000 */
[----:B-1----:R-:W1:Y:S08]  /*02c0*/  MUFU.RCP R8, R8 ;  /* 0x0000000800087308 */ /* 0x002e700000001000 */
[----:B------:R-:W2:Y:S01]  /*02d0*/  I2F.U32.RP R18, R5 ;  /* 0x0000000500127306 */ /* 0x000ea20000209000 */
[----:B0-----:R-:W-:-:S07]  /*02e0*/  VIADD R11, R6, 0xffffffe ;  /* 0x0ffffffe060b7836 */ /* 0x001fce0000000000 */
[----:B------:R-:W0:Y:S01]  /*02f0*/  F2I.FTZ.U32.TRUNC.NTZ R11, R11 ;  /* 0x0000000b000b7305 */ /* 0x000e22000021f000 */
[----:B-1----:R-:W-:Y:S02]  /*0300*/  IADD3 R6, PT, PT, R8, 0xffffffe, RZ ;  /* 0x0ffffffe08067810 */ /* 0x002fe40007ffe0ff */
[----:B------:R-:W-:-:S05]  /*0310*/  LOP3.LUT R8, RZ, R14, RZ, 0x33, !PT ;  /* 0x0000000eff087212 */ /* 0x000fca00078e33ff */
[----:B--2---:R-:W-:Y:S01]  /*0320*/  MUFU.RCP R18, R18 ;  /* 0x0000001200127308 */ /* 0x004fe20000001000 */
[----:B0-----:R-:W-:-:S04]  /*0330*/  IMAD R7, R7, R11, RZ ;  /* 0x0000000b07077224 */ /* 0x001fc800078e02ff */
[----:B------:R-:W-:-:S03]  /*0340*/  IMAD.HI.U32 R10, R11, R7, R10 ;  /* 0x000000070b0a7227 */ /* 0x000fc600078e000a */
[----:B------:R0:W1:Y:S01]  /*0350*/  F2I.FTZ.U32.TRUNC.NTZ R7, R6 ;  /* 0x0000000600077305 */ /* 0x000062000021f000 */
[----:B------:R-:W-:Y:S02]  /*0360*/  VIADD R11, R13, 0x2 ;  /* 0x000000020d0b7836 */ /* 0x000fe40000000000 */
[----:B------:R-:W-:-:S04]  /*0370*/  IMAD.HI.U32 R19, R10, R17, RZ ;  /* 0x000000110a137227 */ /* 0x000fc800078e00ff */
[----:B------:R-:W-:Y:S02]  /*0380*/  IMAD.MOV R9, RZ, RZ, -R19 ;  /* 0x000000ffff097224 */ /* 0x000fe400078e0a13 */
[----:B------:R-:W-:-:S04]  /*0390*/  IMAD.HI.U32 R21, R10, R11, RZ ;  /* 0x0000000b0a157227 */ /* 0x000fc800078e00ff */
[----:B------:R-:W-:Y:S01]  /*03a0*/  IMAD R9, R14, R9, R17 ;  /* 0x000000090e097224 */ /* 0x000fe200078e0211 */
[----:B------:R-:W-:Y:S01]  /*03b0*/  IADD3 R23, PT, PT, -R21, RZ, RZ ;  /* 0x000000ff15177210 */ /* 0x000fe20007ffe1ff */
[----:B0-----:R-:W-:-:S03]  /*03c0*/  IMAD.MOV.U32 R6, RZ, RZ, RZ ;  /* 0x000000ffff067224 */ /* 0x001fc600078e00ff */
[----:B------:R-:W-:Y:S01]  /*03d0*/  ISETP.GE.U32.AND P0, PT, R9, R14, PT ;  /* 0x0000000e0900720c */ /* 0x000fe20003f06070 */
[----:B------:R-:W-:-:S05]  /*03e0*/  IMAD R23, R14, R23, R11 ;  /* 0x000000170e177224 */ /* 0x000fca00078e020b */
[----:B------:R-:W-:-:S07]  /*03f0*/  ISETP.GE.U32.AND P3, PT, R23, R14, PT ;  /* 0x0000000e1700720c */ /* 0x000fce0003f66070 */
[----:B------:R-:W-:Y:S01]  /*0400*/  @P0 IADD3 R9, PT, PT, -R14, R9, RZ ;  /* 0x000000090e090210 */ /* 0x000fe20007ffe1ff */
[----:B------:R-:W-:-:S03]  /*0410*/  @P0 VIADD R19, R19, 0x1 ;  /* 0x0000000113130836 */ /* 0x000fc60000000000 */
[----:B------:R-:W-:Y:S01]  /*0420*/  ISETP.GE.U32.AND P2, PT, R9, R14, PT ;  /* 0x0000000e0900720c */ /* 0x000fe20003f46070 */
[----:B------:R-:W-:Y:S01]  /*0430*/  IMAD.MOV R9, RZ, RZ, -R15 ;  /* 0x000000ffff097224 */ /* 0x000fe200078e0a0f */
[----:B------:R-:W-:Y:S02]  /*0440*/  @P3 IADD3 R23, PT, PT, -R14, R23, RZ ;  /* 0x000000170e173210 */ /* 0x000fe40007ffe1ff */
[----:B------:R-:W-:Y:S01]  /*0450*/  @P3 IADD3 R21, PT, PT, R21, 0x1, RZ ;  /* 0x0000000115153810 */ /* 0x000fe20007ffe0ff */
[----:B-1----:R-:W-:-:S04]  /*0460*/  IMAD R9, R9, R7, RZ ;  /* 0x0000000709097224 */ /* 0x002fc800078e02ff */
[----:B------:R-:W-:-:S04]  /*0470*/  IMAD.HI.U32 R9, R7, R9, R6 ;  /* 0x0000000907097227 */ /* 0x000fc800078e0006 */
[----:B------:R-:W-:Y:S01]  /*0480*/  @P2 IADD3 R19, PT, PT, R19, 0x1, RZ ;  /* 0x0000000113132810 */ /* 0x000fe20007ffe0ff */
[----:B------:R-:W-:Y:S01]  /*0490*/  VIADD R6, R18, 0xffffffe ;  /* 0x0ffffffe12067836 */ /* 0x000fe20000000000 */
[----:B------:R-:W-:Y:S01]  /*04a0*/  ISETP.GE.U32.AND P2, PT, R23, R14, PT ;  /* 0x0000000e1700720c */ /* 0x000fe20003f46070 */
[----:B------:R-:W-:Y:S01]  /*04b0*/  IMAD.HI.U32 R23, R10, R13, RZ ;  /* 0x0000000d0a177227 */ /* 0x000fe200078e00ff */
[----:B------:R-:W-:Y:S01]  /*04c0*/  SEL R20, R8, R19, !P1 ;  /* 0x0000001308147207 */ /* 0x000fe20004800000 */
[----:B------:R0:W1:Y:S04]  /*04d0*/  F2I.FTZ.U32.TRUNC.NTZ R7, R6 ;  /* 0x0000000600077305 */ /* 0x000068000021f000 */
[----:B------:R-:W-:-:S05]  /*04e0*/  IMAD.HI.U32 R19, R9, R20, RZ ;  /* 0x0000001409137227 */ /* 0x000fca00078e00ff */
[----:B------:R-:W-:Y:S01]  /*04f0*/  IADD3 R22, PT, PT, -R19, RZ, RZ ;  /* 0x000000ff13167210 */ /* 0x000fe20007ffe1ff */
[----:B------:R-:W-:Y:S02]  /*0500*/  @P2 VIADD R21, R21, 0x1 ;  /* 0x0000000115152836 */ /* 0x000fe40000000000 */
[----:B0-----:R-:W-:Y:S02]  /*0510*/  HFMA2 R6, -RZ, RZ, 0, 0 ;  /* 0x00000000ff067431 */ /* 0x001fe400000001ff */
[----:B------:R-:W-:Y:S01]  /*0520*/  IMAD R22, R15, R22, R20 ;  /* 0x000000160f167224 */ /* 0x000fe200078e0214 */
[----:B------:R-:W-:Y:S01]  /*0530*/  SEL R18, R8, R21, !P1 ;  /* 0x0000001508127207 */ /* 0x000fe20004800000 */
[----:B-1----:R-:W-:-:S03]  /*0540*/  IMAD R25, R25, R7, RZ ;  /* 0x0000000719197224 */ /* 0x002fc600078e02ff */
[----:B------:R-:W-:Y:S01]  /*0550*/  ISETP.GE.U32.AND P0, PT, R22, R15, PT ;  /* 0x0000000f1600720c */ /* 0x000fe20003f06070 */
[----:B------:R-:W-:Y:S01]  /*0560*/  IMAD.HI.U32 R21, R7, R25, R6 ;  /* 0x0000001907157227 */ /* 0x000fe200078e0006 */
[----:B------:R-:W-:-:S03]  /*0570*/  IADD3 R25, PT, PT, -R23, RZ, RZ ;  /* 0x000000ff17197210 */ /* 0x000fc60007ffe1ff */
[----:B------:R-:W-:-:S04]  /*0580*/  IMAD.HI.U32 R7, R9, R18, RZ ;  /* 0x0000001209077227 */ /* 0x000fc800078e00ff */
[----:B------:R-:W-:Y:S02]  /*0590*/  IMAD R25, R14, R25, R13 ;  /* 0x000000190e197224 */ /* 0x000fe400078e020d */
[----:B------:R-:W-:Y:S02]  /*05a0*/  IMAD.MOV R6, RZ, RZ, -R7 ;  /* 0x000000ffff067224 */ /* 0x000fe400078e0a07 */
[----:B------:R-:W-:Y:S01]  /*05b0*/  @P0 IMAD.IADD R22, R22, 0x1, -R15 ;  /* 0x0000000116160824 */ /* 0x000fe200078e0a0f */
[----:B------:R-:W-:Y:S01]  /*05c0*/  ISETP.GE.U32.AND P2, PT, R25, R14, PT ;  /* 0x0000000e1900720c */ /* 0x000fe20003f46070 */
[----:B------:R-:W-:Y:S01]  /*05d0*/  IMAD R6, R15, R6, R18 ;  /* 0x000000060f067224 */ /* 0x000fe200078e0212 */
[----:B------:R-:W-:Y:S02]  /*05e0*/  @P0 IADD3 R19, PT, PT, R19, 0x1, RZ ;  /* 0x0000000113130810 */ /* 0x000fe40007ffe0ff */
[----:B------:R-:W-:Y:S02]  /*05f0*/  ISETP.GE.U32.AND P4, PT, R22, R15, PT ;  /* 0x0000000f1600720c */ /* 0x000fe40003f86070 */
[----:B------:R-:W-:-:S02]  /*0600*/  ISETP.NE.U32.AND P0, PT, R15, RZ, PT ;  /* 0x000000ff0f00720c */ /* 0x000fc40003f05070 */
[-C--:B------:R-:W-:Y:S02]  /*0610*/  LOP3.LUT R22, RZ, R15.reuse, RZ, 0x33, !PT ;  /* 0x0000000fff167212 */ /* 0x080fe400078e33ff */
[----:B------:R-:W-:-:S03]  /*0620*/  ISETP.GE.U32.AND P3, PT, R6, R15, PT ;  /* 0x0000000f0600720c */ /* 0x000fc60003f66070 */
[----:B------:R-:W-:Y:S02]  /*0630*/  @P2 IADD3 R25, PT, PT, -R14, R25, RZ ;  /* 0x000000190e192210 */ /* 0x000fe40007ffe1ff */
[----:B------:R-:W-:Y:S02]  /*0640*/  @P2 IADD3 R23, PT, PT, R23, 0x1, RZ ;  /* 0x0000000117172810 */ /* 0x000fe40007ffe0ff */
[----:B------:R-:W-:Y:S01]  /*0650*/  @P4 VIADD R19, R19, 0x1 ;  /* 0x0000000113134836 */ /* 0x000fe20000000000 */
[----:B------:R-:W-:Y:S01]  /*0660*/  ISETP.GE.U32.AND P4, PT, R25, R14, PT ;  /* 0x0000000e1900720c */ /* 0x000fe20003f86070 */
[----:B------:R-:W-:-:S03]  /*0670*/  IMAD.MOV R25, RZ, RZ, -R20 ;  /* 0x000000ffff197224 */ /* 0x000fc600078e0a14 */
[----:B------:R-:W-:Y:S01]  /*0680*/  SEL R24, R22, R19, !P0 ;  /* 0x0000001316187207 */ /* 0x000fe20004000000 */
[----:B------:R-:W-:Y:S02]  /*0690*/  @P3 IMAD.IADD R6, R6, 0x1, -R15 ;  /* 0x0000000106063824 */ /* 0x000fe400078e0a0f */
[----:B------:R-:W-:Y:S02]  /*06a0*/  IMAD R17, R14, R25, R17 ;  /* 0x000000190e117224 */ /* 0x000fe400078e0211 */
[----:B------:R-:W-:Y:S01]  /*06b0*/  IMAD.HI.U32 R19, R21, R24, RZ ;  /* 0x0000001815137227 */ /* 0x000fe200078e00ff */
[----:B------:R-:W-:-:S03]  /*06c0*/  ISETP.GE.U32.AND P5, PT, R6, R15, PT ;  /* 0x0000000f0600720c */ /* 0x000fc60003fa6070 */
[----:B------:R-:W-:Y:S01]  /*06d0*/  @P4 IADD3 R23, PT, PT, R23, 0x1, RZ ;  /* 0x0000000117174810 */ /* 0x000fe20007ffe0ff */
[----:B------:R-:W-:Y:S01]  /*06e0*/  IMAD.MOV R25, RZ, RZ, -R24 ;  /* 0x000000ffff197224 */ /* 0x000fe200078e0a18 */
[----:B------:R-:W-:Y:S01]  /*06f0*/  IADD3 R26, PT, PT, -R19, RZ, RZ ;  /* 0x000000ff131a7210 */ /* 0x000fe20007ffe1ff */
[----:B----4-:R-:W-:Y:S02]  /*0700*/  IMAD R17, R17, UR11, RZ ;  /* 0x0000000b11117c24 */ /* 0x010fe4000f8e02ff */
[----:B------:R-:W-:Y:S02]  /*0710*/  IMAD R20, R15, R25, R20 ;  /* 0x000000190f147224 */ /* 0x000fe400078e0214 */
[----:B------:R-:W-:Y:S01]  /*0720*/  IMAD R6, R5, R26, R24 ;  /* 0x0000001a05067224 */ /* 0x000fe200078e0218 */
[----:B------:R-:W-:Y:S01]  /*0730*/  SEL R26, R8, R23, !P1 ;  /* 0x00000017081a7207 */ /* 0x000fe20004800000 */
[----:B------:R-:W-:Y:S01]  /*0740*/  @P3 VIADD R7, R7, 0x1 ;  /* 0x0000000107073836 */ /* 0x000fe20000000000 */
[----:B------:R-:W-:Y:S01]  /*0750*/  IADD3 R23, PT, PT, -R18, RZ, RZ ;  /* 0x000000ff12177210 */ /* 0x000fe20007ffe1ff */
[----:B------:R-:W-:Y:S01]  /*0760*/  IMAD R17, R20, UR10, R17 ;  /* 0x0000000a14117c24 */ /* 0x000fe2000f8e0211 */
[----:B------:R-:W-:Y:S01]  /*0770*/  ISETP.GE.U32.AND P6, PT, R6, R5, PT ;  /* 0x000000050600720c */ /* 0x000fe20003fc6070 */
[----:B------:R-:W-:-:S04]  /*0780*/  IMAD.HI.U32 R25, R9, R26, RZ ;  /* 0x0000001a09197227 */ /* 0x000fc800078e00ff */
[----:B------:R-:W-:Y:S02]  /*0790*/  IMAD.MOV R20, RZ, RZ, -R25 ;  /* 0x000000ffff147224 */ /* 0x000fe400078e0a19 */
[----:B------:R-:W-:Y:S02]  /*07a0*/  @P5 VIADD R7, R7, 0x1 ;  /* 0x0000000107075836 */ /* 0x000fe40000000000 */
[----:B------:R-:W-:Y:S02]  /*07b0*/  IMAD R20, R15, R20, R26 ;  /* 0x000000140f147224 */ /* 0x000fe400078e021a */
[----:B------:R-:W-:Y:S02]  /*07c0*/  IMAD R11, R14, R23, R11 ;  /* 0x000000170e0b7224 */ /* 0x000fe400078e020b */
[----:B------:R-:W-:Y:S01]  /*07d0*/  @P6 IADD3 R6, PT, PT, -R5, R6, RZ ;  /* 0x0000000605066210 */ /* 0x000fe20007ffe1ff */
[----:B------:R-:W-:Y:S01]  /*07e0*/  @P6 VIADD R19, R19, 0x1 ;  /* 0x0000000113136836 */ /* 0x000fe20000000000 */
[----:B------:R-:W-:Y:S01]  /*07f0*/  ISETP.GE.U32.AND P3, PT, R20, R15, PT ;  /* 0x0000000f1400720c */ /* 0x000fe20003f66070 */
[----:B------:R-:W-:Y:S01]  /*0800*/  IMAD R11, R11, UR11, RZ ;  /* 0x0000000b0b0b7c24 */ /* 0x000fe2000f8e02ff */
[----:B------:R-:W-:-:S02]  /*0810*/  ISETP.GE.U32.AND P2, PT, R6, R5, PT ;  /* 0x000000050600720c */ /* 0x000fc40003f46070 */
[----:B------:R-:W-:Y:S02]  /*0820*/  SEL R6, R22, R7, !P0 ;  /* 0x0000000716067207 */ /* 0x000fe40004000000 */
[----:B------:R-:W-:Y:S02]  /*0830*/  ISETP.NE.U32.AND P6, PT, R5, RZ, PT ;  /* 0x000000ff0500720c */ /* 0x000fe40003fc5070 */
[----:B------:R-:W-:Y:S01]  /*0840*/  IADD3 R23, PT, PT, -R6, RZ, RZ ;  /* 0x000000ff06177210 */ /* 0x000fe20007ffe1ff */
[----:B------:R-:W-:-:S04]  /*0850*/  IMAD.HI.U32 R7, R21, R6, RZ ;  /* 0x0000000615077227 */ /* 0x000fc800078e00ff */
[----:B------:R-:W-:Y:S01]  /*0860*/  IMAD.MOV R28, RZ, RZ, -R7 ;  /* 0x000000ffff1c7224 */ /* 0x000fe200078e0a07 */
[C---:B------:R-:W-:Y:S01]  /*0870*/  @P3 IADD3 R20, PT, PT, -R15.reuse, R20, RZ ;  /* 0x000000140f143210 */ /* 0x040fe20007ffe1ff */
[----:B------:R-:W-:Y:S01]  /*0880*/  IMAD R18, R15, R23, R18 ;  /* 0x000000170f127224 */ /* 0x000fe200078e0212 */
[----:B------:R-:W-:Y:S01]  /*0890*/  @P3 IADD3 R25, PT, PT, R25, 0x1, RZ ;  /* 0x0000000119193810 */ /* 0x000fe20007ffe0ff */
[----:B------:R-:W-:Y:S01]  /*08a0*/  IMAD R28, R5, R28, R6 ;  /* 0x0000001c051c7224 */ /* 0x000fe200078e0206 */
[----:B------:R-:W-:Y:S01]  /*08b0*/  ISETP.GE.U32.AND P5, PT, R20, R15, PT ;  /* 0x0000000f1400720c */ /* 0x000fe20003fa6070 */
[----:B------:R-:W-:Y:S01]  /*08c0*/  IMAD R23, R18, UR10, R11 ;  /* 0x0000000a12177c24 */ /* 0x000fe2000f8e020b */
[-C--:B------:R-:W-:Y:S01]  /*08d0*/  LOP3.LUT R18, RZ, R5.reuse, RZ, 0x33, !PT ;  /* 0x00000005ff127212 */ /* 0x080fe200078e33ff */
[----:B------:R-:W-:Y:S01]  /*08e0*/  @P2 VIADD R19, R19, 0x1 ;  /* 0x0000000113132836 */ /* 0x000fe20000000000 */
[----:B------:R-:W-:-:S04]  /*08f0*/  ISETP.GE.U32.AND P4, PT, R28, R5, PT ;  /* 0x000000051c00720c */ /* 0x000fc80003f86070 */
[----:B------:R-:W-:Y:S01]  /*0900*/  SEL R20, R18, R19, !P6 ;  /* 0x0000001312147207 */ /* 0x000fe20007000000 */
[----:B------:R-:W-:-:S04]  /*0910*/  IMAD.MOV R19, RZ, RZ, -R26 ;  /* 0x000000ffff137224 */ /* 0x000fc800078e0a1a */
[----:B------:R-:W-:Y:S01]  /*0920*/  @P5 IADD3 R25, PT, PT, R25, 0x1, RZ ;  /* 0x0000000119195810 */ /* 0x000fe20007ffe0ff */
[----:B------:R-:W-:Y:S02]  /*0930*/  IMAD.MOV R11, RZ, RZ, -R20 ;  /* 0x000000ffff0b7224 */ /* 0x000fe400078e0a14 */
[----:B------:R-:W-:Y:S01]  /*0940*/  IMAD R19, R14, R19, R13 ;  /* 0x000000130e137224 */ /* 0x000fe200078e020d */
[C---:B------:R-:W-:Y:S01]  /*0950*/  @P4 IADD3 R28, PT, PT, -R5.reuse, R28, RZ ;  /* 0x0000001c051c4210 */ /* 0x040fe20007ffe1ff */
[----:B------:R-:W-:Y:S02]  /*0960*/  IMAD R11, R5, R11, R24 ;  /* 0x0000000b050b7224 */ /* 0x000fe400078e0218 */
[----:B------:R-:W-:Y:S01]  /*0970*/  IMAD R19, R19, UR11, RZ ;  /* 0x0000000b13137c24 */ /* 0x000fe2000f8e02ff */
[----:B------:R-:W-:Y:S01]  /*0980*/  ISETP.GE.U32.AND P2, PT, R28, R5, PT ;  /* 0x000000051c00720c */ /* 0x000fe20003f46070 */
[----:B------:R-:W-:Y:S01]  /*0990*/  IMAD R17, R11, UR13, R17 ;  /* 0x0000000d0b117c24 */ /* 0x000fe2000f8e0211 */
[----:B------:R-:W-:Y:S01]  /*09a0*/  SEL R28, R22, R25, !P0 ;  /* 0x00000019161c7207 */ /* 0x000fe20004000000 */
[----:B------:R-:W-:-:S03]  /*09b0*/  VIADD R11, R13, 0x3 ;  /* 0x000000030d0b7836 */ /* 0x000fc60000000000 */
[----:B------:R-:W-:Y:S01]  /*09c0*/  IADD3 R24, PT, PT, -R28, RZ, RZ ;  /* 0x000000ff1c187210 */ /* 0x000fe20007ffe1ff */
[----:B------:R-:W-:-:S04]  /*09d0*/  IMAD.HI.U32 R25, R21, R28, RZ ;  /* 0x0000001c15197227 */ /* 0x000fc800078e00ff */
[----:B------:R-:W-:Y:S02]  /*09e0*/  IMAD R24, R15, R24, R26 ;  /* 0x000000180f187224 */ /* 0x000fe400078e021a */
[----:B------:R-:W-:Y:S02]  /*09f0*/  IMAD.MOV R26, RZ, RZ, -R25 ;  /* 0x000000ffff1a7224 */ /* 0x000fe400078e0a19 */
[----:B------:R-:W-:Y:S02]  /*0a00*/  IMAD R24, R24, UR10, R19 ;  /* 0x0000000a18187c24 */ /* 0x000fe4000f8e0213 */
[----:B------:R-:W-:Y:S02]  /*0a10*/  IMAD R26, R5, R26, R28 ;  /* 0x0000001a051a7224 */ /* 0x000fe400078e021c */
[----:B------:R-:W-:-:S03]  /*0a20*/  IMAD.HI.U32 R19, R10, R11, RZ ;  /* 0x0000000b0a137227 */ /* 0x000fc600078e00ff */
[----:B------:R-:W-:Y:S01]  /*0a30*/  ISETP.GE.U32.AND P3, PT, R26, R5, PT ;  /* 0x000000051a00720c */ /* 0x000fe20003f66070 */
[----:B------:R-:W-:-:S04]  /*0a40*/  IMAD.MOV R29, RZ, RZ, -R19 ;  /* 0x000000ffff1d7224 */ /* 0x000fc800078e0a13 */
[----:B------:R-:W-:-:S08]  /*0a50*/  IMAD R29, R14, R29, R11 ;  /* 0x0000001d0e1d7224 */ /* 0x000fd000078e020b */
[----:B------:R-:W-:Y:S01]  /*0a60*/  @P3 IADD3 R26, PT, PT, -R5, R26, RZ ;  /* 0x0000001a051a3210 */ /* 0x000fe20007ffe1ff */
[----:B------:R-:W-:Y:S01]  /*0a70*/  @P3 VIADD R25, R25, 0x1 ;  /* 0x0000000119193836 */ /* 0x000fe20000000000 */
[----:B------:R-:W-:Y:S02]  /*0a80*/  ISETP.GE.U32.AND P3, PT, R29, R14, PT ;  /* 0x0000000e1d00720c */ /* 0x000fe40003f66070 */
[----:B------:R-:W-:-:S11]  /*0a90*/  ISETP.GE.U32.AND P5, PT, R26, R5, PT ;  /* 0x000000051a00720c */ /* 0x000fd60003fa6070 */
[----:B------:R-:W-:Y:S01]  /*0aa0*/  @P3 IADD3 R29, PT, PT, -R14, R29, RZ ;  /* 0x0000001d0e1d3210 */ /* 0x000fe20007ffe1ff */
[----:B------:R-:W-:Y:S01]  /*0ab0*/  @P3 VIADD R19, R19, 0x1 ;  /* 0x0000000113133836 */ /* 0x000fe20000000000 */
[----:B------:R-:W-:Y:S02]  /*0ac0*/  @P5 IADD3 R25, PT, PT, R25, 0x1, RZ ;  /* 0x0000000119195810 */ /* 0x000fe40007ffe0ff */
[----:B------:R-:W-:Y:S02]  /*0ad0*/  ISETP.GE.U32.AND P5, PT, R29, R14, PT ;  /* 0x0000000e1d00720c */ /* 0x000fe40003fa6070 */
[----:B------:R-:W-:-:S04]  /*0ae0*/  SEL R25, R18, R25, !P6 ;  /* 0x0000001912197207 */ /* 0x000fc80007000000 */
[----:B------:R-:W-:-:S05]  /*0af0*/  IADD3 R27, PT, PT, -R25, RZ, RZ ;  /* 0x000000ff191b7210 */ /* 0x000fca0007ffe1ff */
[----:B------:R-:W-:Y:S02]  /*0b00*/  IMAD R27, R5, R27, R28 ;  /* 0x0000001b051b7224 */ /* 0x000fe400078e021c */
[----:B------:R-:W-:-:S04]  /*0b10*/  @P5 IADD3 R19, PT, PT, R19, 0x1, RZ ;  /* 0x0000000113135810 */ /* 0x000fc80007ffe0ff */
[----:B------:R-:W-:-:S05]  /*0b20*/  SEL R8, R8, R19, !P1 ;  /* 0x0000001308087207 */ /* 0x000fca0004800000 */
        /* <DEDUP_REMOVED lines=8> */
[----:B------:R-:W-:Y:S01]  /*0bb0*/  SEL R22, R22, R9, !P0 ;  /* 0x0000000916167207 */ /* 0x000fe20004000000 */
[----:B------:R-:W-:-:S03]  /*0bc0*/  IMAD.MOV R9, RZ, RZ, -R8 ;  /* 0x000000ffff097224 */ /* 0x000fc600078e0a08 */
[----:B------:R-:W-:Y:S01]  /*0bd0*/  IADD3 R10, PT, PT, -R22, RZ, RZ ;  /* 0x000000ff160a7210 */ /* 0x000fe20007ffe1ff */
[----:B------:R-:W-:-:S04]  /*0be0*/  IMAD R11, R14, R9, R11 ;  /* 0x000000090e0b7224 */ /* 0x000fc800078e020b */
[----:B------:R-:W-:Y:S02]  /*0bf0*/  IMAD R10, R15, R10, R8 ;  /* 0x0000000a0f0a7224 */ /* 0x000fe400078e0208 */
[----:B------:R-:W-:Y:S02]  /*0c00*/  IMAD R11, R11, UR11, RZ ;  /* 0x0000000b0b0b7c24 */ /* 0x000fe4000f8e02ff */
[----:B------:R-:W-:-:S04]  /*0c10*/  IMAD.WIDE.U32 R8, R13, 0x4, R2 ;  /* 0x000000040d087825 */ /* 0x000fc800078e0002 */
[----:B------:R-:W-:Y:S02]  /*0c20*/  IMAD R19, R10, UR10, R11 ;  /* 0x0000000a0a137c24 */ /* 0x000fe4000f8e020b */
[----:B------:R-:W2:Y:S01]  /*0c30*/  LDG.E.128 R8, desc[UR6][R8.64] ;  /* 0x0000000608087981 */ /* 0x000ea2000c1e1d00 */
[----:B------:R-:W-:-:S04]  /*0c40*/  IMAD.HI.U32 R21, R21, R22, RZ ;  /* 0x0000001615157227 */ /* 0x000fc800078e00ff */
[----:B------:R-:W-:Y:S01]  /*0c50*/  @P4 VIADD R7, R7, 0x1 ;  /* 0x0000000107074836 */ /* 0x000fe20000000000 */
[----:B------:R-:W-:Y:S01]  /*0c60*/  IADD3 R28, PT, PT, -R21, RZ, RZ ;  /* 0x000000ff151c7210 */ /* 0x000fe20007ffe1ff */
[----:B------:R-:W-:Y:S02]  /*0c70*/  IMAD R26, R27, UR13, R24 ;  /* 0x0000000d1b1a7c24 */ /* 0x000fe4000f8e0218 */
[----:B------:R-:W-:Y:S01]  /*0c80*/  IMAD R17, R20, UR12, R17 ;  /* 0x0000000c14117c24 */ /* 0x000fe2000f8e0211 */
[----:B------:R-:W-:Y:S01]  /*0c90*/  @P2 IADD3 R7, PT, PT, R7, 0x1, RZ ;  /* 0x0000000107072810 */ /* 0x000fe20007ffe0ff */
[----:B------:R-:W-:Y:S02]  /*0ca0*/  IMAD R28, R5, R28, R22 ;  /* 0x0000001c051c7224 */ /* 0x000fe400078e0216 */
[----:B------:R-:W-:Y:S01]  /*0cb0*/  IMAD R25, R25, UR12, R26 ;  /* 0x0000000c19197c24 */ /* 0x000fe2000f8e021a */
[----:B------:R-:W-:Y:S01]  /*0cc0*/  SEL R24, R18, R7, !P6 ;  /* 0x0000000712187207 */ /* 0x000fe20007000000 */
[----:B---3--:R-:W-:Y:S01]  /*0cd0*/  IMAD R17, R0, UR14, R17 ;  /* 0x0000000e00117c24 */ /* 0x008fe2000f8e0211 */
[----:B------:R-:W-:Y:S01]  /*0ce0*/  ISETP.GE.U32.AND P0, PT, R28, R5, PT ;  /* 0x000000051c00720c */ /* 0x000fe20003f06070 */
[----:B------:R-:W-:-:S02]  /*0cf0*/  IMAD R25, R0, UR14, R25 ;  /* 0x0000000e00197c24 */ /* 0x000fc4000f8e0219 */
[----:B------:R-:W-:Y:S02]  /*0d00*/  IMAD.MOV R7, RZ, RZ, -R24 ;  /* 0x000000ffff077224 */ /* 0x000fe400078e0a18 */
[----:B------:R-:W-:Y:S02]  /*0d10*/  IMAD R13, R16, 0x4, R13 ;  /* 0x00000004100d7824 */ /* 0x000fe400078e020d */
[----:B------:R-:W-:-:S04]  /*0d20*/  IMAD R6, R5, R7, R6 ;  /* 0x0000000705067224 */ /* 0x000fc800078e0206 */
[----:B------:R-:W-:Y:S02]  /*0d30*/  IMAD R23, R6, UR13, R23 ;  /* 0x0000000d06177c24 */ /* 0x000fe4000f8e0217 */
[----:B------:R-:W-:Y:S01]  /*0d40*/  @P0 IMAD.IADD R28, R28, 0x1, -R5 ;  /* 0x000000011c1c0824 */ /* 0x000fe200078e0a05 */
[----:B------:R-:W-:Y:S01]  /*0d50*/  @P0 IADD3 R21, PT, PT, R21, 0x1, RZ ;  /* 0x0000000115150810 */ /* 0x000fe20007ffe0ff */
[----:B------:R-:W0:Y:S03]  /*0d60*/  LDC.64 R6, c[0x0][0x380] ;  /* 0x0000e000ff067b82 */ /* 0x000e260000000a00 */
[----:B------:R-:W-:-:S13]  /*0d70*/  ISETP.GE.U32.AND P1, PT, R28, R5, PT ;  /* 0x000000051c00720c */ /* 0x000fda0003f26070 */
[----:B------:R-:W-:-:S05]  /*0d80*/  @P1 VIADD R21, R21, 0x1 ;  /* 0x0000000115151836 */ /* 0x000fca0000000000 */
[----:B------:R-:W-:-:S04]  /*0d90*/  SEL R18, R18, R21, !P6 ;  /* 0x0000001512127207 */ /* 0x000fc80007000000 */
[----:B------:R-:W-:-:S05]  /*0da0*/  IADD3 R21, PT, PT, -R18, RZ, RZ ;  /* 0x000000ff12157210 */ /* 0x000fca0007ffe1ff */
[----:B------:R-:W-:-:S04]  /*0db0*/  IMAD R22, R5, R21, R22 ;  /* 0x0000001505167224 */ /* 0x000fc800078e0216 */
[----:B------:R-:W-:Y:S02]  /*0dc0*/  IMAD R21, R22, UR13, R19 ;  /* 0x0000000d16157c24 */ /* 0x000fe4000f8e0213 */
[----:B------:R-:W-:Y:S02]  /*0dd0*/  IMAD R19, R24, UR12, R23 ;  /* 0x0000000c18137c24 */ /* 0x000fe4000f8e0217 */
[----:B------:R-:W-:Y:S02]  /*0de0*/  IMAD R21, R18, UR12, R21 ;  /* 0x0000000c12157c24 */ /* 0x000fe4000f8e0215 */
[----:B0-----:R-:W-:-:S04]  /*0df0*/  IMAD.WIDE.U32 R22, R25, 0x4, R6 ;  /* 0x0000000419167825 */ /* 0x001fc800078e0006 */
[C---:B------:R-:W-:Y:S02]  /*0e00*/  IMAD R19, R0.reuse, UR14, R19 ;  /* 0x0000000e00137c24 */ /* 0x040fe4000f8e0213 */
[----:B------:R-:W-:Y:S02]  /*0e10*/  IMAD R25, R0, UR14, R21 ;  /* 0x0000000e00197c24 */ /* 0x000fe4000f8e0215 */
[----:B------:R-:W-:Y:S01]  /*0e20*/  IMAD.WIDE.U32 R20, R17, 0x4, R6 ;  /* 0x0000000411147825 */ /* 0x000fe200078e0006 */
[----:B------:R-:W-:-:S03]  /*0e30*/  IADD3 R17, PT, PT, R13, 0x4, RZ ;  /* 0x000000040d117810 */ /* 0x000fc60007ffe0ff */
[----:B------:R-:W-:Y:S01]  /*0e40*/  IMAD.WIDE.U32 R18, R19, 0x4, R6 ;  /* 0x0000000413127825 */ /* 0x000fe200078e0006 */
[----:B------:R-:W-:-:S03]  /*0e50*/  ISETP.GT.U32.AND P0, PT, R17, R12, PT ;  /* 0x0000000c1100720c */ /* 0x000fc60003f04070 */
[----:B------:R-:W-:Y:S01]  /*0e60*/  IMAD.WIDE.U32 R6, R25, 0x4, R6 ;  /* 0x0000000419067825 */ /* 0x000fe200078e0006 */
[----:B--2---:R2:W-:Y:S04]  /*0e70*/  STG.E desc[UR6][R22.64], R8 ;  /* 0x0000000816007986 */ /* 0x0045e8000c101906 */
[----:B------:R2:W-:Y:S04]  /*0e80*/  STG.E desc[UR6][R20.64], R9 ;  /* 0x0000000914007986 */ /* 0x0005e8000c101906 */
[----:B------:R2:W-:Y:S04]  /*0e90*/  STG.E desc[UR6][R18.64], R10 ;  /* 0x0000000a12007986 */ /* 0x0005e8000c101906 */
[----:B------:R2:W-:Y:S01]  /*0ea0*/  STG.E desc[UR6][R6.64], R11 ;  /* 0x0000000b06007986 */ /* 0x0005e2000c101906 */
[----:B------:R-:W-:Y:S05]  /*0eb0*/  @!P0 BRA `(.L_x_182) ;  /* 0xfffffff000e08947 */ /* 0x000fea000383ffff */
.L_x_181:
[----:B0--34-:R-:W-:Y:S05]  /*0ec0*/  BSYNC.RECONVERGENT B0 ;  /* 0x0000000000007941 */ /* 0x019fea0003800200 */
.L_x_180:
        /* <DEDUP_REMOVED lines=14> */
[----:B------:R-:W5:Y:S01]  /*0fb0*/  LDCU UR8, c[0x0][0x10cc] ;  /* 0x00021980ff0877ac */ /* 0x000f620008000800 */
[----:B----4-:R-:W-:-:S04]  /*0fc0*/  ISETP.NE.AND P0, PT, R6, 0x3, PT ;  /* 0x000000030600780c */ /* 0x010fc80003f05270 */
[----:B-1----:R-:W-:Y:S02]  /*0fd0*/  SEL R14, R4, UR5, !P0 ;  /* 0x00000005040e7c07 */ /* 0x002fe4000c000000 */
[----:B------:R-:W-:Y:S02]  /*0fe0*/  ISETP.NE.AND P0, PT, R6, 0x2, PT ;  /* 0x000000020600780c */ /* 0x000fe40003f05270 */
[----:B------:R-:W1:Y:S02]  /*0ff0*/  I2F.U32.RP R5, R14 ;  /* 0x0000000e00057306 */ /* 0x000e640000209000 */
[----:B------:R-:W-:Y:S02]  /*1000*/  SEL R11, R4, UR4, !P0 ;  /* 0x00000004040b7c07 */ /* 0x000fe4000c000000 */
[----:B------:R-:W-:Y:S02]  /*1010*/  ISETP.NE.AND P0, PT, R6, 0x1, PT ;  /* 0x000000010600780c */ /* 0x000fe40003f05270 */
[----:B------:R-:W-:-:S02]  /*1020*/  ISETP.NE.U32.AND P1, PT, R11, RZ, PT ;  /* 0x000000ff0b00720c */ /* 0x000fc40003f25070 */
[----:B-----5:R-:W-:Y:S01]  /*1030*/  SEL R10, R4, UR8, !P0 ;  /* 0x00000008040a7c07 */ /* 0x020fe2000c000000 */
[----:B------:R-:W4:Y:S01]  /*1040*/  I2F.U32.RP R15, R11 ;  /* 0x0000000b000f7306 */ /* 0x000f220000209000 */
[----:B------:R-:W-:Y:S02]  /*1050*/  ISETP.NE.U32.AND P0, PT, R14, RZ, PT ;  /* 0x000000ff0e00720c */ /* 0x000fe40003f05070 */
[----:B------:R-:W-:Y:S02]  /*1060*/  IADD3 R23, PT, PT, RZ, -R10, RZ ;  /* 0x8000000aff177210 */ /* 0x000fe40007ffe0ff */
[----:B------:R-:W-:-:S03]  /*1070*/  ISETP.NE.U32.AND P2, PT, R10, RZ, PT ;  /* 0x000000ff0a00720c */ /* 0x000fc60003f45070 */
[----:B------:R-:W5:Y:S08]  /*1080*/  I2F.U32.RP R20, R10 ;  /* 0x0000000a00147306 */ /* 0x000f700000209000 */
[----:B-1----:R-:W1:Y:S08]  /*1090*/  MUFU.RCP R5, R5 ;  /* 0x0000000500057308 */ /* 0x002e700000001000 */
[----:B----4-:R-:W4:Y:S08]  /*10a0*/  MUFU.RCP R15, R15 ;  /* 0x0000000f000f7308 */ /* 0x010f300000001000 */
[----:B-----5:R-:W5:Y:S01]  /*10b0*/  MUFU.RCP R20, R20 ;  /* 0x0000001400147308 */ /* 0x020f620000001000 */
[----:B-1----:R-:W-:Y:S01]  /*10c0*/  VIADD R16, R5, 0xffffffe ;  /* 0x0ffffffe05107836 */ /* 0x002fe20000000000 */
[----:B------:R-:W-:-:S06]  /*10d0*/  IADD3 R5, PT, PT, RZ, -R14, RZ ;  /* 0x8000000eff057210 */ /* 0x000fcc0007ffe0ff */
[----:B------:R1:W0:Y:S01]  /*10e0*/  F2I.FTZ.U32.TRUNC.NTZ R17, R16 ;  /* 0x0000001000117305 */ /* 0x000222000021f000 */
[----:B----4-:R-:W-:Y:S01]  /*10f0*/  IADD3 R18, PT, PT, R15, 0xffffffe, RZ ;  /* 0x0ffffffe0f127810 */ /* 0x010fe20007ffe0ff */
[----:B------:R-:W-:-:S06]  /*1100*/  IMAD.MOV R15, RZ, RZ, -R11 ;  /* 0x000000ffff0f7224 */ /* 0x000fcc00078e0a0b */
[----:B------:R4:W2:Y:S01]  /*1110*/  F2I.FTZ.U32.TRUNC.NTZ R19, R18 ;  /* 0x0000001200137305 */ /* 0x0008a2000021f000 */
[----:B-1----:R-:W-:Y:S02]  /*1120*/  IMAD.MOV.U32 R16, RZ, RZ, RZ ;  /* 0x000000ffff107224 */ /* 0x002fe400078e00ff */
[----:B-----5:R-:W-:Y:S01]  /*1130*/  VIADD R6, R20, 0xffffffe ;  /* 0x0ffffffe14067836 */ /* 0x020fe20000000000 */
[----:B------:R-:W-:Y:S01]  /*1140*/  LOP3.LUT R20, RZ, R14, RZ, 0x33, !PT ;  /* 0x0000000eff147212 */ /* 0x000fe200078e33ff */
[----:B0-----:R-:W-:-:S03]  /*1150*/  IMAD R5, R5, R17, RZ ;  /* 0x0000001105057224 */ /* 0x001fc600078e02ff */
[----:B------:R0:W1:Y:S01]  /*1160*/  F2I.FTZ.U32.TRUNC.NTZ R7, R6 ;  /* 0x0000000600077305 */ /* 0x000062000021f000 */
[----:B----4-:R-:W-:Y:S02]  /*1170*/  HFMA2 R18, -RZ, RZ, 0, 0 ;  /* 0x00000000ff127431 */ /* 0x010fe400000001ff */
[----:B------:R-:W-:-:S04]  /*1180*/  IMAD.HI.U32 R16, R17, R5, R16 ;  /* 0x0000000511107227 */ /* 0x000fc800078e0010 */
[----:B--2---:R-:W-:Y:S02]  /*1190*/  IMAD R15, R15, R19, RZ ;  /* 0x000000130f0f7224 */ /* 0x004fe400078e02ff */
[----:B0-----:R-:W-:Y:S02]  /*11a0*/  IMAD.MOV.U32 R6, RZ, RZ, RZ ;  /* 0x000000ffff067224 */ /* 0x001fe400078e00ff */
[----:B------:R-:W-:Y:S01]  /*11b0*/  IMAD.HI.U32 R15, R19, R15, R18 ;  /* 0x0000000f130f7227 */ /* 0x000fe200078e0012 */
[----:B------:R-:W-:Y:S02]  /*11c0*/  LOP3.LUT R19, RZ, R11, RZ, 0x33, !PT ;  /* 0x0000000bff137212 */ /* 0x000fe400078e33ff */
[----:B------:R-:W-:Y:S01]  /*11d0*/  LOP3.LUT R18, RZ, R10, RZ, 0x33, !PT ;  /* 0x0000000aff127212 */ /* 0x000fe200078e33ff */
[----:B-1----:R-:W-:Y:S02]  /*11e0*/  IMAD R17, R23, R7, RZ ;  /* 0x0000000717117224 */ /* 0x002fe400078e02ff */
[----:B------:R-:W-:-:S02]  /*11f0*/  IMAD.MOV.U32 R5, RZ, RZ, R13 ;  /* 0x000000ffff057224 */ /* 0x000fc400078e000d */
[----:B------:R-:W-:-:S07]  /*1200*/  IMAD.HI.U32 R17, R7, R17, R6 ;  /* 0x0000001107117227 */ /* 0x000fce00078e0006 */
.L_x_185:
[----:B----4-:R-:W-:Y:S01]  /*1210*/  MOV R6, R8 ;  /* 0x0000000800067202 */ /* 0x010fe20000000f00 */
[----:B------:R-:W-:-:S05]  /*1220*/  IMAD.MOV.U32 R7, RZ, RZ, R9 ;  /* 0x000000ffff077224 */ /* 0x000fca00078e0009 */
[----:B------:R0:W2:Y:S01]  /*1230*/  LDG.E R23, desc[UR6][R6.64] ;  /* 0x0000000606177981 */ /* 0x0000a2000c1e1900 */
[----:B------:R-:W-:Y:S01]  /*1240*/  IMAD.HI.U32 R25, R16, R5, RZ ;  /* 0x0000000510197227 */ /* 0x000fe200078e00ff */
[----:B------:R-:W-:-:S04]  /*1250*/  IADD3 R21, PT, PT, R21, 0x1, RZ ;  /* 0x0000000115157810 */ /* 0x000fc80007ffe0ff */
        /* <DEDUP_REMOVED lines=8> */
[----:B------:R-:W-:-:S05]  /*12e0*/  IMAD.HI.U32 R24, R15, R22, RZ ;  /* 0x000000160f187227 */ /* 0x000fca00078e00ff */
[----:B0-----:R-:W-:-:S05]  /*12f0*/  IADD3 R6, PT, PT, -R24, RZ, RZ ;  /* 0x000000ff18067210 */ /* 0x001fca0007ffe1ff */
[----:B------:R-:W-:-:S05]  /*1300*/  IMAD R6, R11, R6, R22 ;  /* 0x000000060b067224 */ /* 0x000fca00078e0216 */
[----:B------:R-:W-:-:S13]  /*1310*/  ISETP.GE.U32.AND P3, PT, R6, R11, PT ;  /* 0x0000000b0600720c */ /* 0x000fda0003f66070 */
[----:B------:R-:W-:Y:S01]  /*1320*/  @P3 IMAD.IADD R6, R6, 0x1, -R11 ;  /* 0x0000000106063824 */ /* 0x000fe200078e0a0b */
[----:B------:R-:W-:-:S04]  /*1330*/  @P3 IADD3 R24, PT, PT, R24, 0x1, RZ ;  /* 0x0000000118183810 */ /* 0x000fc80007ffe0ff */
[----:B------:R-:W-:Y:S02]  /*1340*/  ISETP.GE.U32.AND P4, PT, R6, R11, PT ;  /* 0x0000000b0600720c */ /* 0x000fe40003f86070 */
[----:B------:R-:W-:-:S05]  /*1350*/  IADD3 R6, PT, PT, -R22, RZ, RZ ;  /* 0x000000ff16067210 */ /* 0x000fca0007ffe1ff */
[----:B------:R-:W-:Y:S02]  /*1360*/  IMAD R6, R14, R6, R5 ;  /* 0x000000060e067224 */ /* 0x000fe400078e0205 */
[----:B------:R-:W-:Y:S02]  /*1370*/  VIADD R5, R5, 0x1 ;  /* 0x0000000105057836 */ /* 0x000fe40000000000 */
[----:B------:R-:W-:Y:S02]  /*1380*/  IMAD R6, R6, UR11, RZ ;  /* 0x0000000b06067c24 */ /* 0x000fe4000f8e02ff */
[----:B------:R-:W-:-:S04]  /*1390*/  @P4 IADD3 R24, PT, PT, R24, 0x1, RZ ;  /* 0x0000000118184810 */ /* 0x000fc80007ffe0ff */
[----:B------:R-:W-:-:S05]  /*13a0*/  SEL R25, R19, R24, !P1 ;  /* 0x0000001813197207 */ /* 0x000fca0004800000 */
[----:B------:R-:W-:-:S04]  /*13b0*/  IMAD.HI.U32 R7, R17, R25, RZ ;  /* 0x0000001911077227 */ /* 0x000fc800078e00ff */
[----:B------:R-:W-:-:S04]  /*13c0*/  IMAD.MOV R27, RZ, RZ, -R7 ;  /* 0x000000ffff1b7224 */ /* 0x000fc800078e0a07 */
[----:B------:R-:W-:-:S05]  /*13d0*/  IMAD R27, R10, R27, R25 ;  /* 0x0000001b0a1b7224 */ /* 0x000fca00078e0219 */
[----:B------:R-:W-:-:S13]  /*13e0*/  ISETP.GE.U32.AND P3, PT, R27, R10, PT ;  /* 0x0000000a1b00720c */ /* 0x000fda0003f66070 */
[----:B------:R-:W-:Y:S02]  /*13f0*/  @P3 IADD3 R27, PT, PT, -R10, R27, RZ ;  /* 0x0000001b0a1b3210 */ /* 0x000fe40007ffe1ff */
[----:B------:R-:W-:Y:S02]  /*1400*/  @P3 IADD3 R7, PT, PT, R7, 0x1, RZ ;  /* 0x0000000107073810 */ /* 0x000fe40007ffe0ff */
[----:B------:R-:W-:Y:S01]  /*1410*/  ISETP.GE.U32.AND P4, PT, R27, R10, PT ;  /* 0x0000000a1b00720c */ /* 0x000fe20003f86070 */
[----:B------:R-:W-:Y:S01]  /*1420*/  IMAD.MOV R27, RZ, RZ, -R25 ;  /* 0x000000ffff1b7224 */ /* 0x000fe200078e0a19 */
[----:B------:R-:W-:-:S03]  /*1430*/  ISETP.NE.AND P3, PT, R21, RZ, PT ;  /* 0x000000ff1500720c */ /* 0x000fc60003f65270 */
[----:B------:R-:W-:-:S04]  /*1440*/  IMAD R27, R11, R27, R22 ;  /* 0x0000001b0b1b7224 */ /* 0x000fc800078e0216 */
[----:B------:R-:W-:-:S04]  /*1450*/  IMAD R27, R27, UR10, R6 ;  /* 0x0000000a1b1b7c24 */ /* 0x000fc8000f8e0206 */
[----:B------:R-:W-:Y:S02]  /*1460*/  @P4 IADD3 R7, PT, PT, R7, 0x1, RZ ;  /* 0x0000000107074810 */ /* 0x000fe40007ffe0ff */
[----:B------:R-:W-:Y:S02]  /*1470*/  IADD3 R8, P4, PT, R8, 0x4, RZ ;  /* 0x0000000408087810 */ /* 0x000fe40007f9e0ff */
[----:B------:R-:W-:Y:S02]  /*1480*/  SEL R22, R18, R7, !P2 ;  /* 0x0000000712167207 */ /* 0x000fe40005000000 */
[----:B------:R-:W0:Y:S01]  /*1490*/  LDC.64 R6, c[0x0][0x380] ;  /* 0x0000e000ff067b82 */ /* 0x000e220000000a00 */
[----:B------:R-:W-:Y:S02]  /*14a0*/  IADD3.X R9, PT, PT, RZ, R9, RZ, P4, !PT ;  /* 0x00000009ff097210 */ /* 0x000fe400027fe4ff */
[----:B------:R-:W-:-:S04]  /*14b0*/  IMAD.MOV R24, RZ, RZ, -R22 ;  /* 0x000000ffff187224 */ /* 0x000fc800078e0a16 */
[----:B------:R-:W-:-:S04]  /*14c0*/  IMAD R24, R10, R24, R25 ;  /* 0x000000180a187224 */ /* 0x000fc800078e0219 */
[----:B---3--:R-:W-:-:S04]  /*14d0*/  IMAD R27, R24, UR13, R27 ;  /* 0x0000000d181b7c24 */ /* 0x008fc8000f8e021b */
[----:B------:R-:W-:-:S04]  /*14e0*/  IMAD R27, R22, UR12, R27 ;  /* 0x0000000c161b7c24 */ /* 0x000fc8000f8e021b */
[----:B------:R-:W-:-:S04]  /*14f0*/  IMAD R27, R0, UR9, R27 ;  /* 0x00000009001b7c24 */ /* 0x000fc8000f8e021b */
[----:B0-----:R-:W-:-:S05]  /*1500*/  IMAD.WIDE.U32 R6, R27, 0x4, R6 ;  /* 0x000000041b067825 */ /* 0x001fca00078e0006 */
[----:B--2---:R4:W-:Y:S01]  /*1510*/  STG.E desc[UR6][R6.64], R23 ;  /* 0x0000001706007986 */ /* 0x0049e2000c101906 */
[----:B------:R-:W-:Y:S05]  /*1520*/  @P3 BRA `(.L_x_185) ;  /* 0xfffffffc00383947 */ /* 0x000fea000383ffff */
.L_x_184:
[----:B0-23--:R-:W-:Y:S05]  /*1530*/  BSYNC.RECONVERGENT B0 ;  /* 0x0000000000007941 */ /* 0x00dfea0003800200 */
.L_x_183:
[----:B----4-:R-:W-:-:S04]  /*1540*/  IADD3 R6, PT, PT, -R12, R13, RZ ;  /* 0x0000000d0c067210 */ /* 0x010fc80007ffe1ff */
[----:B------:R-:W-:-:S13]  /*1550*/  ISETP.GT.U32.AND P0, PT, R6, -0x4, PT ;  /* 0xfffffffc0600780c */ /* 0x000fda0003f04070 */
[----:B------:R-:W-:Y:S05]  /*1560*/  @P0 EXIT ;  /* 0x000000000000094d */ /* 0x000fea0003800000 */
[----:B------:R-:W0:Y:S01]  /*1570*/  LDC R8, c[0x0][0x10e8] ;  /* 0x00043a00ff087b82 */ /* 0x000e220000000800 */
[----:B------:R-:W-:Y:S01]  /*1580*/  IADD3 R25, PT, PT, -R12, R5, RZ ;  /* 0x000000050c197210 */ /* 0x000fe20007ffe1ff */
[----:B------:R-:W-:Y:S01]  /*1590*/  VIADD R23, R5, 0x1 ;  /* 0x0000000105177836 */ /* 0x000fe20000000000 */
[----:B------:R-:W2:Y:S01]  /*15a0*/  LDCU UR8, c[0x0][0x10ec] ;  /* 0x00021d80ff0877ac */ /* 0x000ea20008000800 */
[----:B------:R-:W3:Y:S04]  /*15b0*/  LDCU.64 UR4, c[0x0][0x10d8] ;  /* 0x00021b00ff0477ac */ /* 0x000ee80008000a00 */
[----:B------:R-:W1:Y:S01]  /*15c0*/  LDC.64 R6, c[0x0][0x10d0] ;  /* 0x00043400ff067b82 */ /* 0x000e620000000a00 */
[C---:B0-----:R-:W-:Y:S02]  /*15d0*/  ISETP.NE.AND P2, PT, R8.reuse, 0x1, PT ;  /* 0x000000010800780c */ /* 0x041fe40003f45270 */
[----:B------:R-:W-:-:S02]  /*15e0*/  ISETP.NE.AND P0, PT, R8, 0x3, PT ;  /* 0x000000030800780c */ /* 0x000fc40003f05270 */
[----:B------:R-:W-:Y:S02]  /*15f0*/  ISETP.NE.AND P1, PT, R8, 0x2, PT ;  /* 0x000000020800780c */ /* 0x000fe40003f25270 */
[C---:B-1----:R-:W-:Y:S02]  /*1600*/  SEL R16, R4.reuse, R7, !P0 ;  /* 0x0000000704107207 */ /* 0x042fe40004000000 */
[----:B------:R-:W-:Y:S02]  /*1610*/  SEL R17, R4, R6, !P1 ;  /* 0x0000000604117207 */ /* 0x000fe40004800000 */
[----:B------:R-:W0:Y:S03]  /*1620*/  I2F.U32.RP R8, R16 ;  /* 0x0000001000087306 */ /* 0x000e260000209000 */
[----:B------:R-:W1:Y:S01]  /*1630*/  @P2 LDC R4, c[0x0][0x10cc] ;  /* 0x00043300ff042b82 */ /* 0x000e620000000800 */
[----:B------:R-:W-:Y:S01]  /*1640*/  IADD3 R11, PT, PT, RZ, -R16, RZ ;  /* 0x80000010ff0b7210 */ /* 0x000fe20007ffe0ff */
[----:B------:R-:W-:Y:S01]  /*1650*/  IMAD.MOV R13, RZ, RZ, -R17 ;  /* 0x000000ffff0d7224 */ /* 0x000fe200078e0a11 */
[----:B------:R-:W-:-:S02]  /*1660*/  ISETP.NE.U32.AND P0, PT, R16, RZ, PT ;  /* 0x000000ff1000720c */ /* 0x000fc40003f05070 */
[----:B------:R-:W-:Y:S01]  /*1670*/  ISETP.NE.U32.AND P1, PT, R17, RZ, PT ;  /* 0x000000ff1100720c */ /* 0x000fe20003f25070 */
[----:B------:R-:W4:Y:S01]  /*1680*/  I2F.U32.RP R9, R17 ;  /* 0x0000001100097306 */ /* 0x000f220000209000 */
[----:B------:R-:W-:Y:S02]  /*1690*/  LOP3.LUT R22, RZ, R16, RZ, 0x33, !PT ;  /* 0x00000010ff167212 */ /* 0x000fe400078e33ff */
[----:B------:R-:W-:-:S05]  /*16a0*/  LOP3.LUT R24, RZ, R17, RZ, 0x33, !PT ;  /* 0x00000011ff187212 */ /* 0x000fca00078e33ff */
[----:B0-----:R-:W0:Y:S08]  /*16b0*/  MUFU.RCP R8, R8 ;  /* 0x0000000800087308 */ /* 0x001e300000001000 */
[----:B----4-:R-:W4:Y:S01]  /*16c0*/  MUFU.RCP R9, R9 ;  /* 0x0000000900097308 */ /* 0x010f220000001000 */
[----:B-1----:R-:W-:-:S07]  /*16d0*/  ISETP.NE.U32.AND P2, PT, R4, RZ, PT ;  /* 0x000000ff0400720c */ /* 0x002fce0003f45070 */
[----:B------:R-:W1:Y:S01]  /*16e0*/  I2F.U32.RP R10, R4 ;  /* 0x00000004000a7306 */ /* 0x000e620000209000 */
[----:B0-----:R-:W-:-:S07]  /*16f0*/  IADD3 R18, PT, PT, R8, 0xffffffe, RZ ;  /* 0x0ffffffe08127810 */ /* 0x001fce0007ffe0ff */
[----:B------:R0:W5:Y:S01]  /*1700*/  F2I.FTZ.U32.TRUNC.NTZ R19, R18 ;  /* 0x0000001200137305 */ /* 0x000162000021f000 */
[----:B----4-:R-:W-:-:S07]  /*1710*/  VIADD R6, R9, 0xffffffe ;  /* 0x0ffffffe09067836 */ /* 0x010fce0000000000 */
[----:B-1----:R-:W1:Y:S01]  /*1720*/  MUFU.RCP R10, R10 ;  /* 0x0000000a000a7308 */ /* 0x002e620000001000 */
[----:B0-----:R-:W-:Y:S01]  /*1730*/  MOV R18, RZ ;  /* 0x000000ff00127202 */ /* 0x001fe20000000f00 */
[----:B-----5:R-:W-:-:S06]  /*1740*/  IMAD R9, R11, R19, RZ ;  /* 0x000000130b097224 */ /* 0x020fcc00078e02ff */
[----:B------:R0:W4:Y:S01]  /*1750*/  F2I.FTZ.U32.TRUNC.NTZ R7, R6 ;  /* 0x0000000600077305 */ /* 0x000122000021f000 */
[----:B------:R-:W-:-:S04]  /*1760*/  IMAD.HI.U32 R18, R19, R9, R18 ;  /* 0x0000000913127227 */ /* 0x000fc800078e0012 */
[----:B0-----:R-:W-:Y:S01]  /*1770*/  HFMA2 R6, -RZ, RZ, 0, 0 ;  /* 0x00000000ff067431 */ /* 0x001fe200000001ff */
[----:B-1----:R-:W-:-:S04]  /*1780*/  IADD3 R20, PT, PT, R10, 0xffffffe, RZ ;  /* 0x0ffffffe0a147810 */ /* 0x002fc80007ffe0ff */
[----:B------:R0:W1:Y:S01]  /*1790*/  F2I.FTZ.U32.TRUNC.NTZ R21, R20 ;  /* 0x0000001400157305 */ /* 0x000062000021f000 */
[----:B----4-:R-:W-:-:S04]  /*17a0*/  IMAD R11, R13, R7, RZ ;  /* 0x000000070d0b7224 */ /* 0x010fc800078e02ff */
[----:B------:R-:W-:Y:S01]  /*17b0*/  IMAD.HI.U32 R19, R7, R11, R6 ;  /* 0x0000000b07137227 */ /* 0x000fe200078e0006 */
[----:B0-----:R-:W-:-:S03]  /*17c0*/  MOV R20, RZ ;  /* 0x000000ff00147202 */ /* 0x001fc60000000f00 */
[----:B-1----:R-:W-:-:S04]  /*17d0*/  IMAD R8, R4, R21, RZ ;  /* 0x0000001504087224 */ /* 0x002fc800078e02ff */
[----:B------:R-:W-:-:S04]  /*17e0*/  IMAD.MOV R7, RZ, RZ, -R8 ;  /* 0x000000ffff077224 */ /* 0x000fc800078e0a08 */
[----:B------:R-:W-:Y:S01]  /*17f0*/  IMAD.HI.U32 R20, R21, R7, R20 ;  /* 0x0000000715147227 */ /* 0x000fe200078e0014 */
[----:B--23--:R-:W-:-:S07]  /*1800*/  LOP3.LUT R21, RZ, R4, RZ, 0x33, !PT ;  /* 0x00000004ff157212 */ /* 0x00cfce00078e33ff */
.L_x_186:
[----:B0-----:R-:W-:Y:S01]  /*1810*/  IADD3 R11, PT, PT, R23, 0x1, RZ ;  /* 0x00000001170b7810 */ /* 0x001fe20007ffe0ff */
[----:B------:R-:W-:-:S04]  /*1820*/  IMAD.HI.U32 R7, R18, R23, RZ ;  /* 0x0000001712077227 */ /* 0x000fc800078e00ff */
[----:B------:R-:W-:Y:S01]  /*1830*/  IMAD.HI.U32 R13, R18, R11, RZ ;  /* 0x0000000b120d7227 */ /* 0x000fe200078e00ff */
[----:B------:R-:W-:-:S03]  /*1840*/  IADD3 R9, PT, PT, -R7, RZ, RZ ;  /* 0x000000ff07097210 */ /* 0x000fc60007ffe1ff */
[----:B------:R-:W-:Y:S02]  /*1850*/  IMAD.MOV R6, RZ, RZ, -R13 ;  /* 0x000000ffff067224 */ /* 0x000fe400078e0a0d */
[C---:B------:R-:W-:Y:S02]  /*1860*/  IMAD R9, R16.reuse, R9, R23 ;  /* 0x0000000910097224 */ /* 0x040fe400078e0217 */
[----:B------:R-:W-:-:S03]  /*1870*/  IMAD R11, R16, R6, R11 ;  /* 0x00000006100b7224 */ /* 0x000fc600078e020b */
[-C--:B------:R-:W-:Y:S02]  /*1880*/  ISETP.GE.U32.AND P3, PT, R9, R16.reuse, PT ;  /* 0x000000100900720c */ /* 0x080fe40003f66070 */
[----:B------:R-:W-:-:S11]  /*1890*/  ISETP.GE.U32.AND P5, PT, R11, R16, PT ;  /* 0x000000100b00720c */ /* 0x000fd60003fa6070 */
[C---:B------:R-:W-:Y:S01]  /*18a0*/  @P3 IADD3 R9, PT, PT, -R16.reuse, R9, RZ ;  /* 0x0000000910093210 */ /* 0x040fe20007ffe1ff */
[----:B------:R-:W-:Y:S01]  /*18b0*/  @P3 VIADD R7, R7, 0x1 ;  /* 0x0000000107073836 */ /* 0x000fe20000000000 */
[----:B------:R-:W-:Y:S02]  /*18c0*/  @P5 IADD3 R11, PT, PT, -R16, R11, RZ ;  /* 0x0000000b100b5210 */ /* 0x000fe40007ffe1ff */
[-C--:B------:R-:W-:Y:S02]  /*18d0*/  ISETP.GE.U32.AND P4, PT, R9, R16.reuse, PT ;  /* 0x000000100900720c */ /* 0x080fe40003f86070 */
[----:B------:R-:W-:Y:S02]  /*18e0*/  ISETP.GE.U32.AND P6, PT, R11, R16, PT ;  /* 0x000000100b00720c */ /* 0x000fe40003fc6070 */
[----:B------:R-:W-:-:S09]  /*18f0*/  @P5 IADD3 R13, PT, PT, R13, 0x1, RZ ;  /* 0x000000010d0d5810 */ /* 0x000fd20007ffe0ff */
[----:B------:R-:W-:Y:S02]  /*1900*/  @P4 IADD3 R7, PT, PT, R7, 0x1, RZ ;  /* 0x0000000107074810 */ /* 0x000fe40007ffe0ff */
[----:B------:R-:W-:Y:S02]  /*1910*/  @P6 VIADD R13, R13, 0x1 ;  /* 0x000000010d0d6836 */ /* 0x000fe40000000000 */
[----:B------:R-:W-:-:S03]  /*1920*/  SEL R14, R22, R7, !P0 ;  /* 0x00000007160e7207 */ /* 0x000fc60004000000 */
[----:B------:R-:W-:Y:S02]  /*1930*/  SEL R8, R22, R13, !P0 ;  /* 0x0000000d16087207 */ /* 0x000fe40004000000 */
[----:B------:R-:W-:-:S04]  /*1940*/  IMAD.HI.U32 R9, R19, R14, RZ ;  /* 0x0000000e13097227 */ /* 0x000fc800078e00ff */
[----:B------:R-:W-:Y:S01]  /*1950*/  IMAD.HI.U32 R11, R19, R8, RZ ;  /* 0x00000008130b7227 */ /* 0x000fe200078e00ff */
[----:B------:R-:W-:-:S03]  /*1960*/  IADD3 R6, PT, PT, -R9, RZ, RZ ;  /* 0x000000ff09067210 */ /* 0x000fc60007ffe1ff */
[----:B------:R-:W-:Y:S01]  /*1970*/  IMAD.MOV R26, RZ, RZ, -R8 ;  /* 0x000000ffff1a7224 */ /* 0x000fe200078e0a08 */
[----:B------:R-:W-:Y:S01]  /*1980*/  IADD3 R10, PT, PT, -R11, RZ, RZ ;  /* 0x000000ff0b0a7210 */ /* 0x000fe20007ffe1ff */
[C---:B------:R-:W-:Y:S02]  /*1990*/  IMAD R6, R17.reuse, R6, R14 ;  /* 0x0000000611067224 */ /* 0x040fe400078e020e */
[----:B------:R-:W-:Y:S02]  /*19a0*/  IMAD R26, R16, R26, R5 ;  /* 0x0000001a101a7224 */ /* 0x000fe400078e0205 */
[----:B------:R-:W-:Y:S01]  /*19b0*/  IMAD R10, R17, R10, R8 ;  /* 0x0000000a110a7224 */ /* 0x000fe200078e0208 */
[----:B------:R-:W-:Y:S01]  /*19c0*/  ISETP.GE.U32.AND P3, PT, R6, R17, PT ;  /* 0x000000110600720c */ /* 0x000fe20003f66070 */
[----:B------:R-:W-:-:S03]  /*19d0*/  VIADD R26, R26, 0x2 ;  /* 0x000000021a1a7836 */ /* 0x000fc60000000000 */
[----:B------:R-:W-:-:S09]  /*19e0*/  ISETP.GE.U32.AND P5, PT, R10, R17, PT ;  /* 0x000000110a00720c */ /* 0x000fd20003fa6070 */
[----:B------:R-:W-:Y:S01]  /*19f0*/  @P3 IMAD.IADD R6, R6, 0x1, -R17 ;  /* 0x0000000106063824 */ /* 0x000fe200078e0a11 */
[----:B------:R-:W-:-:S03]  /*1a00*/  @P3 IADD3 R9, PT, PT, R9, 0x1, RZ ;  /* 0x0000000109093810 */ /* 0x000fc60007ffe0ff */
[----:B------:R-:W-:Y:S01]  /*1a10*/  @P5 IADD3 R10, PT, PT, -R17, R10, RZ ;  /* 0x0000000a110a5210 */ /* 0x000fe20007ffe1ff */
[----:B------:R-:W-:Y:S01]  /*1a20*/  @P5 VIADD R11, R11, 0x1 ;  /* 0x000000010b0b5836 */ /* 0x000fe20000000000 */
[-C--:B------:R-:W-:Y:S02]  /*1a30*/  ISETP.GE.U32.AND P4, PT, R6, R17.reuse, PT ;  /* 0x000000110600720c */ /* 0x080fe40003f86070 */
[----:B------:R-:W-:Y:S01]  /*1a40*/  ISETP.GE.U32.AND P6, PT, R10, R17, PT ;  /* 0x000000110a00720c */ /* 0x000fe20003fc6070 */
[----:B------:R-:W0:Y:S10]  /*1a50*/  LDC.64 R6, c[0x0][0x10e0] ;  /* 0x00043800ff067b82 */ /* 0x000e340000000a00 */
[----:B------:R-:W-:-:S02]  /*1a60*/  @P4 IADD3 R9, PT, PT, R9, 0x1, RZ ;  /* 0x0000000109094810 */ /* 0x000fc40007ffe0ff */
[----:B------:R-:W-:Y:S02]  /*1a70*/  @P6 IADD3 R11, PT, PT, R11, 0x1, RZ ;  /* 0x000000010b0b6810 */ /* 0x000fe40007ffe0ff */
[C---:B------:R-:W-:Y:S02]  /*1a80*/  SEL R9, R24.reuse, R9, !P1 ;  /* 0x0000000918097207 */ /* 0x040fe40004800000 */
[----:B------:R-:W-:-:S03]  /*1a90*/  SEL R11, R24, R11, !P1 ;  /* 0x0000000b180b7207 */ /* 0x000fc60004800000 */
[----:B------:R-:W-:-:S04]  /*1aa0*/  IMAD.HI.U32 R10, R20, R9, RZ ;  /* 0x00000009140a7227 */ /* 0x000fc800078e00ff */
[----:B------:R-:W-:-:S04]  /*1ab0*/  IMAD.HI.U32 R12, R20, R11, RZ ;  /* 0x0000000b140c7227 */ /* 0x000fc800078e00ff */
[----:B------:R-:W-:Y:S01]  /*1ac0*/  IMAD.MOV R13, RZ, RZ, -R10 ;  /* 0x000000ffff0d7224 */ /* 0x000fe200078e0a0a */
[----:B------:R-:W-:Y:S01]  /*1ad0*/  IADD3 R15, PT, PT, -R12, RZ, RZ ;  /* 0x000000ff0c0f7210 */ /* 0x000fe20007ffe1ff */
[----:B0-----:R-:W-:Y:S02]  /*1ae0*/  IMAD R27, R26, R7, RZ ;  /* 0x000000071a1b7224 */ /* 0x001fe400078e02ff */
[C---:B------:R-:W-:Y:S02]  /*1af0*/  IMAD R13, R4.reuse, R13, R9 ;  /* 0x0000000d040d7224 */ /* 0x040fe400078e0209 */
[----:B------:R-:W-:-:S03]  /*1b00*/  IMAD R15, R4, R15, R11 ;  /* 0x0000000f040f7224 */ /* 0x000fc600078e020b */
[-C--:B------:R-:W-:Y:S02]  /*1b10*/  ISETP.GE.U32.AND P5, PT, R13, R4.reuse, PT ;  /* 0x000000040d00720c */ /* 0x080fe40003fa6070 */
[----:B------:R-:W-:-:S11]  /*1b20*/  ISETP.GE.U32.AND P4, PT, R15, R4, PT ;  /* 0x000000040f00720c */ /* 0x000fd60003f86070 */
[----:B------:R-:W-:Y:S02]  /*1b30*/  @P5 IADD3 R13, PT, PT, -R4, R13, RZ ;  /* 0x0000000d040d5210 */ /* 0x000fe40007ffe1ff */
[----:B------:R-:W-:Y:S01]  /*1b40*/  @P4 IMAD.IADD R15, R15, 0x1, -R4 ;  /* 0x000000010f0f4824 */ /* 0x000fe200078e0a04 */
[----:B------:R-:W-:Y:S02]  /*1b50*/  @P5 IADD3 R10, PT, PT, R10, 0x1, RZ ;  /* 0x000000010a0a5810 */ /* 0x000fe40007ffe0ff */
        /* <DEDUP_REMOVED lines=125> */
.L_x_187:
        /* <DEDUP_REMOVED lines=13> */
.L_x_931:


//--------------------- .text._ZN2at6native40_GLOBAL__N__2351210d_8_Shape_cu_49f7391c30CatArrayBatchedCopy_vectorizedINS1_10OpaqueTypeILj4EEEjLi4ELi64ELi64ELi16ELi4EEEvPcNS1_25CatArrInputTensorMetadataIT_T0_XT2_EXT3_EEENS1_16TensorSizeStrideIS8_Lj4EEEiS8_ --------------------------
	.section	.text._ZN2at6native40_GLOBAL__N__2351210d_8_Shape_cu_49f7391c30CatArrayBatchedCopy_vectorizedINS1_10OpaqueTypeILj4EEEjLi4ELi64ELi64ELi16ELi4EEEvPcNS1_25CatArrInputTensorMetadataIT_T0_XT2_EXT3_EEENS1_16TensorSizeStrideIS8_Lj4EEEiS8_,"ax",@progbits
	.align	128
.text._ZN2at6native40_GLOBAL__N__2351210d_8_Shape_cu_49f7391c30CatArrayBatchedCopy_vectorizedINS1_10OpaqueTypeILj4EEEjLi4ELi64ELi64ELi16ELi4EEEvPcNS1_25CatArrInputTensorMetadataIT_T0_XT2_EXT3_EEENS1_16TensorSizeStrideIS8_Lj4EEEiS8_:
        .type           _ZN2at6native40_GLOBAL__N__2351210d_8_Shape_cu_49f7391c30CatArrayBatchedCopy_vectorizedINS1_10OpaqueTypeILj4EEEjLi4ELi64ELi64ELi16ELi4EEEvPcNS1_25CatArrInputTensorMetadataIT_T0_XT2_EXT3_EEENS1_16TensorSizeStrideIS8_Lj4EEEiS8_,@function
        .size           _ZN2at6native40_GLOBAL__N__2351210d_8_Shape_cu_49f7391c30CatArrayBatchedCopy_vectorizedINS1_10OpaqueTypeILj4EEEjLi4ELi64ELi64ELi16ELi4EEEvPcNS1_25CatArrInputTensorMetadataIT_T0_XT2_EXT3_EEENS1_16TensorSizeStrideIS8_Lj4EEEiS8_,(.L_x_932 - _ZN2at6native40_GLOBAL__N__2351210d_8_Shape_cu_49f7391c30CatArrayBatchedCopy_vectorizedINS1_10OpaqueTypeILj4EEEjLi4ELi64ELi64ELi16ELi4EEEvPcNS1_25CatArrInputTensorMetadataIT_T0_XT2_EXT3_EEENS1_16TensorSizeStrideIS8_Lj4EEEiS8_)
        .other          _ZN2at6native40_GLOBAL__N__2351210d_8_Shape_cu_49f7391c30CatArrayBatchedCopy_vectorizedINS1_10OpaqueTypeILj4EEEjLi4ELi64ELi64ELi16ELi4EEEvPcNS1_25CatArrInputTensorMetadataIT_T0_XT2_EXT3_EEENS1_16TensorSizeStrideIS8_Lj4EEEiS8_,@"STO_CUDA_ENTRY STV_DEFAULT"
_ZN2at6native40_GLOBAL__N__2351210d_8_Shape_cu_49f7391c30CatArrayBatchedCopy_vectorizedINS1_10OpaqueTypeILj4EEEjLi4ELi64ELi64ELi16ELi4EEEvPcNS1_25CatArrInputTensorMetadataIT_T0_XT2_EXT3_EEENS1_16TensorSizeStrideIS8_Lj4EEEiS8_:
        /* <DEDUP_REMOVED lines=66> */
.L_x_188:
        /* <DEDUP_REMOVED lines=48> */
.L_x_189:
        /* <DEDUP_REMOVED lines=14> */
.L_x_932:


//--------------------- .text._ZN2at6native40_GLOBAL__N__2351210d_8_Shape_cu_49f7391c19CatArrayBatchedCopyINS1_10OpaqueTypeILj4EEEjLi3ELi64ELi64EEEvPT_NS1_25CatArrInputTensorMetadataIS5_T0_XT2_EXT3_EEENS1_16TensorSizeStrideIS8_Lj4EEEiS8_ --------------------------
	.section	.text._ZN2at6native40_GLOBAL__N__2351210d_8_Shape_cu_49f7391c19CatArrayBatchedCopyINS1_10OpaqueTypeILj4EEEjLi3ELi64ELi64EEEvPT_NS1_25CatArrInputTensorMetadataIS5_T0_XT2_EXT3_EEENS1_16TensorSizeStrideIS8_Lj4EEEiS8_,"ax",@progbits
	.align	128
.text._ZN2at6native40_GLOBAL__N__2351210d_8_Shape_cu_49f7391c19CatArrayBatchedCopyINS1_10OpaqueTypeILj4EEEjLi3ELi64ELi64EEEvPT_NS1_25CatArrInputTensorMetadataIS5_T0_XT2_EXT3_EEENS1_16TensorSizeStrideIS8_Lj4EEEiS8_:
        .type           _ZN2at6native40_GLOBAL__N__2351210d_8_Shape_cu_49f7391c19CatArrayBatchedCopyINS1_10OpaqueTypeILj4EEEjLi3ELi64ELi64EEEvPT_NS1_25CatArrInputTensorMetadataIS5_T0_XT2_EXT3_EEENS1_16TensorSizeStrideIS8_Lj4EEEiS8_,@function
        .size           _ZN2at6native40_GLOBAL__N__2351210d_8_Shape_cu_49f7391c19CatArrayBatchedCopyINS1_10OpaqueTypeILj4EEEjLi3ELi64ELi64EEEvPT_NS1_25CatArrInputTensorMetadataIS5_T0_XT2_EXT3_EEENS1_16TensorSizeStrideIS8_Lj4EEEiS8_,(.L_x_933 - _ZN2at6native40_GLOBAL__N__2351210d_8_Shape_cu_49f7391c19CatArrayBatchedCopyINS1_10OpaqueTypeILj4EEEjLi3ELi64ELi64EEEvPT_NS1_25CatArrInputTensorMetadataIS5_T0_XT2_EXT3_EEENS1_16TensorSizeStrideIS8_Lj4EEEiS8_)
        .other          _ZN2at6native40_GLOBAL__N__2351210d_8_Shape_cu_49f7391c19CatArrayBatchedCopyINS1_10OpaqueTypeILj4EEEjLi3ELi64ELi64EEEvPT_NS1_25CatArrInputTensorMetadataIS5_T0_XT2_EXT3_EEENS1_16TensorSizeStrideIS8_Lj4EEEiS8_,@"STO_CUDA_ENTRY STV_DEFAULT"
_ZN2at6native40_GLOBAL__N__2351210d_8_Shape_cu_49f7391c19CatArrayBatchedCopyINS1_10OpaqueTypeILj4EEEjLi3ELi64ELi64EEEvPT_NS1_25CatArrInputTensorMetadataIS5_T0_XT2_EXT3_EEENS1_16TensorSizeStrideIS8_Lj4EEEiS8_:
        /* <DEDUP_REMOVED lines=22> */
[----:B------:R-:W0:Y:S07]  /*0160*/  LDCU.64 UR8, c[0x0][0x10d8] ;  /* 0x00021b00ff0877ac */ /* 0x000e2e0008000a00 */
[----:B------:R-:W5:Y:S01]  /*0170*/  LDC R5, c[0x0][0x10cc] ;  /* 0x00043300ff057b82 */ /* 0x000f620000000800 */
[----:B0-----:R-:W-:-:S02]  /*0180*/  ISETP.NE.AND P0, PT, R4, 0x2, PT ;  /* 0x000000020400780c */ /* 0x001fc40003f05270 */
[----:B------:R-:W-:-:S05]  /*0190*/  ISETP.NE.AND P1, PT, R4, 0x1, PT ;  /* 0x000000010400780c */ /* 0x000fca0003f25270 */
[----:B------:R-:W0:Y:S01]  /*01a0*/  LDC R7, c[0x0][R18+0x8c8] ;  /* 0x0002320012077b82 */ /* 0x000e220000000800 */
[----:B---3--:R-:W-:-:S07]  /*01b0*/  SEL R3, R2, R3, !P0 ;  /* 0x0000000302037207 */ /* 0x008fce0004000000 */
[----:B------:R3:W1:Y:S01]  /*01c0*/  LDC.U8 R10, c[0x0][R20+0x880] ;  /* 0x00022000140a7b82 */ /* 0x0006620000000000 */
[----:B------:R-:W2:Y:S01]  /*01d0*/  I2F.U32.RP R6, R3 ;  /* 0x0000000300067306 */ /* 0x000ea20000209000 */
[----:B------:R-:W-:Y:S02]  /*01e0*/  IADD3 R19, PT, PT, RZ, -R3, RZ ;  /* 0x80000003ff137210 */ /* 0x000fe40007ffe0ff */
[----:B-----5:R-:W-:-:S04]  /*01f0*/  SEL R4, R2, R5, !P1 ;  /* 0x0000000502047207 */ /* 0x020fc80004800000 */
[----:B------:R-:W4:Y:S01]  /*0200*/  LDC.64 R14, c[0x0][R14+0x380] ;  /* 0x0000e0000e0e7b82 */ /* 0x000f220000000a00 */
[----:B---3--:R-:W-:Y:S01]  /*0210*/  LOP3.LUT R20, RZ, R3, RZ, 0x33, !PT ;  /* 0x00000003ff147212 */ /* 0x008fe200078e33ff */
[----:B------:R-:W3:Y:S01]  /*0220*/  I2F.U32.RP R8, R4 ;  /* 0x0000000400087306 */ /* 0x000ee20000209000 */
[----:B------:R-:W-:Y:S02]  /*0230*/  IADD3 R21, PT, PT, RZ, -R4, RZ ;  /* 0x80000004ff157210 */ /* 0x000fe40007ffe0ff */
[----:B------:R-:W-:-:S03]  /*0240*/  ISETP.NE.U32.AND P2, PT, R4, RZ, PT ;  /* 0x000000ff0400720c */ /* 0x000fc60003f45070 */
[----:B------:R0:W4:Y:S02]  /*0250*/  LDC R5, c[0x0][R18+0x8d0] ;  /* 0x0002340012057b82 */ /* 0x0001240000000800 */
[----:B0-----:R-:W-:Y:S01]  /*0260*/  SEL R7, R2, R7, !P0 ;  /* 0x0000000702077207 */ /* 0x001fe20004000000 */
[----:B--2---:R-:W0:Y:S05]  /*0270*/  MUFU.RCP R6, R6 ;  /* 0x0000000600067308 */ /* 0x004e2a0000001000 */
[----:B------:R-:W2:Y:S01]  /*0280*/  LDC R9, c[0x0][R9+0x580] ;  /* 0x0001600009097b82 */ /* 0x000ea20000000800 */
[----:B-1----:R-:W-:Y:S01]  /*0290*/  ISETP.NE.AND P0, PT, R10, RZ, PT ;  /* 0x000000ff0a00720c */ /* 0x002fe20003f05270 */
[----:B------:R-:W-:Y:S01]  /*02a0*/  IMAD.MOV.U32 R10, RZ, RZ, RZ ;  /* 0x000000ffff0a7224 */ /* 0x000fe200078e00ff */
[----:B---3--:R-:W1:Y:S05]  /*02b0*/  MUFU.RCP R8, R8 ;  /* 0x0000000800087308 */ /* 0x008e6a0000001000 */
[----:B------:R3:W2:Y:S01]  /*02c0*/  @P1 LDC R2, c[0x0][R18+0x8c4] ;  /* 0x0002310012021b82 */ /* 0x0006a20000000800 */
[----:B------:R-:W-:-:S02]  /*02d0*/  ISETP.NE.U32.AND P1, PT, R3, RZ, PT ;  /* 0x000000ff0300720c */ /* 0x000fc40003f25070 */
[----:B0-----:R-:W-:-:S05]  /*02e0*/  IADD3 R11, PT, PT, R6, 0xffffffe, RZ ;  /* 0x0ffffffe060b7810 */ /* 0x001fca0007ffe0ff */
[----:B------:R3:W0:Y:S01]  /*02f0*/  LDC R6, c[0x0][R18+0x8d4] ;  /* 0x0002350012067b82 */ /* 0x0006220000000800 */
[----:B------:R-:W5:Y:S01]  /*0300*/  F2I.FTZ.U32.TRUNC.NTZ R11, R11 ;  /* 0x0000000b000b7305 */ /* 0x000f62000021f000 */
[----:B-1----:R-:W-:-:S06]  /*0310*/  VIADD R12, R8, 0xffffffe ;  /* 0x0ffffffe080c7836 */ /* 0x002fcc0000000000 */
[----:B------:R3:W1:Y:S01]  /*0320*/  LDC R8, c[0x0][R18+0x8d8] ;  /* 0x0002360012087b82 */ /* 0x0006620000000800 */
[----:B------:R4:W3:Y:S01]  /*0330*/  F2I.FTZ.U32.TRUNC.NTZ R13, R12 ;  /* 0x0000000c000d7305 */ /* 0x0008e2000021f000 */
[----:B-----5:R-:W-:Y:S01]  /*0340*/  IMAD R19, R19, R11, RZ ;  /* 0x0000000b13137224 */ /* 0x020fe200078e02ff */
[----:B----4-:R-:W-:-:S03]  /*0350*/  MOV R12, RZ ;  /* 0x000000ff000c7202 */ /* 0x010fc60000000f00 */
[----:B------:R-:W-:-:S04]  /*0360*/  IMAD.HI.U32 R10, R11, R19, R10 ;  /* 0x000000130b0a7227 */ /* 0x000fc800078e000a */
[----:B---3--:R-:W-:Y:S01]  /*0370*/  IMAD R11, R21, R13, RZ ;  /* 0x0000000d150b7224 */ /* 0x008fe200078e02ff */
[----:B------:R-:W-:-:S03]  /*0380*/  LOP3.LUT R21, RZ, R4, RZ, 0x33, !PT ;  /* 0x00000004ff157212 */ /* 0x000fc600078e33ff */
[----:B------:R-:W-:Y:S01]  /*0390*/  IMAD.HI.U32 R11, R13, R11, R12 ;  /* 0x0000000b0d0b7227 */ /* 0x000fe200078e000c */
[----:B------:R-:W-:-:S03]  /*03a0*/  MOV R12, R17 ;  /* 0x00000011000c7202 */ /* 0x000fc60000000f00 */
[----:B------:R-:W-:-:S07]  /*03b0*/  IMAD R13, R16, UR4, RZ ;  /* 0x00000004100d7c24 */ /* 0x000fce000f8e02ff */
.L_x_191:
[----:B--23--:R-:W-:-:S05]  /*03c0*/  @P0 IMAD.WIDE.U32 R16, R12, 0x4, R14 ;  /* 0x000000040c100825 */ /* 0x00cfca00078e000e */
[----:B------:R3:W4:Y:S01]  /*03d0*/  @P0 LDG.E R19, desc[UR6][R16.64] ;  /* 0x0000000610130981 */ /* 0x000722000c1e1900 */
[----:B------:R-:W-:-:S04]  /*03e0*/  IMAD.HI.U32 R23, R10, R12, RZ ;  /* 0x0000000c0a177227 */ /* 0x000fc800078e00ff */
[----:B------:R-:W-:-:S04]  /*03f0*/  IMAD.MOV R18, RZ, RZ, -R23 ;  /* 0x000000ffff127224 */ /* 0x000fc800078e0a17 */
[----:B------:R-:W-:-:S05]  /*0400*/  IMAD R18, R3, R18, R12 ;  /* 0x0000001203127224 */ /* 0x000fca00078e020c */
[----:B------:R-:W-:-:S13]  /*0410*/  ISETP.GE.U32.AND P3, PT, R18, R3, PT ;  /* 0x000000031200720c */ /* 0x000fda0003f66070 */
[----:B------:R-:W-:Y:S02]  /*0420*/  @P3 IADD3 R18, PT, PT, -R3, R18, RZ ;  /* 0x0000001203123210 */ /* 0x000fe40007ffe1ff */
[----:B------:R-:W-:Y:S02]  /*0430*/  @P3 IADD3 R23, PT, PT, R23, 0x1, RZ ;  /* 0x0000000117173810 */ /* 0x000fe40007ffe0ff */
[----:B------:R-:W-:Y:S02]  /*0440*/  ISETP.GE.U32.AND P4, PT, R18, R3, PT ;  /* 0x000000031200720c */ /* 0x000fe40003f86070 */
[----:B------:R-:W2:Y:S11]  /*0450*/  @P0 LDC R18, c[0x0][0x10ec] ;  /* 0x00043b00ff120b82 */ /* 0x000eb60000000800 */
[----:B------:R-:W-:-:S05]  /*0460*/  @P4 VIADD R23, R23, 0x1 ;  /* 0x0000000117174836 */ /* 0x000fca0000000000 */
[----:B------:R-:W-:-:S05]  /*0470*/  SEL R23, R20, R23, !P1 ;  /* 0x0000001714177207 */ /* 0x000fca0004800000 */
[----:B------:R-:W-:-:S05]  /*0480*/  IMAD.HI.U32 R22, R11, R23, RZ ;  /* 0x000000170b167227 */ /* 0x000fca00078e00ff */
[----:B---3--:R-:W-:-:S05]  /*0490*/  IADD3 R17, PT, PT, -R22, RZ, RZ ;  /* 0x000000ff16117210 */ /* 0x008fca0007ffe1ff */
[----:B------:R-:W-:-:S05]  /*04a0*/  IMAD R17, R4, R17, R23 ;  /* 0x0000001104117224 */ /* 0x000fca00078e0217 */
[----:B------:R-:W-:-:S13]  /*04b0*/  ISETP.GE.U32.AND P3, PT, R17, R4, PT ;  /* 0x000000041100720c */ /* 0x000fda0003f66070 */
[----:B------:R-:W-:Y:S01]  /*04c0*/  @P3 IADD3 R17, PT, PT, -R4, R17, RZ ;  /* 0x0000001104113210 */ /* 0x000fe20007ffe1ff */
[----:B------:R-:W-:-:S03]  /*04d0*/  @P3 VIADD R22, R22, 0x1 ;  /* 0x0000000116163836 */ /* 0x000fc60000000000 */
[----:B------:R-:W-:Y:S02]  /*04e0*/  ISETP.GE.U32.AND P4, PT, R17, R4, PT ;  /* 0x000000041100720c */ /* 0x000fe40003f86070 */
[----:B------:R-:W3:Y:S11]  /*04f0*/  @P0 LDC.64 R16, c[0x0][0x380] ;  /* 0x0000e000ff100b82 */ /* 0x000ef60000000a00 */
[----:B------:R-:W-:-:S04]  /*0500*/  @P4 IADD3 R22, PT, PT, R22, 0x1, RZ ;  /* 0x0000000116164810 */ /* 0x000fc80007ffe0ff */
[----:B------:R-:W-:Y:S02]  /*0510*/  SEL R24, R21, R22, !P2 ;  /* 0x0000001615187207 */ /* 0x000fe40005000000 */
[----:B------:R-:W-:-:S03]  /*0520*/  IADD3 R22, PT, PT, -R23, RZ, RZ ;  /* 0x000000ff17167210 */ /* 0x000fc60007ffe1ff */
[----:B------:R-:W-:Y:S02]  /*0530*/  IMAD.MOV R25, RZ, RZ, -R24 ;  /* 0x000000ffff197224 */ /* 0x000fe400078e0a18 */
[----:B------:R-:W-:Y:S02]  /*0540*/  IMAD R22, R3, R22, R12 ;  /* 0x0000001603167224 */ /* 0x000fe400078e020c */
[----:B------:R-:W-:Y:S02]  /*0550*/  IMAD R23, R4, R25, R23 ;  /* 0x0000001904177224 */ /* 0x000fe400078e0217 */
[----:B------:R-:W-:-:S04]  /*0560*/  IMAD R22, R22, UR5, RZ ;  /* 0x0000000516167c24 */ /* 0x000fc8000f8e02ff */
[----:B------:R-:W-:-:S04]  /*0570*/  IMAD R23, R23, UR9, R22 ;  /* 0x0000000917177c24 */ /* 0x000fc8000f8e0216 */
[----:B------:R-:W-:-:S04]  /*0580*/  IMAD R22, R24, UR8, R23 ;  /* 0x0000000818167c24 */ /* 0x000fc8000f8e0217 */
[----:B--2---:R-:W-:-:S04]  /*0590*/  @P0 IMAD R23, R9, R18, R22 ;  /* 0x0000001209170224 */ /* 0x004fc800078e0216 */
[----:B---3--:R-:W-:-:S05]  /*05a0*/  @P0 IMAD.WIDE.U32 R16, R23, 0x4, R16 ;  /* 0x0000000417100825 */ /* 0x008fca00078e0010 */
[----:B----4-:R2:W-:Y:S01]  /*05b0*/  @P0 STG.E desc[UR6][R16.64], R19 ;  /* 0x0000001310000986 */ /* 0x0105e2000c101906 */
[----:B------:R-:W-:Y:S05]  /*05c0*/  @P0 BRA `(.L_x_190) ;  /* 0x0000000000c40947 */ /* 0x000fea0003800000 */
[----:B------:R-:W3:Y:S01]  /*05d0*/  I2F.U32.RP R18, R7 ;  /* 0x0000000700127306 */ /* 0x000ee20000209000 */
[----:B--2---:R-:W-:Y:S02]  /*05e0*/  IADD3 R19, PT, PT, RZ, -R7, RZ ;  /* 0x80000007ff137210 */ /* 0x004fe40007ffe0ff */
[----:B------:R-:W-:Y:S02]  /*05f0*/  ISETP.NE.U32.AND P5, PT, R7, RZ, PT ;  /* 0x000000ff0700720c */ /* 0x000fe40003fa5070 */
[----:B------:R-:W-:-:S03]  /*0600*/  IADD3 R25, PT, PT, RZ, -R2, RZ ;  /* 0x80000002ff197210 */ /* 0x000fc60007ffe0ff */
[----:B------:R-:W2:Y:S08]  /*0610*/  I2F.U32.RP R23, R2 ;  /* 0x0000000200177306 */ /* 0x000eb00000209000 */
[----:B---3--:R-:W3:Y:S08]  /*0620*/  MUFU.RCP R18, R18 ;  /* 0x0000001200127308 */ /* 0x008ef00000001000 */
[----:B--2---:R-:W-:Y:S01]  /*0630*/  MUFU.RCP R23, R23 ;  /* 0x0000001700177308 */ /* 0x004fe20000001000 */
[----:B---3--:R-:W-:-:S07]  /*0640*/  IADD3 R16, PT, PT, R18, 0xffffffe, RZ ;  /* 0x0ffffffe12107810 */ /* 0x008fce0007ffe0ff */
[----:B------:R2:W3:Y:S02]  /*0650*/  F2I.FTZ.U32.TRUNC.NTZ R17, R16 ;  /* 0x0000001000117305 */ /* 0x0004e4000021f000 */
[----:B--2---:R-:W-:Y:S02]  /*0660*/  IMAD.MOV.U32 R16, RZ, RZ, RZ ;  /* 0x000000ffff107224 */ /* 0x004fe400078e00ff */
[----:B---3--:R-:W-:-:S04]  /*0670*/  IMAD R19, R19, R17, RZ ;  /* 0x0000001113137224 */ /* 0x008fc800078e02ff */
[----:B------:R-:W-:Y:S01]  /*0680*/  IMAD.HI.U32 R17, R17, R19, R16 ;  /* 0x0000001311117227 */ /* 0x000fe200078e0010 */
[----:B------:R-:W-:-:S05]  /*0690*/  IADD3 R16, PT, PT, R23, 0xffffffe, RZ ;  /* 0x0ffffffe17107810 */ /* 0x000fca0007ffe0ff */
[----:B------:R-:W-:-:S05]  /*06a0*/  IMAD.HI.U32 R19, R17, R12, RZ ;  /* 0x0000000c11137227 */ /* 0x000fca00078e00ff */
[----:B------:R-:W-:-:S05]  /*06b0*/  IADD3 R17, PT, PT, -R19, RZ, RZ ;  /* 0x000000ff13117210 */ /* 0x000fca0007ffe1ff */
[----:B------:R-:W-:Y:S02]  /*06c0*/  IMAD R18, R7, R17, R12 ;  /* 0x0000001107127224 */ /* 0x000fe400078e020c */
[----:B------:R2:W3:Y:S03]  /*06d0*/  F2I.FTZ.U32.TRUNC.NTZ R17, R16 ;  /* 0x0000001000117305 */ /* 0x0004e6000021f000 */
[----:B------:R-:W-:Y:S01]  /*06e0*/  ISETP.GE.U32.AND P3, PT, R18, R7, PT ;  /* 0x000000071200720c */ /* 0x000fe20003f66070 */
[----:B--2---:R-:W-:Y:S02]  /*06f0*/  HFMA2 R16, -RZ, RZ, 0, 0 ;  /* 0x00000000ff107431 */ /* 0x004fe400000001ff */
[----:B---3--:R-:W-:-:S10]  /*0700*/  IMAD R23, R25, R17, RZ ;  /* 0x0000001119177224 */ /* 0x008fd400078e02ff */
[----:B------:R-:W-:Y:S01]  /*0710*/  @P3 IADD3 R19, PT, PT, R19, 0x1, RZ ;  /* 0x0000000113133810 */ /* 0x000fe20007ffe0ff */
[----:B------:R-:W-:-:S05]  /*0720*/  @P3 IMAD.IADD R18, R18, 0x1, -R7 ;  /* 0x0000000112123824 */ /* 0x000fca00078e0a07 */
[----:B------:R-:W-:Y:S01]  /*0730*/  ISETP.GE.U32.AND P4, PT, R18, R7, PT ;  /* 0x000000071200720c */ /* 0x000fe20003f86070 */
[----:B------:R-:W-:-:S12]  /*0740*/  IMAD.HI.U32 R18, R17, R23, R16 ;  /* 0x0000001711127227 */ /* 0x000fd800078e0010 */
        /* <DEDUP_REMOVED lines=12> */
[----:B-1----:R-:W-:-:S04]  /*0810*/  IMAD R17, R8, R17, RZ ;  /* 0x0000001108117224 */ /* 0x002fc800078e02ff */
[----:B------:R-:W-:Y:S02]  /*0820*/  @P4 IADD3 R18, PT, PT, R18, 0x1, RZ ;  /* 0x0000000112124810 */ /* 0x000fe40007ffe0ff */
[----:B------:R-:W-:-:S04]  /*0830*/  @!P5 LOP3.LUT R18, RZ, R2, RZ, 0x33, !PT ;  /* 0x00000002ff12d212 */ /* 0x000fc800078e33ff */
[----:B------:R-:W-:-:S05]  /*0840*/  IADD3 R16, PT, PT, -R18, RZ, RZ ;  /* 0x000000ff12107210 */ /* 0x000fca0007ffe1ff */
[----:B------:R-:W-:-:S04]  /*0850*/  IMAD R19, R2, R16, R19 ;  /* 0x0000001002137224 */ /* 0x000fc800078e0213 */
[----:B0-----:R-:W-:-:S04]  /*0860*/  IMAD R17, R6, R19, R17 ;  /* 0x0000001306117224 */ /* 0x001fc800078e0211 */
[----:B------:R-:W-:Y:S02]  /*0870*/  IMAD R17, R5, R18, R17 ;  /* 0x0000001205117224 */ /* 0x000fe400078e0211 */
[----:B------:R-:W0:Y:S02]  /*0880*/  LDC.64 R18, c[0x0][0x380] ;  /* 0x0000e000ff127b82 */ /* 0x000e240000000a00 */
[----:B------:R-:W-:-:S06]  /*0890*/  IMAD.WIDE.U32 R16, R17, 0x4, R14 ;  /* 0x0000000411107825 */ /* 0x000fcc00078e000e */
[----:B------:R-:W2:Y:S01]  /*08a0*/  LDG.E R17, desc[UR6][R16.64] ;  /* 0x0000000610117981 */ /* 0x000ea2000c1e1900 */
[----:B------:R-:W-:-:S04]  /*08b0*/  IMAD R23, R9, UR10, R22 ;  /* 0x0000000a09177c24 */ /* 0x000fc8000f8e0216 */
[----:B0-----:R-:W-:-:S05]  /*08c0*/  IMAD.WIDE.U32 R18, R23, 0x4, R18 ;  /* 0x0000000417127825 */ /* 0x001fca00078e0012 */
[----:B--2---:R3:W-:Y:S02]  /*08d0*/  STG.E desc[UR6][R18.64], R17 ;  /* 0x0000001112007986 */ /* 0x0047e4000c101906 */
.L_x_190:
[----:B------:R-:W-:-:S04]  /*08e0*/  IADD3 R12, PT, PT, R13, R12, RZ ;  /* 0x0000000c0d0c7210 */ /* 0x000fc80007ffe0ff */
[----:B------:R-:W-:-:S13]  /*08f0*/  ISETP.GE.U32.AND P3, PT, R12, R0, PT ;  /* 0x000000000c00720c */ /* 0x000fda0003f66070 */
[----:B------:R-:W-:Y:S05]  /*0900*/  @!P3 BRA `(.L_x_191) ;  /* 0xfffffff800acb947 */ /* 0x000fea000383ffff */
[----:B------:R-:W-:Y:S05]  /*0910*/  EXIT ;  /* 0x000000000000794d */ /* 0x000fea0003800000 */
.L_x_192:
        /* <DEDUP_REMOVED lines=14> */
.L_x_933:


//--------------------- .text._ZN2at6native40_GLOBAL__N__2351210d_8_Shape_cu_49f7391c26CatArrayBatchedCopy_contigINS1_10OpaqueTypeILj4EEEjLi3ELi64ELi64EEEvPT_NS1_25CatArrInputTensorMetadataIS5_T0_XT2_EXT3_EEENS1_16TensorSizeStrideIS8_Lj4EEEiS8_ --------------------------
	.section	.text._ZN2at6native40_GLOBAL__N__2351210d_8_Shape_cu_49f7391c26CatArrayBatchedCopy_contigINS1_10OpaqueTypeILj4EEEjLi3ELi64ELi64EEEvPT_NS1_25CatArrInputTensorMetadataIS5_T0_XT2_EXT3_EEENS1_16TensorSizeStrideIS8_Lj4EEEiS8_,"ax",@progbits
	.align	128
.text._ZN2at6native40_GLOBAL__N__2351210d_8_Shape_cu_49f7391c26CatArrayBatchedCopy_contigINS1_10OpaqueTypeILj4EEEjLi3ELi64ELi64EEEvPT_NS1_25CatArrInputTensorMetadataIS5_T0_XT2_EXT3_EEENS1_16TensorSizeStrideIS8_Lj4EEEiS8_:
        .type           _ZN2at6native40_GLOBAL__N__2351210d_8_Shape_cu_49f7391c26CatArrayBatchedCopy_contigINS1_10OpaqueTypeILj4EEEjLi3ELi64ELi64EEEvPT_NS1_25CatArrInputTensorMetadataIS5_T0_XT2_EXT3_EEENS1_16TensorSizeStrideIS8_Lj4EEEiS8_,@function
        .size           _ZN2at6native40_GLOBAL__N__2351210d_8_Shape_cu_49f7391c26CatArrayBatchedCopy_contigINS1_10OpaqueTypeILj4EEEjLi3ELi64ELi64EEEvPT_NS1_25CatArrInputTensorMetadataIS5_T0_XT2_EXT3_EEENS1_16TensorSizeStrideIS8_Lj4EEEiS8_,(.L_x_934 - _ZN2at6native40_GLOBAL__N__2351210d_8_Shape_cu_49f7391c26CatArrayBatchedCopy_contigINS1_10OpaqueTypeILj4EEEjLi3ELi64ELi64EEEvPT_NS1_25CatArrInputTensorMetadataIS5_T0_XT2_EXT3_EEENS1_16TensorSizeStrideIS8_Lj4EEEiS8_)
        .other          _ZN2at6native40_GLOBAL__N__2351210d_8_Shape_cu_49f7391c26CatArrayBatchedCopy_contigINS1_10OpaqueTypeILj4EEEjLi3ELi64ELi64EEEvPT_NS1_25CatArrInputTensorMetadataIS5_T0_XT2_EXT3_EEENS1_16TensorSizeStrideIS8_Lj4EEEiS8_,@"STO_CUDA_ENTRY STV_DEFAULT"
_ZN2at6native40_GLOBAL__N__2351210d_8_Shape_cu_49f7391c26CatArrayBatchedCopy_contigINS1_10OpaqueTypeILj4EEEjLi3ELi64ELi64EEEvPT_NS1_25CatArrInputTensorMetadataIS5_T0_XT2_EXT3_EEENS1_16TensorSizeStrideIS8_Lj4EEEiS8_:
        /* <DEDUP_REMOVED lines=17> */
[----:B------:R-:W0:Y:S02]  /*0110*/  LDCU.64 UR10, c[0x0][0x10d8] ;  /* 0x00021b00ff0a77ac */ /* 0x000e240008000a00 */
[----:B0-----:R-:W-:-:S05]  /*0120*/  ISETP.NE.AND P1, PT, R2, 0x1, PT ;  /* 0x000000010200780c */ /* 0x001fca0003f25270 */
[----:B---3--:R-:W0:Y:S01]  /*0130*/  LDC R10, c[0x0][R10+0x588] ;  /* 0x000162000a0a7b82 */ /* 0x008e220000000800 */
[----:B------:R-:W-:Y:S01]  /*0140*/  ISETP.NE.AND P0, PT, R2, 0x2, PT ;  /* 0x000000020200780c */ /* 0x000fe20003f05270 */
[----:B------:R-:W-:-:S05]  /*0150*/  HFMA2 R2, -RZ, RZ, 0, 4.76837158203125e-07 ;  /* 0x00000008ff027431 */ /* 0x000fca00000001ff */
[----:B------:R-:W-:-:S05]  /*0160*/  IMAD R2, R11, 0x4, R2 ;  /* 0x000000040b027824 */ /* 0x000fca00078e0202 */
[----:B------:R-:W-:Y:S02]  /*0170*/  LEA R4, R11, R2, 0x2 ;  /* 0x000000020b047211 */ /* 0x000fe400078e10ff */
[----:B----4-:R-:W-:Y:S02]  /*0180*/  SEL R7, R6, R7, !P0 ;  /* 0x0000000706077207 */ /* 0x010fe40004000000 */
[----:B------:R-:W3:Y:S02]  /*0190*/  @P1 LDC R6, c[0x0][0x10cc] ;  /* 0x00043300ff061b82 */ /* 0x000ee40000000800 */
[----:B------:R-:W4:Y:S01]  /*01a0*/  I2F.U32.RP R3, R7 ;  /* 0x0000000700037306 */ /* 0x000f220000209000 */
[----:B------:R-:W-:Y:S01]  /*01b0*/  IMAD.MOV R11, RZ, RZ, -R7 ;  /* 0x000000ffff0b7224 */ /* 0x000fe200078e0a07 */
[----:B------:R-:W-:-:S06]  /*01c0*/  ISETP.NE.U32.AND P0, PT, R7, RZ, PT ;  /* 0x000000ff0700720c */ /* 0x000fcc0003f05070 */
[----:B----4-:R-:W4:Y:S01]  /*01d0*/  MUFU.RCP R3, R3 ;  /* 0x0000000300037308 */ /* 0x010f220000001000 */
[----:B---3--:R-:W-:-:S07]  /*01e0*/  ISETP.NE.U32.AND P1, PT, R6, RZ, PT ;  /* 0x000000ff0600720c */ /* 0x008fce0003f25070 */
[----:B------:R-:W3:Y:S01]  /*01f0*/  I2F.U32.RP R5, R6 ;  /* 0x0000000600057306 */ /* 0x000ee20000209000 */
[----:B----4-:R-:W-:Y:S02]  /*0200*/  VIADD R12, R3, 0xffffffe ;  /* 0x0ffffffe030c7836 */ /* 0x010fe40000000000 */
[----:B------:R-:W4:Y:S05]  /*0210*/  LDC.64 R2, c[0x0][0x380] ;  /* 0x0000e000ff027b82 */ /* 0x000f2a0000000a00 */
[----:B------:R5:W1:Y:S08]  /*0220*/  F2I.FTZ.U32.TRUNC.NTZ R13, R12 ;  /* 0x0000000c000d7305 */ /* 0x000a70000021f000 */
[----:B---3--:R-:W3:Y:S01]  /*0230*/  MUFU.RCP R5, R5 ;  /* 0x0000000500057308 */ /* 0x008ee20000001000 */
[----:B-----5:R-:W-:-:S02]  /*0240*/  HFMA2 R12, -RZ, RZ, 0, 0 ;  /* 0x00000000ff0c7431 */ /* 0x020fc400000001ff */
[----:B-1----:R-:W-:-:S04]  /*0250*/  IMAD R11, R11, R13, RZ ;  /* 0x0000000d0b0b7224 */ /* 0x002fc800078e02ff */
[----:B------:R-:W-:-:S04]  /*0260*/  IMAD.HI.U32 R11, R13, R11, R12 ;  /* 0x0000000b0d0b7227 */ /* 0x000fc800078e000c */
[----:B------:R-:W-:Y:S01]  /*0270*/  IMAD R13, R14, UR4, RZ ;  /* 0x000000040e0d7c24 */ /* 0x000fe2000f8e02ff */
[----:B------:R-:W-:Y:S01]  /*0280*/  LOP3.LUT R14, RZ, R7, RZ, 0x33, !PT ;  /* 0x00000007ff0e7212 */ /* 0x000fe200078e33ff */
[----:B------:R-:W-:Y:S02]  /*0290*/  IMAD.MOV.U32 R12, RZ, RZ, R15 ;  /* 0x000000ffff0c7224 */ /* 0x000fe400078e000f */
[----:B---3--:R-:W-:Y:S02]  /*02a0*/  VIADD R8, R5, 0xffffffe ;  /* 0x0ffffffe05087836 */ /* 0x008fe40000000000 */
[----:B------:R-:W1:Y:S02]  /*02b0*/  LDC.64 R4, c[0x0][R4+0x380] ;  /* 0x0000e00004047b82 */ /* 0x000e640000000a00 */
[----:B------:R-:W3:Y:S02]  /*02c0*/  F2I.FTZ.U32.TRUNC.NTZ R9, R8 ;  /* 0x0000000800097305 */ /* 0x000ee4000021f000 */
[----:B---3--:R-:W-:-:S04]  /*02d0*/  IMAD R8, R6, R9, RZ ;  /* 0x0000000906087224 */ /* 0x008fc800078e02ff */
[----:B------:R-:W-:Y:S01]  /*02e0*/  IMAD.MOV R17, RZ, RZ, -R8 ;  /* 0x000000ffff117224 */ /* 0x000fe200078e0a08 */
[----:B------:R-:W-:-:S05]  /*02f0*/  MOV R8, RZ ;  /* 0x000000ff00087202 */ /* 0x000fca0000000f00 */
[----:B------:R-:W-:Y:S01]  /*0300*/  IMAD.HI.U32 R8, R9, R17, R8 ;  /* 0x0000001109087227 */ /* 0x000fe200078e0008 */
[----:B0-2-4-:R-:W-:-:S07]  /*0310*/  LOP3.LUT R9, RZ, R6, RZ, 0x33, !PT ;  /* 0x00000006ff097212 */ /* 0x015fce00078e33ff */
.L_x_193:
[----:B01----:R-:W-:-:S05]  /*0320*/  IMAD.WIDE.U32 R16, R12, 0x4, R4 ;  /* 0x000000040c107825 */ /* 0x003fca00078e0004 */
[----:B------:R0:W2:Y:S01]  /*0330*/  LDG.E R15, desc[UR6][R16.64] ;  /* 0x00000006100f7981 */ /* 0x0000a2000c1e1900 */
        /* <DEDUP_REMOVED lines=10> */
[----:B0-----:R-:W-:Y:S01]  /*03e0*/  IMAD.MOV R16, RZ, RZ, -R19 ;  /* 0x000000ffff107224 */ /* 0x001fe200078e0a13 */
[----:B------:R-:W-:-:S03]  /*03f0*/  IADD3 R17, PT, PT, -R18, RZ, RZ ;  /* 0x000000ff12117210 */ /* 0x000fc60007ffe1ff */
[----:B------:R-:W-:Y:S01]  /*0400*/  IMAD R16, R7, R16, R12 ;  /* 0x0000001007107224 */ /* 0x000fe200078e020c */
[----:B------:R-:W-:Y:S01]  /*0410*/  IADD3 R12, PT, PT, R13, R12, RZ ;  /* 0x0000000c0d0c7210 */ /* 0x000fe20007ffe0ff */
[----:B------:R-:W-:Y:S02]  /*0420*/  IMAD R17, R6, R17, R19 ;  /* 0x0000001106117224 */ /* 0x000fe400078e0213 */
[----:B------:R-:W-:-:S03]  /*0430*/  IMAD R16, R16, UR5, RZ ;  /* 0x0000000510107c24 */ /* 0x000fc6000f8e02ff */
[----:B------:R-:W-:-:S13]  /*0440*/  ISETP.GE.U32.AND P2, PT, R17, R6, PT ;  /* 0x000000061100720c */ /* 0x000fda0003f46070 */
[----:B------:R-:W-:Y:S01]  /*0450*/  @P2 IMAD.IADD R17, R17, 0x1, -R6 ;  /* 0x0000000111112824 */ /* 0x000fe200078e0a06 */
[----:B------:R-:W-:Y:S02]  /*0460*/  @P2 IADD3 R18, PT, PT, R18, 0x1, RZ ;  /* 0x0000000112122810 */ /* 0x000fe40007ffe0ff */
        /* <DEDUP_REMOVED lines=10> */
[----:B--2---:R0:W-:Y:S01]  /*0510*/  STG.E desc[UR6][R16.64], R15 ;  /* 0x0000000f10007986 */ /* 0x0041e2000c101906 */
[----:B------:R-:W-:Y:S05]  /*0520*/  @!P2 BRA `(.L_x_193) ;  /* 0xfffffffc007ca947 */ /* 0x000fea000383ffff */
[----:B------:R-:W-:Y:S05]  /*0530*/  EXIT ;  /* 0x000000000000794d */ /* 0x000fea0003800000 */
.L_x_194:
        /* <DEDUP_REMOVED lines=12> */
.L_x_934:


//--------------------- .text._ZN2at6native40_GLOBAL__N__2351210d_8_Shape_cu_49f7391c35CatArrayBatchedCopy_alignedK_contigINS1_10OpaqueTypeILj4EEEjLi3ELi64ELi64ELi8EEEvPT_NS1_25CatArrInputTensorMetadataIS5_T0_XT2_EXT3_EEENS1_16TensorSizeStrideIS8_Lj4EEEiS8_ --------------------------
	.section	.text._ZN2at6native40_GLOBAL__N__2351210d_8_Shape_cu_49f7391c35CatArrayBatchedCopy_alignedK_contigINS1_10OpaqueTypeILj4EEEjLi3ELi64ELi64ELi8EEEvPT_NS1_25CatArrInputTensorMetadataIS5_T0_XT2_EXT3_EEENS1_16TensorSizeStrideIS8_Lj4EEEiS8_,"ax",@progbits
	.align	128
.text._ZN2at6native40_GLOBAL__N__2351210d_8_Shape_cu_49f7391c35CatArrayBatchedCopy_alignedK_contigINS1_10OpaqueTypeILj4EEEjLi3ELi64ELi64ELi8EEEvPT_NS1_25CatArrInputTensorMetadataIS5_T0_XT2_EXT3_EEENS1_16TensorSizeStrideIS8_Lj4EEEiS8_:
        .type           _ZN2at6native40_GLOBAL__N__2351210d_8_Shape_cu_49f7391c35CatArrayBatchedCopy_alignedK_contigINS1_10OpaqueTypeILj4EEEjLi3ELi64ELi64ELi8EEEvPT_NS1_25CatArrInputTensorMetadataIS5_T0_XT2_EXT3_EEENS1_16TensorSizeStrideIS8_Lj4EEEiS8_,@function
        .size           _ZN2at6native40_GLOBAL__N__2351210d_8_Shape_cu_49f7391c35CatArrayBatchedCopy_alignedK_contigINS1_10OpaqueTypeILj4EEEjLi3ELi64ELi64ELi8EEEvPT_NS1_25CatArrInputTensorMetadataIS5_T0_XT2_EXT3_EEENS1_16TensorSizeStrideIS8_Lj4EEEiS8_,(.L_x_935 - _ZN2at6native40_GLOBAL__N__2351210d_8_Shape_cu_49f7391c35CatArrayBatchedCopy_alignedK_contigINS1_10OpaqueTypeILj4EEEjLi3ELi64ELi64ELi8EEEvPT_NS1_25CatArrInputTensorMetadataIS5_T0_XT2_EXT3_EEENS1_16TensorSizeStrideIS8_Lj4EEEiS8_)
        .other          _ZN2at6native40_GLOBAL__N__2351210d_8_Shape_cu_49f7391c35CatArrayBatchedCopy_alignedK_contigINS1_10OpaqueTypeILj4EEEjLi3ELi64ELi64ELi8EEEvPT_NS1_25CatArrInputTensorMetadataIS5_T0_XT2_EXT3_EEENS1_16TensorSizeStrideIS8_Lj4EEEiS8_,@"STO_CUDA_ENTRY STV_DEFAULT"
_ZN2at6native40_GLOBAL__N__2351210d_8_Shape_cu_49f7391c35CatArrayBatchedCopy_alignedK_contigINS1_10OpaqueTypeILj4EEEjLi3ELi64ELi64ELi8EEEvPT_NS1_25CatArrInputTensorMetadataIS5_T0_XT2_EXT3_EEENS1_16TensorSizeStrideIS8_Lj4EEEiS8_:
        /* <DEDUP_REMOVED lines=27> */
[----:B------:R-:W2:Y:S06]  /*01b0*/  LDCU UR5, c[0x0][0x10cc] ;  /* 0x00021980ff0577ac */ /* 0x000eac0008000800 */
[----:B------:R-:W2:Y:S01]  /*01c0*/  LDC.64 R10, c[0x0][0x380] ;  /* 0x0000e000ff0a7b82 */ /* 0x000ea20000000a00 */
[----:B0-----:R-:W-:-:S04]  /*01d0*/  ISETP.NE.AND P0, PT, R5, 0x2, PT ;  /* 0x000000020500780c */ /* 0x001fc80003f05270 */
[C---:B-1----:R-:W-:Y:S01]  /*01e0*/  SEL R6, R4.reuse, UR4, !P0 ;  /* 0x0000000404067c07 */ /* 0x042fe2000c000000 */
[----:B------:R-:W0:Y:S01]  /*01f0*/  LDCU UR4, c[0x0][0x370] ;  /* 0x00006e00ff0477ac */ /* 0x000e220008000800 */
[----:B------:R-:W-:Y:S02]  /*0200*/  ISETP.NE.AND P0, PT, R5, 0x1, PT ;  /* 0x000000010500780c */ /* 0x000fe40003f05270 */
[----:B------:R-:W1:Y:S01]  /*0210*/  I2F.U32.RP R9, R6 ;  /* 0x0000000600097306 */ /* 0x000e620000209000 */
[----:B------:R-:W-:Y:S01]  /*0220*/  IMAD.MOV R15, RZ, RZ, -R6 ;  /* 0x000000ffff0f7224 */ /* 0x000fe200078e0a06 */
[----:B--2---:R-:W-:Y:S02]  /*0230*/  SEL R5, R4, UR5, !P0 ;  /* 0x0000000504057c07 */ /* 0x004fe4000c000000 */
[----:B------:R-:W-:Y:S02]  /*0240*/  ISETP.NE.U32.AND P0, PT, R6, RZ, PT ;  /* 0x000000ff0600720c */ /* 0x000fe40003f05070 */
[----:B------:R-:W-:-:S02]  /*0250*/  IADD3 R17, PT, PT, RZ, -R5, RZ ;  /* 0x80000005ff117210 */ /* 0x000fc40007ffe0ff */
[----:B------:R-:W2:Y:S01]  /*0260*/  I2F.U32.RP R14, R5 ;  /* 0x00000005000e7306 */ /* 0x000ea20000209000 */
[----:B------:R-:W-:Y:S02]  /*0270*/  ISETP.NE.U32.AND P1, PT, R5, RZ, PT ;  /* 0x000000ff0500720c */ /* 0x000fe40003f25070 */
[----:B------:R-:W-:Y:S01]  /*0280*/  LOP3.LUT R21, RZ, R6, RZ, 0x33, !PT ;  /* 0x00000006ff157212 */ /* 0x000fe200078e33ff */
[----:B0-----:R-:W-:-:S04]  /*0290*/  IMAD R20, R20, UR4, RZ ;  /* 0x0000000414147c24 */ /* 0x001fc8000f8e02ff */
        /* <DEDUP_REMOVED lines=9> */
[----:B------:R-:W-:Y:S01]  /*0330*/  IMAD.HI.U32 R18, R19, R9, R18 ;  /* 0x0000000913127227 */ /* 0x000fe200078e0012 */
[----:B------:R-:W-:-:S03]  /*0340*/  LOP3.LUT R19, RZ, R5, RZ, 0x33, !PT ;  /* 0x00000005ff137212 */ /* 0x000fc600078e33ff */
[----:B-----5:R-:W-:-:S04]  /*0350*/  IMAD R15, R17, R13, RZ ;  /* 0x0000000d110f7224 */ /* 0x020fc800078e02ff */
[----:B------:R-:W-:-:S07]  /*0360*/  IMAD.HI.U32 R9, R13, R15, R12 ;  /* 0x0000000f0d097227 */ /* 0x000fce00078e000c */
.L_x_197:
[----:B--2---:R-:W-:-:S06]  /*0370*/  IMAD.WIDE.U32 R12, R7, 0x4, R2 ;  /* 0x00000004070c7825 */ /* 0x004fcc00078e0002 */
[----:B------:R-:W2:Y:S01]  /*0380*/  LDG.E.64 R12, desc[UR6][R12.64] ;  /* 0x000000060c0c7981 */ /* 0x000ea2000c1e1b00 */
[----:B------:R-:W-:Y:S02]  /*0390*/  VIADD R15, R7, 0x1 ;  /* 0x00000001070f7836 */ /* 0x000fe40000000000 */
        /* <DEDUP_REMOVED lines=8> */
[----:B------:R-:W-:Y:S02]  /*0420*/  @P2 IADD3 R17, PT, PT, -R6, R17, RZ ;  /* 0x0000001106112210 */ /* 0x000fe40007ffe1ff */
[----:B------:R-:W-:Y:S01]  /*0430*/  @P4 IMAD.IADD R23, R23, 0x1, -R6 ;  /* 0x0000000117174824 */ /* 0x000fe200078e0a06 */
[----:B------:R-:W-:Y:S01]  /*0440*/  @P2 IADD3 R22, PT, PT, R22, 0x1, RZ ;  /* 0x0000000116162810 */ /* 0x000fe20007ffe0ff */
[----:B------:R-:W-:Y:S01]  /*0450*/  @P4 VIADD R24, R24, 0x1 ;  /* 0x0000000118184836 */ /* 0x000fe20000000000 */
[-C--:B------:R-:W-:Y:S02]  /*0460*/  ISETP.GE.U32.AND P3, PT, R17, R6.reuse, PT ;  /* 0x000000061100720c */ /* 0x080fe40003f66070 */
[----:B------:R-:W-:-:S11]  /*0470*/  ISETP.GE.U32.AND P5, PT, R23, R6, PT ;  /* 0x000000061700720c */ /* 0x000fd60003fa6070 */
[----:B------:R-:W-:Y:S02]  /*0480*/  @P3 IADD3 R22, PT, PT, R22, 0x1, RZ ;  /* 0x0000000116163810 */ /* 0x000fe40007ffe0ff */
[----:B------:R-:W-:Y:S02]  /*0490*/  @P5 VIADD R24, R24, 0x1 ;  /* 0x0000000118185836 */ /* 0x000fe40000000000 */
[----:B------:R-:W-:-:S03]  /*04a0*/  SEL R22, R21, R22, !P0 ;  /* 0x0000001615167207 */ /* 0x000fc60004000000 */
[----:B------:R-:W-:Y:S02]  /*04b0*/  SEL R24, R21, R24, !P0 ;  /* 0x0000001815187207 */ /* 0x000fe40004000000 */
[C---:B------:R-:W-:Y:S02]  /*04c0*/  IMAD.HI.U32 R16, R9.reuse, R22, RZ ;  /* 0x0000001609107227 */ /* 0x040fe400078e00ff */
[----:B------:R-:W-:Y:S02]  /*04d0*/  IADD3 R17, PT, PT, -R24, RZ, RZ ;  /* 0x000000ff18117210 */ /* 0x000fe40007ffe1ff */
[----:B------:R-:W-:Y:S01]  /*04e0*/  IMAD.HI.U32 R26, R9, R24, RZ ;  /* 0x00000018091a7227 */ /* 0x000fe200078e00ff */
[----:B------:R-:W-:-:S03]  /*04f0*/  IADD3 R14, PT, PT, -R16, RZ, RZ ;  /* 0x000000ff100e7210 */ /* 0x000fc60007ffe1ff */
[----:B------:R-:W-:Y:S02]  /*0500*/  IMAD.MOV R28, RZ, RZ, -R26 ;  /* 0x000000ffff1c7224 */ /* 0x000fe400078e0a1a */
[C---:B------:R-:W-:Y:S02]  /*0510*/  IMAD R14, R5.reuse, R14, R22 ;  /* 0x0000000e050e7224 */ /* 0x040fe400078e0216 */
[----:B------:R-:W-:Y:S02]  /*0520*/  IMAD R28, R5, R28, R24 ;  /* 0x0000001c051c7224 */ /* 0x000fe400078e0218 */
[----:B------:R-:W-:Y:S01]  /*0530*/  IMAD.MOV R23, RZ, RZ, -R22 ;  /* 0x000000ffff177224 */ /* 0x000fe200078e0a16 */
[----:B------:R-:W-:Y:S01]  /*0540*/  ISETP.GE.U32.AND P2, PT, R14, R5, PT ;  /* 0x000000050e00720c */ /* 0x000fe20003f46070 */
[----:B------:R-:W-:Y:S01]  /*0550*/  IMAD R17, R6, R17, R15 ;  /* 0x0000001106117224 */ /* 0x000fe200078e020f */
[----:B------:R-:W-:Y:S01]  /*0560*/  ISETP.GE.U32.AND P4, PT, R28, R5, PT ;  /* 0x000000051c00720c */ /* 0x000fe20003f86070 */
[----:B------:R-:W-:Y:S01]  /*0570*/  IMAD R15, R6, R23, R7 ;  /* 0x00000017060f7224 */ /* 0x000fe200078e0207 */
[----:B------:R-:W-:Y:S01]  /*0580*/  LEA R7, R20, R7, 0x1 ;  /* 0x0000000714077211 */ /* 0x000fe200078e08ff */
[----:B---3--:R-:W-:-:S02]  /*0590*/  IMAD R17, R17, UR8, RZ ;  /* 0x0000000811117c24 */ /* 0x008fc4000f8e02ff */
[----:B------:R-:W-:Y:S02]  /*05a0*/  IMAD R15, R15, UR8, RZ ;  /* 0x000000080f0f7c24 */ /* 0x000fe4000f8e02ff */
[----:B------:R-:W-:-:S04]  /*05b0*/  VIADD R23, R7, 0x2 ;  /* 0x0000000207177836 */ /* 0x000fc80000000000 */
[----:B------:R-:W-:Y:S02]  /*05c0*/  @P2 IADD3 R14, PT, PT, -R5, R14, RZ ;  /* 0x0000000e050e2210 */ /* 0x000fe40007ffe1ff */
[----:B------:R-:W-:Y:S01]  /*05d0*/  @P4 IMAD.IADD R28, R28, 0x1, -R5 ;  /* 0x000000011c1c4824 */ /* 0x000fe200078e0a05 */
[----:B------:R-:W-:Y:S01]  /*05e0*/  @P2 IADD3 R16, PT, PT, R16, 0x1, RZ ;  /* 0x0000000110102810 */ /* 0x000fe20007ffe0ff */
[----:B------:R-:W-:Y:S01]  /*05f0*/  @P4 VIADD R26, R26, 0x1 ;  /* 0x000000011a1a4836 */ /* 0x000fe20000000000 */
[-C--:B------:R-:W-:Y:S02]  /*0600*/  ISETP.GE.U32.AND P3, PT, R14, R5.reuse, PT ;  /* 0x000000050e00720c */ /* 0x080fe40003f66070 */
[----:B------:R-:W-:Y:S02]  /*0610*/  ISETP.GE.U32.AND P5, PT, R28, R5, PT ;  /* 0x000000051c00720c */ /* 0x000fe40003fa6070 */
[----:B------:R-:W-:-:S09]  /*0620*/  ISETP.GT.U32.AND P2, PT, R23, R8, PT ;  /* 0x000000081700720c */ /* 0x000fd20003f44070 */
[----:B------:R-:W-:Y:S02]  /*0630*/  @P3 IADD3 R16, PT, PT, R16, 0x1, RZ ;  /* 0x0000000110103810 */ /* 0x000fe40007ffe0ff */
[----:B------:R-:W-:Y:S02]  /*0640*/  @P5 VIADD R26, R26, 0x1 ;  /* 0x000000011a1a5836 */ /* 0x000fe40000000000 */
[----:B------:R-:W-:-:S03]  /*0650*/  SEL R16, R19, R16, !P1 ;  /* 0x0000001013107207 */ /* 0x000fc60004800000 */
[----:B------:R-:W-:Y:S02]  /*0660*/  SEL R14, R19, R26, !P1 ;  /* 0x0000001a130e7207 */ /* 0x000fe40004800000 */
[----:B------:R-:W-:-:S03]  /*0670*/  IADD3 R25, PT, PT, -R16, RZ, RZ ;  /* 0x000000ff10197210 */ /* 0x000fc60007ffe1ff */
[----:B------:R-:W-:Y:S02]  /*0680*/  IMAD.MOV R26, RZ, RZ, -R14 ;  /* 0x000000ffff1a7224 */ /* 0x000fe400078e0a0e */
[C---:B------:R-:W-:Y:S02]  /*0690*/  IMAD R22, R5.reuse, R25, R22 ;  /* 0x0000001905167224 */ /* 0x040fe400078e0216 */
[----:B------:R-:W-:Y:S02]  /*06a0*/  IMAD R24, R5, R26, R24 ;  /* 0x0000001a05187224 */ /* 0x000fe400078e0218 */
[----:B------:R-:W-:Y:S02]  /*06b0*/  IMAD R15, R22, UR11, R15 ;  /* 0x0000000b160f7c24 */ /* 0x000fe4000f8e020f */
[----:B------:R-:W-:Y:S02]  /*06c0*/  IMAD R17, R24, UR11, R17 ;  /* 0x0000000b18117c24 */ /* 0x000fe4000f8e0211 */
[----:B------:R-:W-:-:S02]  /*06d0*/  IMAD R15, R16, UR10, R15 ;  /* 0x0000000a100f7c24 */ /* 0x000fc4000f8e020f */
[----:B------:R-:W-:Y:S02]  /*06e0*/  IMAD R17, R14, UR10, R17 ;  /* 0x0000000a0e117c24 */ /* 0x000fe4000f8e0211 */
[C---:B----4-:R-:W-:Y:S02]  /*06f0*/  IMAD R15, R0.reuse, UR9, R15 ;  /* 0x00000009000f7c24 */ /* 0x050fe4000f8e020f */
[----:B------:R-:W-:Y:S02]  /*0700*/  IMAD R17, R0, UR9, R17 ;  /* 0x0000000900117c24 */ /* 0x000fe4000f8e0211 */
[----:B------:R-:W-:-:S04]  /*0710*/  IMAD.WIDE.U32 R14, R15, 0x4, R10 ;  /* 0x000000040f0e7825 */ /* 0x000fc800078e000a */
[----:B------:R-:W-:Y:S01]  /*0720*/  IMAD.WIDE.U32 R16, R17, 0x4, R10 ;  /* 0x0000000411107825 */ /* 0x000fe200078e000a */
[----:B--2---:R2:W-:Y:S04]  /*0730*/  STG.E desc[UR6][R14.64], R12 ;  /* 0x0000000c0e007986 */ /* 0x0045e8000c101906 */
[----:B------:R2:W-:Y:S01]  /*0740*/  STG.E desc[UR6][R16.64], R13 ;  /* 0x0000000d10007986 */ /* 0x0005e2000c101906 */
[----:B------:R-:W-:Y:S05]  /*0750*/  @!P2 BRA `(.L_x_197) ;  /* 0xfffffffc0004a947 */ /* 0x000fea000383ffff */
.L_x_196:
[----:B0--34-:R-:W-:Y:S05]  /*0760*/  BSYNC.RECONVERGENT B0 ;  /* 0x0000000000007941 */ /* 0x019fea0003800200 */
.L_x_195:
        /* <DEDUP_REMOVED lines=12> */
[----:B------:R-:W-:Y:S01]  /*0830*/  IMAD.WIDE.U32 R18, R7, 0x4, R2 ;  /* 0x0000000407127825 */ /* 0x000fe200078e0002 */
[----:B------:R-:W-:Y:S01]  /*0840*/  IADD3 R20, PT, PT, -R20, RZ, RZ ;  /* 0x000000ff14147210 */ /* 0x000fe20007ffe1ff */
[----:B------:R-:W0:Y:S04]  /*0850*/  LDCU UR5, c[0x0][0x10cc] ;  /* 0x00021980ff0577ac */ /* 0x000e280008000800 */
[----:B------:R-:W0:Y:S01]  /*0860*/  LDC.64 R10, c[0x0][0x380] ;  /* 0x0000e000ff0a7b82 */ /* 0x000e220000000a00 */
[----:B-----5:R-:W-:-:S04]  /*0870*/  ISETP.NE.AND P0, PT, R5, 0x2, PT ;  /* 0x000000020500780c */ /* 0x020fc80003f05270 */
[C---:B-12---:R-:W-:Y:S02]  /*0880*/  SEL R14, R4.reuse, UR4, !P0 ;  /* 0x00000004040e7c07 */ /* 0x046fe4000c000000 */
[----:B------:R-:W-:Y:S02]  /*0890*/  ISETP.NE.AND P0, PT, R5, 0x1, PT ;  /* 0x000000010500780c */ /* 0x000fe40003f05270 */
[----:B------:R-:W1:Y:S01]  /*08a0*/  I2F.U32.RP R5, R14 ;  /* 0x0000000e00057306 */ /* 0x000e620000209000 */
[----:B------:R-:W-:Y:S02]  /*08b0*/  IADD3 R15, PT, PT, RZ, -R14, RZ ;  /* 0x8000000eff0f7210 */ /* 0x000fe40007ffe0ff */
[----:B0-----:R-:W-:Y:S02]  /*08c0*/  SEL R9, R4, UR5, !P0 ;  /* 0x0000000504097c07 */ /* 0x001fe4000c000000 */
[----:B------:R-:W-:Y:S02]  /*08d0*/  ISETP.NE.U32.AND P0, PT, R14, RZ, PT ;  /* 0x000000ff0e00720c */ /* 0x000fe40003f05070 */
[----:B------:R-:W-:Y:S01]  /*08e0*/  ISETP.NE.U32.AND P1, PT, R9, RZ, PT ;  /* 0x000000ff0900720c */ /* 0x000fe20003f25070 */
[----:B------:R-:W0:Y:S01]  /*08f0*/  I2F.U32.RP R6, R9 ;  /* 0x0000000900067306 */ /* 0x000e220000209000 */
[----:B------:R-:W-:-:S07]  /*0900*/  IMAD.MOV R21, RZ, RZ, -R9 ;  /* 0x000000ffff157224 */ /* 0x000fce00078e0a09 */
[----:B-1----:R-:W1:Y:S08]  /*0910*/  MUFU.RCP R5, R5 ;  /* 0x0000000500057308 */ /* 0x002e700000001000 */
[----:B0-----:R-:W0:Y:S01]  /*0920*/  MUFU.RCP R6, R6 ;  /* 0x0000000600067308 */ /* 0x001e220000001000 */
[----:B-1----:R-:W-:-:S07]  /*0930*/  IADD3 R16, PT, PT, R5, 0xffffffe, RZ ;  /* 0x0ffffffe05107810 */ /* 0x002fce0007ffe0ff */
[----:B------:R1:W2:Y:S01]  /*0940*/  F2I.FTZ.U32.TRUNC.NTZ R17, R16 ;  /* 0x0000001000117305 */ /* 0x0002a2000021f000 */
[----:B0-----:R-:W-:Y:S01]  /*0950*/  VIADD R12, R6, 0xffffffe ;  /* 0x0ffffffe060c7836 */ /* 0x001fe20000000000 */
[----:B------:R-:W-:Y:S02]  /*0960*/  MOV R6, R18 ;  /* 0x0000001200067202 */ /* 0x000fe40000000f00 */
[----:B------:R-:W-:-:S04]  /*0970*/  LOP3.LUT R18, RZ, R9, RZ, 0x33, !PT ;  /* 0x00000009ff127212 */ /* 0x000fc800078e33ff */
[----:B------:R0:W5:Y:S01]  /*0980*/  F2I.FTZ.U32.TRUNC.NTZ R13, R12 ;  /* 0x0000000c000d7305 */ /* 0x000162000021f000 */
[----:B-1----:R-:W-:Y:S02]  /*0990*/  HFMA2 R16, -RZ, RZ, 0, 0 ;  /* 0x00000000ff107431 */ /* 0x002fe400000001ff */
[----:B--2---:R-:W-:Y:S02]  /*09a0*/  IMAD R5, R15, R17, RZ ;  /* 0x000000110f057224 */ /* 0x004fe400078e02ff */
[----:B0-----:R-:W-:Y:S02]  /*09b0*/  IMAD.MOV.U32 R12, RZ, RZ, RZ ;  /* 0x000000ffff0c7224 */ /* 0x001fe400078e00ff */
[----:B------:R-:W-:-:S04]  /*09c0*/  IMAD.HI.U32 R16, R17, R5, R16 ;  /* 0x0000000511107227 */ /* 0x000fc800078e0010 */
[----:B-----5:R-:W-:Y:S02]  /*09d0*/  IMAD R17, R21, R13, RZ ;  /* 0x0000000d15117224 */ /* 0x020fe400078e02ff */
[----:B------:R-:W-:Y:S01]  /*09e0*/  IMAD.MOV.U32 R15, RZ, RZ, R19 ;  /* 0x000000ffff0f7224 */ /* 0x000fe200078e0013 */
[----:B------:R-:W-:Y:S01]  /*09f0*/  LOP3.LUT R19, RZ, R14, RZ, 0x33, !PT ;  /* 0x0000000eff137212 */ /* 0x000fe200078e33ff */
[----:B------:R-:W-:-:S04]  /*0a00*/  IMAD.HI.U32 R17, R13, R17, R12 ;  /* 0x000000110d117227 */ /* 0x000fc800078e000c */
[----:B------:R-:W-:-:S07]  /*0a10*/  IMAD.MOV.U32 R5, RZ, RZ, R7 ;  /* 0x000000ffff057224 */ /* 0x000fce00078e0007 */
.L_x_200:
[----:B0-----:R-:W-:Y:S01]  /*0a20*/  MOV R12, R6 ;  /* 0x00000006000c7202 */ /* 0x001fe20000000f00 */
        /* <DEDUP_REMOVED lines=17> */
[----:B------:R-:W-:Y:S02]  /*0b40*/  @P2 IADD3 R23, PT, PT, R23, 0x1, RZ ;  /* 0x0000000117172810 */ /* 0x000fe40007ffe0ff */
[----:B------:R-:W-:Y:S02]  /*0b50*/  ISETP.NE.AND P2, PT, R20, RZ, PT ;  /* 0x000000ff1400720c */ /* 0x000fe40003f45270 */
[----:B------:R-:W-:Y:S02]  /*0b60*/  ISETP.GE.U32.AND P3, PT, R12, R9, PT ;  /* 0x000000090c00720c */ /* 0x000fe40003f66070 */
[----:B------:R-:W-:-:S05]  /*0b70*/  IADD3 R12, PT, PT, -R22, RZ, RZ ;  /* 0x000000ff160c7210 */ /* 0x000fca0007ffe1ff */
[----:B------:R-:W-:Y:S01]  /*0b80*/  IMAD R12, R14, R12, R5 ;  /* 0x0000000c0e0c7224 */ /* 0x000fe200078e0205 */
[----:B------:R-:W-:-:S03]  /*0b90*/  IADD3 R5, PT, PT, R5, 0x1, RZ ;  /* 0x0000000105057810 */ /* 0x000fc60007ffe0ff */
[----:B------:R-:W-:Y:S02]  /*0ba0*/  IMAD R12, R12, UR8, RZ ;  /* 0x000000080c0c7c24 */ /* 0x000fe4000f8e02ff */
[----:B------:R-:W-:Y:S01]  /*0bb0*/  @P3 VIADD R23, R23, 0x1 ;  /* 0x0000000117173836 */ /* 0x000fe20000000000 */
[----:B------:R-:W-:-:S04]  /*0bc0*/  IADD3 R6, P3, PT, R6, 0x4, RZ ;  /* 0x0000000406067810 */ /* 0x000fc80007f7e0ff */
[----:B------:R-:W-:Y:S02]  /*0bd0*/  SEL R23, R18, R23, !P1 ;  /* 0x0000001712177207 */ /* 0x000fe40004800000 */
[----:B------:R-:W-:Y:S02]  /*0be0*/  IADD3.X R15, PT, PT, RZ, R15, RZ, P3, !PT ;  /* 0x0000000fff0f7210 */ /* 0x000fe40001ffe4ff */
[----:B------:R-:W-:-:S05]  /*0bf0*/  IADD3 R13, PT, PT, -R23, RZ, RZ ;  /* 0x000000ff170d7210 */ /* 0x000fca0007ffe1ff */
[----:B------:R-:W-:-:S04]  /*0c00*/  IMAD R13, R9, R13, R22 ;  /* 0x0000000d090d7224 */ /* 0x000fc800078e0216 */
[----:B----4-:R-:W-:-:S04]  /*0c10*/  IMAD R12, R13, UR11, R12 ;  /* 0x0000000b0d0c7c24 */ /* 0x010fc8000f8e020c */
[----:B------:R-:W-:-:S04]  /*0c20*/  IMAD R23, R23, UR10, R12 ;  /* 0x0000000a17177c24 */ /* 0x000fc8000f8e020c */
[----:B---3--:R-:W-:-:S04]  /*0c30*/  IMAD R13, R0, UR9, R23 ;  /* 0x00000009000d7c24 */ /* 0x008fc8000f8e0217 */
[----:B------:R-:W-:-:S05]  /*0c40*/  IMAD.WIDE.U32 R12, R13, 0x4, R10 ;  /* 0x000000040d0c7825 */ /* 0x000fca00078e000a */
[----:B--2---:R0:W-:Y:S01]  /*0c50*/  STG.E desc[UR6][R12.64], R21 ;  /* 0x000000150c007986 */ /* 0x0041e2000c101906 */
[----:B------:R-:W-:Y:S05]  /*0c60*/  @P2 BRA `(.L_x_200) ;  /* 0xfffffffc006c2947 */ /* 0x000fea000383ffff */
.L_x_199:
[----:B0--34-:R-:W-:Y:S05]  /*0c70*/  BSYNC.RECONVERGENT B0 ;  /* 0x0000000000007941 */ /* 0x019fea0003800200 */
.L_x_198:
[----:B------:R-:W-:-:S05]  /*0c80*/  IMAD.IADD R6, R7, 0x1, -R8 ;  /* 0x0000000107067824 */ /* 0x000fca00078e0a08 */
[----:B------:R-:W-:-:S13]  /*0c90*/  ISETP.GT.U32.AND P0, PT, R6, -0x4, PT ;  /* 0xfffffffc0600780c */ /* 0x000fda0003f04070 */
[----:B------:R-:W-:Y:S05]  /*0ca0*/  @P0 EXIT ;  /* 0x000000000000094d */ /* 0x000fea0003800000 */
[----:B------:R-:W0:Y:S01]  /*0cb0*/  LDC R6, c[0x0][0x10e8] ;  /* 0x00043a00ff067b82 */ /* 0x000e220000000800 */
[----:B------:R-:W-:Y:S01]  /*0cc0*/  IADD3 R19, PT, PT, -R8, R5, RZ ;  /* 0x0000000508137210 */ /* 0x000fe20007ffe1ff */
[----:B------:R-:W3:Y:S01]  /*0cd0*/  LDCU UR8, c[0x0][0x10ec] ;  /* 0x00021d80ff0877ac */ /* 0x000ee20008000800 */
[----:B------:R-:W4:Y:S05]  /*0ce0*/  LDCU.64 UR4, c[0x0][0x10d8] ;  /* 0x00021b00ff0477ac */ /* 0x000f2a0008000a00 */
        /* <DEDUP_REMOVED lines=14> */
[----:B-1----:R-:W-:-:S05]  /*0dd0*/  IADD3 R14, PT, PT, R9, 0xffffffe, RZ ;  /* 0x0ffffffe090e7810 */ /* 0x002fca0007ffe0ff */
[----:B------:R1:W3:Y:S08]  /*0de0*/  F2I.FTZ.U32.TRUNC.NTZ R15, R14 ;  /* 0x0000000e000f7305 */ /* 0x0002f0000021f000 */
[----:B-----5:R-:W5:Y:S01]  /*0df0*/  MUFU.RCP R16, R16 ;  /* 0x0000001000107308 */ /* 0x020f620000001000 */
[----:B-1----:R-:W-:Y:S01]  /*0e00*/  MOV R14, RZ ;  /* 0x000000ff000e7202 */ /* 0x002fe20000000f00 */
[----:B---3--:R-:W-:-:S04]  /*0e10*/  IMAD R9, R17, R15, RZ ;  /* 0x0000000f11097224 */ /* 0x008fc800078e02ff */
[----:B------:R-:W-:Y:S01]  /*0e20*/  IMAD.HI.U32 R14, R15, R9, R14 ;  /* 0x000000090f0e7227 */ /* 0x000fe200078e000e */
[----:B-----5:R-:W-:-:S04]  /*0e30*/  IADD3 R10, PT, PT, R16, 0xffffffe, RZ ;  /* 0x0ffffffe100a7810 */ /* 0x020fc80007ffe0ff */
[----:B------:R1:W3:Y:S02]  /*0e40*/  F2I.FTZ.U32.TRUNC.NTZ R11, R10 ;  /* 0x0000000a000b7305 */ /* 0x0002e4000021f000 */
[----:B-1----:R-:W-:Y:S02]  /*0e50*/  IMAD.MOV.U32 R10, RZ, RZ, RZ ;  /* 0x000000ffff0a7224 */ /* 0x002fe400078e00ff */
[----:B---3--:R-:W-:-:S05]  /*0e60*/  IMAD R16, R4, R11, RZ ;  /* 0x0000000b04107224 */ /* 0x008fca00078e02ff */
[----:B------:R-:W-:Y:S02]  /*0e70*/  IADD3 R17, PT, PT, -R16, RZ, RZ ;  /* 0x000000ff10117210 */ /* 0x000fe40007ffe1ff */
[----:B------:R-:W-:-:S03]  /*0e80*/  LOP3.LUT R16, RZ, R4, RZ, 0x33, !PT ;  /* 0x00000004ff107212 */ /* 0x000fc600078e33ff */
[----:B------:R-:W-:Y:S01]  /*0e90*/  IMAD.HI.U32 R15, R11, R17, R10 ;  /* 0x000000110b0f7227 */ /* 0x000fe200078e000a */
[----:B0-2-4-:R-:W-:-:S07]  /*0ea0*/  IADD3 R17, PT, PT, R5, 0x1, RZ ;  /* 0x0000000105117810 */ /* 0x015fce0007ffe0ff */
.L_x_201:
[----:B------:R-:W-:-:S04]  /*0eb0*/  VIADD R11, R17, 0xffffffff ;  /* 0xffffffff110b7836 */ /* 0x000fc80000000000 */
[----:B0-----:R-:W-:-:S05]  /*0ec0*/  IMAD.WIDE.U32 R8, R11, 0x4, R2 ;  /* 0x000000040b087825 */ /* 0x001fca00078e0002 */
[----:B------:R-:W2:Y:S01]  /*0ed0*/  LDG.E R21, desc[UR6][R8.64] ;  /* 0x0000000608157981 */ /* 0x000ea2000c1e1900 */
        /* <DEDUP_REMOVED lines=11> */
[----:B------:R-:W-:-:S03]  /*0f90*/  IADD3 R25, PT, PT, -R11, RZ, RZ ;  /* 0x000000ff0b197210 */ /* 0x000fc60007ffe1ff */
[----:B------:R-:W-:Y:S02]  /*0fa0*/  IMAD R10, R12, R10, R5 ;  /* 0x0000000a0c0a7224 */ /* 0x000fe400078e0205 */
[----:B------:R-:W-:Y:S02]  /*0fb0*/  IMAD R25, R4, R25, R23 ;  /* 0x0000001904197224 */ /* 0x000fe400078e0217 */
[----:B------:R-:W-:-:S03]  /*0fc0*/  IMAD R10, R10, R13, RZ ;  /* 0x0000000d0a0a7224 */ /* 0x000fc600078e02ff */
        /* <DEDUP_REMOVED lines=12> */
[----:B--2---:R0:W-:Y:S04]  /*1090*/  STG.E desc[UR6][R10.64], R21 ;  /* 0x000000150a007986 */ /* 0x0041e8000c101906 */
[----:B------:R-:W2:Y:S01]  /*10a0*/  LDG.E R23, desc[UR6][R8.64+0x4] ;  /* 0x0000040608177981 */ /* 0x000ea2000c1e1900 */
        /* <DEDUP_REMOVED lines=11> */
[----:B------:R-:W-:Y:S02]  /*1160*/  IMAD.MOV R21, RZ, RZ, -R11 ;  /* 0x000000ffff157224 */ /* 0x000fe400078e0a0b */
[----:B------:R-:W-:Y:S02]  /*1170*/  IMAD R10, R12, R10, R5 ;  /* 0x0000000a0c0a7224 */ /* 0x000fe400078e0205 */
[----:B------:R-:W-:Y:S02]  /*1180*/  IMAD R21, R4, R21, R25 ;  /* 0x0000001504157224 */ /* 0x000fe400078e0219 */
[----:B------:R-:W-:-:S03]  /*1190*/  IMAD R10, R10, R13, R13 ;  /* 0x0000000d0a0a7224 */ /* 0x000fc600078e020d */
[----:B------:R-:W-:-:S13]  /*11a0*/  ISETP.GE.U32.AND P2, PT, R21, R4, PT ;  /* 0x000000041500720c */ /* 0x000fda0003f46070 */
[----:B------:R-:W-:Y:S02]  /*11b0*/  @P2 IADD3 R21, PT, PT, -R4, R21, RZ ;  /* 0x0000001504152210 */ /* 0x000fe40007ffe1ff */
[----:B------:R-:W-:Y:S02]  /*11c0*/  @P2 IADD3 R11, PT, PT, R11, 0x1, RZ ;  /* 0x000000010b0b2810 */ /* 0x000fe40007ffe0ff */
        /* <DEDUP_REMOVED lines=9> */
[----:B------:R-:W-:Y:S01]  /*1260*/  VIADD R25, R17, 0x1 ;  /* 0x0000000111197836 */ /* 0x000fe20000000000 */
[----:B--2---:R0:W-:Y:S04]  /*1270*/  STG.E desc[UR6][R10.64], R23 ;  /* 0x000000170a007986 */ /* 0x0041e8000c101906 */
        /* <DEDUP_REMOVED lines=30> */
[----:B--2---:R0:W-:Y:S04]  /*1460*/  STG.E desc[UR6][R10.64], R21 ;  /* 0x000000150a007986 */ /* 0x0041e8000c101906 */
[----:B------:R1:W2:Y:S01]  /*1470*/  LDG.E R23, desc[UR6][R8.64+0xc] ;  /* 0x00000c0608177981 */ /* 0x0002a2000c1e1900 */
        /* <DEDUP_REMOVED lines=11> */
[----:B-1----:R-:W-:Y:S01]  /*1530*/  IADD3 R8, PT, PT, -R27, RZ, RZ ;  /* 0x000000ff1b087210 */ /* 0x002fe20007ffe1ff */
[----:B------:R-:W-:-:S04]  /*1540*/  IMAD.HI.U32 R9, R15, R27, RZ ;  /* 0x0000001b0f097227 */ /* 0x000fc800078e00ff */
[----:B------:R-:W-:Y:S01]  /*1550*/  IMAD R8, R12, R8, R5 ;  /* 0x000000080c087224 */ /* 0x000fe200078e0205 */
[----:B0-----:R-:W-:Y:S02]  /*1560*/  IADD3 R11, PT, PT, -R9, RZ, RZ ;  /* 0x000000ff090b7210 */ /* 0x001fe40007ffe1ff */
        /* <DEDUP_REMOVED lines=18> */
[----:B------:R-:W-:Y:S05]  /*1690*/  @P2 BRA `(.L_x_201) ;  /* 0xfffffff800042947 */ /* 0x000fea000383ffff */
[----:B------:R-:W-:Y:S05]  /*16a0*/  EXIT ;  /* 0x000000000000794d */ /* 0x000fea0003800000 */
.L_x_202:
        /* <DEDUP_REMOVED lines=13> */
.L_x_935:


//--------------------- .text._ZN2at6native40_GLOBAL__N__2351210d_8_Shape_cu_49f7391c35CatArrayBatchedCopy_alignedK_contigINS1_10OpaqueTypeILj4EEEjLi3ELi64ELi64ELi16EEEvPT_NS1_25CatArrInputTensorMetadataIS5_T0_XT2_EXT3_EEENS1_16TensorSizeStrideIS8_Lj4EEEiS8_ --------------------------
	.section	.text._ZN2at6native40_GLOBAL__N__2351210d_8_Shape_cu_49f7391c35CatArrayBatchedCopy_alignedK_contigINS1_10OpaqueTypeILj4EEEjLi3ELi64ELi64ELi16EEEvPT_NS1_25CatArrInputTensorMetadataIS5_T0_XT2_EXT3_EEENS1_16TensorSizeStrideIS8_Lj4EEEiS8_,"ax",@progbits
	.align	128
.text._ZN2at6native40_GLOBAL__N__2351210d_8_Shape_cu_49f7391c35CatArrayBatchedCopy_alignedK_contigINS1_10OpaqueTypeILj4EEEjLi3ELi64ELi64ELi16EEEvPT_NS1_25CatArrInputTensorMetadataIS5_T0_XT2_EXT3_EEENS1_16TensorSizeStrideIS8_Lj4EEEiS8_:
        .type           _ZN2at6native40_GLOBAL__N__2351210d_8_Shape_cu_49f7391c35CatArrayBatchedCopy_alignedK_contigINS1_10OpaqueTypeILj4EEEjLi3ELi64ELi64ELi16EEEvPT_NS1_25CatArrInputTensorMetadataIS5_T0_XT2_EXT3_EEENS1_16TensorSizeStrideIS8_Lj4EEEiS8_,@function
        .size           _ZN2at6native40_GLOBAL__N__2351210d_8_Shape_cu_49f7391c35CatArrayBatchedCopy_alignedK_contigINS1_10OpaqueTypeILj4EEEjLi3ELi64ELi64ELi16EEEvPT_NS1_25CatArrInputTensorMetadataIS5_T0_XT2_EXT3_EEENS1_16TensorSizeStrideIS8_Lj4EEEiS8_,(.L_x_936 - _ZN2at6native40_GLOBAL__N__2351210d_8_Shape_cu_49f7391c35CatArrayBatchedCopy_alignedK_contigINS1_10OpaqueTypeILj4EEEjLi3ELi64ELi64ELi16EEEvPT_NS1_25CatArrInputTensorMetadataIS5_T0_XT2_EXT3_EEENS1_16TensorSizeStrideIS8_Lj4EEEiS8_)
        .other          _ZN2at6native40_GLOBAL__N__2351210d_8_Shape_cu_49f7391c35CatArrayBatchedCopy_alignedK_contigINS1_10OpaqueTypeILj4EEEjLi3ELi64ELi64ELi16EEEvPT_NS1_25CatArrInputTensorMetadataIS5_T0_XT2_EXT3_EEENS1_16TensorSizeStrideIS8_Lj4EEEiS8_,@"STO_CUDA_ENTRY STV_DEFAULT"
_ZN2at6native40_GLOBAL__N__2351210d_8_Shape_cu_49f7391c35CatArrayBatchedCopy_alignedK_contigINS1_10OpaqueTypeILj4EEEjLi3ELi64ELi64ELi16EEEvPT_NS1_25CatArrInputTensorMetadataIS5_T0_XT2_EXT3_EEENS1_16TensorSizeStrideIS8_Lj4EEEiS8_:
        /* <DEDUP_REMOVED lines=20> */
[----:B------:R0:W4:Y:S01]  /*0140*/  LDC R19, c[0x0][R4+0x688] ;  /* 0x0001a20004137b82 */ /* 0x0001220000000800 */
[----:B------:R-:W0:Y:S01]  /*0150*/  LDCU UR12, c[0x0][0x10ec] ;  /* 0x00021d80ff0c77ac */ /* 0x000e220008000800 */
[----:B------:R-:W0:Y:S06]  /*0160*/  LDCU.64 UR10, c[0x0][0x10d8] ;  /* 0x00021b00ff0a77ac */ /* 0x000e2c0008000a00 */
[----:B------:R-:W0:Y:S01]  /*0170*/  LDC.64 R2, c[0x0][R2+0x380] ;  /* 0x0000e00002027b82 */ /* 0x000e220000000a00 */
[----:B------:R-:W-:Y:S05]  /*0180*/  @P0 BRA `(.L_x_204) ;  /* 0x00000008005c0947 */ /* 0x000fea0003800000 */
[----:B0-----:R-:W0:Y:S01]  /*0190*/  LDC R4, c[0x0][0x10e8] ;  /* 0x00043a00ff047b82 */ /* 0x001e220000000800 */
[----:B------:R-:W4:Y:S01]  /*01a0*/  LDCU UR5, c[0x0][0x10d0] ;  /* 0x00021a00ff0577ac */ /* 0x000f220008000800 */
[----:B------:R-:W5:Y:S06]  /*01b0*/  LDCU UR4, c[0x0][0x370] ;  /* 0x00006e00ff0477ac */ /* 0x000f6c0008000800 */
[----:B------:R-:W1:Y:S01]  /*01c0*/  LDC.64 R8, c[0x0][0x380] ;  /* 0x0000e000ff087b82 */ /* 0x000e620000000a00 */
[----:B------:R-:W2:Y:S01]  /*01d0*/  LDCU UR8, c[0x0][0x10cc] ;  /* 0x00021980ff0877ac */ /* 0x000ea20008000800 */
[----:B-----5:R-:W-:Y:S01]  /*01e0*/  IMAD R21, R21, UR4, RZ ;  /* 0x0000000415157c24 */ /* 0x020fe2000f8e02ff */
[----:B0-----:R-:W-:-:S02]  /*01f0*/  ISETP.NE.AND P0, PT, R4, 0x2, PT ;  /* 0x000000020400780c */ /* 0x001fc40003f05270 */
[----:B------:R-:W-:Y:S02]  /*0200*/  ISETP.NE.AND P1, PT, R4, 0x1, PT ;  /* 0x000000010400780c */ /* 0x000fe40003f25270 */
[C---:B----4-:R-:W-:Y:S02]  /*0210*/  SEL R22, R19.reuse, UR5, !P0 ;  /* 0x0000000513167c07 */ /* 0x050fe4000c000000 */
[----:B--2---:R-:W-:-:S09]  /*0220*/  SEL R20, R19, UR8, !P1 ;  /* 0x0000000813147c07 */ /* 0x004fd2000c800000 */
.L_x_205:
[----:B0-----:R-:W0:Y:S01]  /*0230*/  I2F.U32.RP R7, R22 ;  /* 0x0000001600077306 */ /* 0x001e220000209000 */
[-C--:B------:R-:W-:Y:S01]  /*0240*/  IADD3 R11, PT, PT, RZ, -R22.reuse, RZ ;  /* 0x80000016ff0b7210 */ /* 0x080fe20007ffe0ff */
[----:B------:R-:W-:Y:S01]  /*0250*/  IMAD.MOV.U32 R4, RZ, RZ, RZ ;  /* 0x000000ffff047224 */ /* 0x000fe200078e00ff */
[----:B------:R-:W-:Y:S02]  /*0260*/  ISETP.NE.U32.AND P2, PT, R22, RZ, PT ;  /* 0x000000ff1600720c */ /* 0x000fe40003f45070 */
[----:B------:R-:W-:-:S03]  /*0270*/  LOP3.LUT R25, RZ, R22, RZ, 0x33, !PT ;  /* 0x00000016ff197212 */ /* 0x000fc600078e33ff */
[----:B------:R-:W2:Y:S08]  /*0280*/  I2F.U32.RP R12, R20 ;  /* 0x00000014000c7306 */ /* 0x000eb00000209000 */
[----:B0-----:R-:W0:Y:S08]  /*0290*/  MUFU.RCP R7, R7 ;  /* 0x0000000700077308 */ /* 0x001e300000001000 */
[----:B--2---:R-:W2:Y:S01]  /*02a0*/  MUFU.RCP R12, R12 ;  /* 0x0000000c000c7308 */ /* 0x004ea20000001000 */
[----:B0-----:R-:W-:-:S02]  /*02b0*/  VIADD R10, R7, 0xffffffe ;  /* 0x0ffffffe070a7836 */ /* 0x001fc40000000000 */
[----:B------:R-:W-:-:S05]  /*02c0*/  VIADD R7, R23, 0x2 ;  /* 0x0000000217077836 */ /* 0x000fca0000000000 */
[----:B------:R2:W0:Y:S02]  /*02d0*/  F2I.FTZ.U32.TRUNC.NTZ R5, R10 ;  /* 0x0000000a00057305 */ /* 0x000424000021f000 */
[----:B--2---:R-:W-:Y:S01]  /*02e0*/  IADD3 R10, PT, PT, R12, 0xffffffe, RZ ;  /* 0x0ffffffe0c0a7810 */ /* 0x004fe20007ffe0ff */
[----:B0-----:R-:W-:-:S04]  /*02f0*/  IMAD R11, R11, R5, RZ ;  /* 0x000000050b0b7224 */ /* 0x001fc800078e02ff */
[----:B------:R-:W-:Y:S01]  /*0300*/  IMAD.HI.U32 R4, R5, R11, R4 ;  /* 0x0000000b05047227 */ /* 0x000fe200078e0004 */
[----:B------:R-:W-:Y:S01]  /*0310*/  IADD3 R5, PT, PT, R23, 0x1, RZ ;  /* 0x0000000117057810 */ /* 0x000fe20007ffe0ff */
[----:B------:R0:W2:Y:S04]  /*0320*/  F2I.FTZ.U32.TRUNC.NTZ R11, R10 ;  /* 0x0000000a000b7305 */ /* 0x0000a8000021f000 */
[----:B------:R-:W-:-:S04]  /*0330*/  IMAD.HI.U32 R6, R4, R5, RZ ;  /* 0x0000000504067227 */ /* 0x000fc800078e00ff */
[----:B------:R-:W-:Y:S01]  /*0340*/  IMAD.HI.U32 R14, R4, R7, RZ ;  /* 0x00000007040e7227 */ /* 0x000fe200078e00ff */
[----:B------:R-:W-:-:S03]  /*0350*/  IADD3 R13, PT, PT, -R6, RZ, RZ ;  /* 0x000000ff060d7210 */ /* 0x000fc60007ffe1ff */
[----:B0-----:R-:W-:Y:S02]  /*0360*/  HFMA2 R10, -RZ, RZ, 0, 0 ;  /* 0x00000000ff0a7431 */ /* 0x001fe400000001ff */
[----:B------:R-:W-:Y:S02]  /*0370*/  IMAD.MOV R15, RZ, RZ, -R14 ;  /* 0x000000ffff0f7224 */ /* 0x000fe400078e0a0e */
        /* <DEDUP_REMOVED lines=8> */
[-C--:B------:R-:W-:Y:S01]  /*0400*/  ISETP.GE.U32.AND P1, PT, R13, R22.reuse, PT ;  /* 0x000000160d00720c */ /* 0x080fe20003f26070 */
[----:B------:R-:W-:Y:S01]  /*0410*/  IMAD.MOV R13, RZ, RZ, -R20 ;  /* 0x000000ffff0d7224 */ /* 0x000fe200078e0a14 */
[----:B------:R-:W-:-:S03]  /*0420*/  ISETP.GE.U32.AND P4, PT, R15, R22, PT ;  /* 0x000000160f00720c */ /* 0x000fc60003f86070 */
[----:B--2---:R-:W-:-:S04]  /*0430*/  IMAD R13, R13, R11, RZ ;  /* 0x0000000b0d0d7224 */ /* 0x004fc800078e02ff */
[----:B------:R-:W-:Y:S01]  /*0440*/  IMAD.HI.U32 R11, R11, R13, R10 ;  /* 0x0000000d0b0b7227 */ /* 0x000fe200078e000a */
[----:B------:R-:W-:-:S03]  /*0450*/  IADD3 R13, PT, PT, R23, 0x3, RZ ;  /* 0x00000003170d7810 */ /* 0x000fc60007ffe0ff */
[----:B------:R-:W-:Y:S02]  /*0460*/  @P1 VIADD R6, R6, 0x1 ;  /* 0x0000000106061836 */ /* 0x000fe40000000000 */
[----:B------:R-:W-:-:S03]  /*0470*/  @P4 IADD3 R14, PT, PT, R14, 0x1, RZ ;  /* 0x000000010e0e4810 */ /* 0x000fc60007ffe0ff */
[C---:B------:R-:W-:Y:S01]  /*0480*/  SEL R27, R25.reuse, R6, !P2 ;  /* 0x00000006191b7207 */ /* 0x040fe20005000000 */
[----:B------:R-:W-:Y:S01]  /*0490*/  IMAD.HI.U32 R6, R4, R23, RZ ;  /* 0x0000001704067227 */ /* 0x000fe200078e00ff */
[----:B------:R-:W-:-:S03]  /*04a0*/  SEL R29, R25, R14, !P2 ;  /* 0x0000000e191d7207 */ /* 0x000fc60005000000 */
[----:B------:R-:W-:-:S04]  /*04b0*/  IMAD.HI.U32 R12, R11, R27, RZ ;  /* 0x0000001b0b0c7227 */ /* 0x000fc800078e00ff */
[----:B------:R-:W-:Y:S01]  /*04c0*/  IMAD.MOV R15, RZ, RZ, -R6 ;  /* 0x000000ffff0f7224 */ /* 0x000fe200078e0a06 */
[----:B------:R-:W-:Y:S01]  /*04d0*/  IADD3 R17, PT, PT, -R12, RZ, RZ ;  /* 0x000000ff0c117210 */ /* 0x000fe20007ffe1ff */
[----:B------:R-:W-:-:S04]  /*04e0*/  IMAD.HI.U32 R14, R11, R29, RZ ;  /* 0x0000001d0b0e7227 */ /* 0x000fc800078e00ff */
[----:B------:R-:W-:Y:S02]  /*04f0*/  IMAD R17, R20, R17, R27 ;  /* 0x0000001114117224 */ /* 0x000fe400078e021b */
[----:B------:R-:W-:Y:S02]  /*0500*/  IMAD R15, R22, R15, R23 ;  /* 0x0000000f160f7224 */ /* 0x000fe400078e0217 */
[----:B------:R-:W-:Y:S01]  /*0510*/  IMAD.MOV R10, RZ, RZ, -R14 ;  /* 0x000000ffff0a7224 */ /* 0x000fe200078e0a0e */
[----:B------:R-:W-:Y:S01]  /*0520*/  ISETP.GE.U32.AND P0, PT, R17, R20, PT ;  /* 0x000000141100720c */ /* 0x000fe20003f06070 */
[----:B------:R-:W-:Y:S01]  /*0530*/  IMAD.HI.U32 R4, R4, R13, RZ ;  /* 0x0000000d04047227 */ /* 0x000fe200078e00ff */
[----:B------:R-:W-:-:S03]  /*0540*/  ISETP.GE.U32.AND P5, PT, R15, R22, PT ;  /* 0x000000160f00720c */ /* 0x000fc60003fa6070 */
[----:B------:R-:W-:Y:S02]  /*0550*/  IMAD R10, R20, R10, R29 ;  /* 0x0000000a140a7224 */ /* 0x000fe400078e021d */
[----:B------:R-:W-:-:S03]  /*0560*/  IMAD.MOV R16, RZ, RZ, -R4 ;  /* 0x000000ffff107224 */ /* 0x000fc600078e0a04 */
[----:B------:R-:W-:Y:S01]  /*0570*/  ISETP.GE.U32.AND P3, PT, R10, R20, PT ;  /* 0x000000140a00720c */ /* 0x000fe20003f66070 */
[C---:B------:R-:W-:Y:S02]  /*0580*/  IMAD R16, R22.reuse, R16, R13 ;  /* 0x0000001016107224 */ /* 0x040fe400078e020d */
[----:B------:R-:W-:Y:S02]  /*0590*/  @P0 IMAD.IADD R17, R17, 0x1, -R20 ;  /* 0x0000000111110824 */ /* 0x000fe400078e0a14 */
[----:B------:R-:W-:Y:S01]  /*05a0*/  @P5 IADD3 R15, PT, PT, -R22, R15, RZ ;  /* 0x0000000f160f5210 */ /* 0x000fe20007ffe1ff */
[----:B------:R-:W-:Y:S01]  /*05b0*/  @P0 VIADD R12, R12, 0x1 ;  /* 0x000000010c0c0836 */ /* 0x000fe20000000000 */
[----:B------:R-:W-:Y:S02]  /*05c0*/  @P5 IADD3 R6, PT, PT, R6, 0x1, RZ ;  /* 0x0000000106065810 */ /* 0x000fe40007ffe0ff */
[----:B------:R-:W-:Y:S02]  /*05d0*/  ISETP.GE.U32.AND P6, PT, R17, R20, PT ;  /* 0x000000141100720c */ /* 0x000fe40003fc6070 */
[----:B------:R-:W-:-:S02]  /*05e0*/  ISETP.GE.U32.AND P4, PT, R15, R22, PT ;  /* 0x000000160f00720c */ /* 0x000fc40003f86070 */
[----:B------:R-:W-:Y:S01]  /*05f0*/  @P3 IADD3 R10, PT, PT, -R20, R10, RZ ;  /* 0x0000000a140a3210 */ /* 0x000fe20007ffe1ff */
[----:B------:R-:W-:Y:S01]  /*0600*/  @P3 VIADD R14, R14, 0x1 ;  /* 0x000000010e0e3836 */ /* 0x000fe20000000000 */
[----:B------:R-:W-:Y:S02]  /*0610*/  ISETP.NE.U32.AND P0, PT, R20, RZ, PT ;  /* 0x000000ff1400720c */ /* 0x000fe40003f05070 */
[----:B------:R-:W-:Y:S02]  /*0620*/  LOP3.LUT R15, RZ, R20, RZ, 0x33, !PT ;  /* 0x00000014ff0f7212 */ /* 0x000fe400078e33ff */
[----:B------:R-:W-:Y:S02]  /*0630*/  ISETP.GE.U32.AND P5, PT, R16, R22, PT ;  /* 0x000000161000720c */ /* 0x000fe40003fa6070 */
[----:B------:R-:W-:Y:S01]  /*0640*/  ISETP.GE.U32.AND P1, PT, R10, R20, PT ;  /* 0x000000140a00720c */ /* 0x000fe20003f26070 */
[----:B------:R-:W-:Y:S02]  /*0650*/  @P6 VIADD R12, R12, 0x1 ;  /* 0x000000010c0c6836 */ /* 0x000fe40000000000 */
[----:B------:R-:W-:Y:S01]  /*0660*/  @P4 IADD3 R6, PT, PT, R6, 0x1, RZ ;  /* 0x0000000106064810 */ /* 0x000fe20007ffe0ff */
[----:B------:R-:W-:-:S02]  /*0670*/  IMAD.MOV R10, RZ, RZ, -R27 ;  /* 0x000000ffff0a7224 */ /* 0x000fc400078e0a1b */
[----:B------:R-:W-:Y:S02]  /*0680*/  SEL R12, R15, R12, !P0 ;  /* 0x0000000c0f0c7207 */ /* 0x000fe40004000000 */
[----:B------:R-:W-:Y:S01]  /*0690*/  SEL R17, R25, R6, !P2 ;  /* 0x0000000619117207 */ /* 0x000fe20005000000 */
[----:B------:R-:W-:Y:S01]  /*06a0*/  IMAD R5, R22, R10, R5 ;  /* 0x0000000a16057224 */ /* 0x000fe200078e0205 */
[----:B------:R-:W-:Y:S01]  /*06b0*/  IADD3 R6, PT, PT, -R12, RZ, RZ ;  /* 0x000000ff0c067210 */ /* 0x000fe20007ffe1ff */
[----:B------:R-:W-:Y:S02]  /*06c0*/  @P5 IMAD.IADD R16, R16, 0x1, -R22 ;  /* 0x0000000110105824 */ /* 0x000fe400078e0a16 */
[----:B------:R-:W-:Y:S01]  /*06d0*/  IMAD.HI.U32 R10, R11, R17, RZ ;  /* 0x000000110b0a7227 */ /* 0x000fe200078e00ff */
[----:B------:R-:W-:Y:S02]  /*06e0*/  @P1 IADD3 R14, PT, PT, R14, 0x1, RZ ;  /* 0x000000010e0e1810 */ /* 0x000fe40007ffe0ff */
[----:B------:R-:W-:Y:S01]  /*06f0*/  ISETP.GE.U32.AND P6, PT, R16, R22, PT ;  /* 0x000000161000720c */ /* 0x000fe20003fc6070 */
[----:B------:R-:W-:Y:S01]  /*0700*/  IMAD R27, R20, R6, R27 ;  /* 0x00000006141b7224 */ /* 0x000fe200078e021b */
[----:B------:R-:W-:Y:S01]  /*0710*/  IADD3 R6, PT, PT, -R10, RZ, RZ ;  /* 0x000000ff0a067210 */ /* 0x000fe20007ffe1ff */
[----:B------:R-:W-:Y:S01]  /*0720*/  @P5 VIADD R4, R4, 0x1 ;  /* 0x0000000104045836 */ /* 0x000fe20000000000 */
[----:B------:R-:W-:-:S02]  /*0730*/  SEL R14, R15, R14, !P0 ;  /* 0x0000000e0f0e7207 */ /* 0x000fc40004000000 */
[----:B------:R-:W-:Y:S01]  /*0740*/  IADD3 R16, PT, PT, -R29, RZ, RZ ;  /* 0x000000ff1d107210 */ /* 0x000fe20007ffe1ff */
[----:B------:R-:W-:-:S04]  /*0750*/  IMAD R6, R20, R6, R17 ;  /* 0x0000000614067224 */ /* 0x000fc800078e0211 */
[----:B------:R-:W-:Y:S01]  /*0760*/  IMAD R16, R22, R16, R7 ;  /* 0x0000001016107224 */ /* 0x000fe200078e0207 */
[----:B------:R-:W-:Y:S02]  /*0770*/  ISETP.GE.U32.AND P4, PT, R6, R20, PT ;  /* 0x000000140600720c */ /* 0x000fe40003f86070 */
[----:B------:R-:W-:-:S04]  /*0780*/  @P6 IADD3 R4, PT, PT, R4, 0x1, RZ ;  /* 0x0000000104046810 */ /* 0x000fc80007ffe0ff */
[----:B------:R-:W-:Y:S01]  /*0790*/  SEL R25, R25, R4, !P2 ;  /* 0x0000000419197207 */ /* 0x000fe20005000000 */
[----:B---3--:R-:W-:-:S04]  /*07a0*/  IMAD R4, R5, UR9, RZ ;  /* 0x0000000905047c24 */ /* 0x008fc8000f8e02ff */
[----:B------:R-:W-:Y:S02]  /*07b0*/  IMAD R27, R27, UR11, R4 ;  /* 0x0000000b1b1b7c24 */ /* 0x000fe4000f8e0204 */
[----:B------:R-:W-:Y:S02]  /*07c0*/  @P4 IMAD.IADD R6, R6, 0x1, -R20 ;  /* 0x0000000106064824 */ /* 0x000fe400078e0a14 */
[----:B------:R-:W-:-:S03]  /*07d0*/  IMAD.WIDE.U32 R4, R23, 0x4, R2 ;  /* 0x0000000417047825 */ /* 0x000fc600078e0002 */
[----:B------:R-:W-:Y:S01]  /*07e0*/  ISETP.GE.U32.AND P1, PT, R6, R20, PT ;  /* 0x000000140600720c */ /* 0x000fe20003f26070 */
[----:B------:R-:W-:-:S04]  /*07f0*/  IMAD.MOV R6, RZ, RZ, -R14 ;  /* 0x000000ffff067224 */ /* 0x000fc800078e0a0e */
[----:B------:R-:W-:Y:S02]  /*0800*/  IMAD R29, R20, R6, R29 ;  /* 0x00000006141d7224 */ /* 0x000fe400078e021d */
[----:B------:R-:W2:Y:S01]  /*0810*/  LDG.E.128 R4, desc[UR6][R4.64] ;  /* 0x0000000604047981 */ /* 0x000ea2000c1e1d00 */
[----:B------:R-:W-:Y:S01]  /*0820*/  @P4 IADD3 R10, PT, PT, R10, 0x1, RZ ;  /* 0x000000010a0a4810 */ /* 0x000fe20007ffe0ff */
[----:B------:R-:W-:Y:S02]  /*0830*/  IMAD R16, R16, UR9, RZ ;  /* 0x0000000910107c24 */ /* 0x000fe4000f8e02ff */
[----:B------:R-:W-:-:S04]  /*0840*/  IMAD.HI.U32 R24, R11, R25, RZ ;  /* 0x000000190b187227 */ /* 0x000fc800078e00ff */
[----:B------:R-:W-:Y:S02]  /*0850*/  @P1 VIADD R10, R10, 0x1 ;  /* 0x000000010a0a1836 */ /* 0x000fe40000000000 */
[----:B------:R-:W-:Y:S02]  /*0860*/  IMAD R29, R29, UR11, R16 ;  /* 0x0000000b1d1d7c24 */ /* 0x000fe4000f8e0210 */
[----:B------:R-:W-:Y:S01]  /*0870*/  IMAD R27, R12, UR10, R27 ;  /* 0x0000000a0c1b7c24 */ /* 0x000fe2000f8e021b */
[----:B------:R-:W-:Y:S01]  /*0880*/  SEL R10, R15, R10, !P0 ;  /* 0x0000000a0f0a7207 */ /* 0x000fe20004000000 */
[----:B------:R-:W-:-:S03]  /*0890*/  IMAD R29, R14, UR10, R29 ;  /* 0x0000000a0e1d7c24 */ /* 0x000fc6000f8e021d */
[----:B------:R-:W-:Y:S01]  /*08a0*/  IADD3 R16, PT, PT, -R10, RZ, RZ ;  /* 0x000000ff0a107210 */ /* 0x000fe20007ffe1ff */
[----:B-1----:R-:W-:-:S04]  /*08b0*/  IMAD R29, R18, UR12, R29 ;  /* 0x0000000c121d7c24 */ /* 0x002fc8000f8e021d */
[--C-:B------:R-:W-:Y:S02]  /*08c0*/  IMAD R16, R20, R16, R17.reuse ;  /* 0x0000001014107224 */ /* 0x100fe400078e0211 */
[----:B------:R-:W-:-:S04]  /*08d0*/  IMAD.MOV R17, RZ, RZ, -R17 ;  /* 0x000000ffff117224 */ /* 0x000fc800078e0a11 */
[----:B------:R-:W-:Y:S01]  /*08e0*/  IMAD R17, R22, R17, R23 ;  /* 0x0000001116117224 */ /* 0x000fe200078e0217 */
[----:B------:R-:W-:-:S03]  /*08f0*/  LEA R23, R21, R23, 0x2 ;  /* 0x0000001715177211 */ /* 0x000fc600078e10ff */
[----:B------:R-:W-:Y:S01]  /*0900*/  IMAD R11, R17, UR9, RZ ;  /* 0x00000009110b7c24 */ /* 0x000fe2000f8e02ff */
[----:B------:R-:W-:-:S03]  /*0910*/  IADD3 R17, PT, PT, -R24, RZ, RZ ;  /* 0x000000ff18117210 */ /* 0x000fc60007ffe1ff */
[----:B------:R-:W-:Y:S02]  /*0920*/  IMAD R11, R16, UR11, R11 ;  /* 0x0000000b100b7c24 */ /* 0x000fe4000f8e020b */
[--C-:B------:R-:W-:Y:S02]  /*0930*/  IMAD R17, R20, R17, R25.reuse ;  /* 0x0000001114117224 */ /* 0x100fe400078e0219 */
[----:B------:R-:W-:Y:S02]  /*0940*/  IMAD.MOV R16, RZ, RZ, -R25 ;  /* 0x000000ffff107224 */ /* 0x000fe400078e0a19 */
[----:B------:R-:W-:Y:S01]  /*0950*/  IMAD R11, R10, UR10, R11 ;  /* 0x0000000a0a0b7c24 */ /* 0x000fe2000f8e020b */
[----:B------:R-:W-:Y:S01]  /*0960*/  ISETP.GE.U32.AND P1, PT, R17, R20, PT ;  /* 0x000000141100720c */ /* 0x000fe20003f26070 */
[----:B------:R-:W-:Y:S02]  /*0970*/  IMAD R13, R22, R16, R13 ;  /* 0x00000010160d7224 */ /* 0x000fe400078e020d */
[----:B------:R-:W-:-:S02]  /*0980*/  IMAD R11, R18, UR12, R11 ;  /* 0x0000000c120b7c24 */ /* 0x000fc4000f8e020b */
[----:B------:R-:W-:Y:S02]  /*0990*/  IMAD R13, R13, UR9, RZ ;  /* 0x000000090d0d7c24 */ /* 0x000fe4000f8e02ff */
[----:B------:R-:W-:-:S06]  /*09a0*/  IMAD.WIDE.U32 R10, R11, 0x4, R8 ;  /* 0x000000040b0a7825 */ /* 0x000fcc00078e0008 */
[----:B------:R-:W-:Y:S01]  /*09b0*/  @P1 IMAD.IADD R17, R17, 0x1, -R20 ;  /* 0x0000000111111824 */ /* 0x000fe200078e0a14 */
[----:B------:R-:W-:-:S04]  /*09c0*/  @P1 IADD3 R24, PT, PT, R24, 0x1, RZ ;  /* 0x0000000118181810 */ /* 0x000fc80007ffe0ff */
[----:B------:R-:W-:-:S13]  /*09d0*/  ISETP.GE.U32.AND P2, PT, R17, R20, PT ;  /* 0x000000141100720c */ /* 0x000fda0003f46070 */
[----:B------:R-:W-:-:S04]  /*09e0*/  @P2 IADD3 R24, PT, PT, R24, 0x1, RZ ;  /* 0x0000000118182810 */ /* 0x000fc80007ffe0ff */
[----:B------:R-:W-:-:S04]  /*09f0*/  SEL R15, R15, R24, !P0 ;  /* 0x000000180f0f7207 */ /* 0x000fc80004000000 */
[----:B------:R-:W-:-:S05]  /*0a00*/  IADD3 R16, PT, PT, -R15, RZ, RZ ;  /* 0x000000ff0f107210 */ /* 0x000fca0007ffe1ff */
[----:B------:R-:W-:Y:S02]  /*0a10*/  IMAD R16, R20, R16, R25 ;  /* 0x0000001014107224 */ /* 0x000fe400078e0219 */
[----:B------:R-:W-:Y:S02]  /*0a20*/  VIADD R25, R23, 0x4 ;  /* 0x0000000417197836 */ /* 0x000fe40000000000 */
[----:B------:R-:W-:Y:S02]  /*0a30*/  IMAD R16, R16, UR11, R13 ;  /* 0x0000000b10107c24 */ /* 0x000fe4000f8e020d */
[----:B------:R-:W-:Y:S01]  /*0a40*/  IMAD R13, R18, UR12, R27 ;  /* 0x0000000c120d7c24 */ /* 0x000fe2000f8e021b */
[----:B------:R-:W-:Y:S01]  /*0a50*/  ISETP.GT.U32.AND P0, PT, R25, R0, PT ;  /* 0x000000001900720c */ /* 0x000fe20003f04070 */
[----:B------:R-:W-:Y:S02]  /*0a60*/  IMAD R15, R15, UR10, R16 ;  /* 0x0000000a0f0f7c24 */ /* 0x000fe4000f8e0210 */
[----:B------:R-:W-:-:S04]  /*0a70*/  IMAD.WIDE.U32 R12, R13, 0x4, R8 ;  /* 0x000000040d0c7825 */ /* 0x000fc800078e0008 */
[----:B------:R-:W-:Y:S02]  /*0a80*/  IMAD R17, R18, UR12, R15 ;  /* 0x0000000c12117c24 */ /* 0x000fe4000f8e020f */
[----:B------:R-:W-:-:S04]  /*0a90*/  IMAD.WIDE.U32 R14, R29, 0x4, R8 ;  /* 0x000000041d0e7825 */ /* 0x000fc800078e0008 */
[----:B------:R-:W-:Y:S01]  /*0aa0*/  IMAD.WIDE.U32 R16, R17, 0x4, R8 ;  /* 0x0000000411107825 */ /* 0x000fe200078e0008 */
[----:B--2---:R0:W-:Y:S04]  /*0ab0*/  STG.E desc[UR6][R10.64], R4 ;  /* 0x000000040a007986 */ /* 0x0041e8000c101906 */
[----:B------:R0:W-:Y:S04]  /*0ac0*/  STG.E desc[UR6][R12.64], R5 ;  /* 0x000000050c007986 */ /* 0x0001e8000c101906 */
[----:B------:R0:W-:Y:S04]  /*0ad0*/  STG.E desc[UR6][R14.64], R6 ;  /* 0x000000060e007986 */ /* 0x0001e8000c101906 */
[----:B------:R0:W-:Y:S01]  /*0ae0*/  STG.E desc[UR6][R16.64], R7 ;  /* 0x0000000710007986 */ /* 0x0001e2000c101906 */
[----:B------:R-:W-:Y:S05]  /*0af0*/  @!P0 BRA `(.L_x_205) ;  /* 0xfffffff400cc8947 */ /* 0x000fea000383ffff */
.L_x_204:
[----:B0-23--:R-:W-:Y:S05]  /*0b00*/  BSYNC.RECONVERGENT B0 ;  /* 0x0000000000007941 */ /* 0x00dfea0003800200 */
.L_x_203:
[----:B------:R-:W-:-:S13]  /*0b10*/  ISETP.GE.U32.AND P0, PT, R23, R0, PT ;  /* 0x000000001700720c */ /* 0x000fda0003f06070 */
[----:B------:R-:W-:Y:S05]  /*0b20*/  @P0 EXIT ;  /* 0x000000000000094d */ /* 0x000fea0003800000 */
[-C--:B------:R-:W-:Y:S01]  /*0b30*/  IADD3 R17, PT, PT, R0, -R23.reuse, RZ ;  /* 0x8000001700117210 */ /* 0x080fe20007ffe0ff */
[----:B------:R-:W0:Y:S01]  /*0b40*/  LDCU UR8, c[0x0][0x10e0] ;  /* 0x00021c00ff0877ac */ /* 0x000e220008000800 */
[----:B------:R-:W-:Y:S01]  /*0b50*/  BSSY.RECONVERGENT B0, `(.L_x_206) ;  /* 0x000004b000007945 */ /* 0x000fe20003800200 */
[----:B------:R-:W-:Y:S02]  /*0b60*/  MOV R7, R23 ;  /* 0x0000001700077202 */ /* 0x000fe40000000f00 */
[----:B------:R-:W-:Y:S01]  /*0b70*/  LOP3.LUT P0, R17, R17, 0x3, RZ, 0xc0, !PT ;  /* 0x0000000311117812 */ /* 0x000fe2000780c0ff */
[----:B------:R-:W2:Y:S01]  /*0b80*/  LDCU UR9, c[0x0][0x10ec] ;  /* 0x00021d80ff0977ac */ /* 0x000ea20008000800 */
[----:B------:R-:W3:Y:S11]  /*0b90*/  LDCU.64 UR10, c[0x0][0x10d8] ;  /* 0x00021b00ff0a77ac */ /* 0x000ef60008000a00 */
[----:B------:R-:W-:Y:S05]  /*0ba0*/  @!P0 BRA `(.L_x_207) ;  /* 0x0000000400148947 */ /* 0x000fea0003800000 */
[----:B------:R-:W5:Y:S01]  /*0bb0*/  LDC R4, c[0x0][0x10e8] ;  /* 0x00043a00ff047b82 */ /* 0x000f620000000800 */
[----:B------:R-:W4:Y:S01]  /*0bc0*/  LDCU UR4, c[0x0][0x10d0] ;  /* 0x00021a00ff0477ac */ /* 0x000f220008000800 */
[----:B------:R-:W-:Y:S01]  /*0bd0*/  IMAD.WIDE.U32 R6, R23, 0x4, R2 ;  /* 0x0000000417067825 */ /* 0x000fe200078e0002 */
[----:B------:R-:W-:Y:S01]  /*0be0*/  IADD3 R17, PT, PT, -R17, RZ, RZ ;  /* 0x000000ff11117210 */ /* 0x000fe20007ffe1ff */
[----:B------:R-:W0:Y:S01]  /*0bf0*/  LDCU UR5, c[0x0][0x10cc] ;  /* 0x00021980ff0577ac */ /* 0x000e220008000800 */
[----:B-----5:R-:W-:-:S04]  /*0c00*/  ISETP.NE.AND P0, PT, R4, 0x2, PT ;  /* 0x000000020400780c */ /* 0x020fc80003f05270 */
[C---:B----4-:R-:W-:Y:S02]  /*0c10*/  SEL R10, R19.reuse, UR4, !P0 ;  /* 0x00000004130a7c07 */ /* 0x050fe4000c000000 */
[----:B------:R-:W-:Y:S02]  /*0c20*/  ISETP.NE.AND P0, PT, R4, 0x1, PT ;  /* 0x000000010400780c */ /* 0x000fe40003f05270 */
[----:B------:R-:W4:Y:S01]  /*0c30*/  I2F.U32.RP R12, R10 ;  /* 0x0000000a000c7306 */ /* 0x000f220000209000 */
[----:B------:R-:W1:Y:S01]  /*0c40*/  LDC.64 R4, c[0x0][0x380] ;  /* 0x0000e000ff047b82 */ /* 0x000e620000000a00 */
[----:B0-----:R-:W-:Y:S02]  /*0c50*/  SEL R11, R19, UR5, !P0 ;  /* 0x00000005130b7c07 */ /* 0x001fe4000c000000 */
[----:B------:R-:W-:Y:S02]  /*0c60*/  IADD3 R21, PT, PT, RZ, -R10, RZ ;  /* 0x8000000aff157210 */ /* 0x000fe40007ffe0ff */
[----:B------:R-:W-:Y:S01]  /*0c70*/  ISETP.NE.U32.AND P0, PT, R10, RZ, PT ;  /* 0x000000ff0a00720c */ /* 0x000fe20003f05070 */
[----:B------:R-:W-:Y:S01]  /*0c80*/  IMAD.MOV R25, RZ, RZ, -R11 ;  /* 0x000000ffff197224 */ /* 0x000fe200078e0a0b */
[----:B------:R-:W0:Y:S01]  /*0c90*/  I2F.U32.RP R13, R11 ;  /* 0x0000000b000d7306 */ /* 0x000e220000209000 */
[----:B------:R-:W-:-:S02]  /*0ca0*/  ISETP.NE.U32.AND P1, PT, R11, RZ, PT ;  /* 0x000000ff0b00720c */ /* 0x000fc40003f25070 */
[----:B------:R-:W-:-:S05]  /*0cb0*/  LOP3.LUT R16, RZ, R10, RZ, 0x33, !PT ;  /* 0x0000000aff107212 */ /* 0x000fca00078e33ff */
[----:B----4-:R-:W4:Y:S08]  /*0cc0*/  MUFU.RCP R12, R12 ;  /* 0x0000000c000c7308 */ /* 0x010f300000001000 */
[----:B0-----:R-:W0:Y:S01]  /*0cd0*/  MUFU.RCP R13, R13 ;  /* 0x0000000d000d7308 */ /* 0x001e220000001000 */
[----:B----4-:R-:W-:-:S07]  /*0ce0*/  VIADD R14, R12, 0xffffffe ;  /* 0x0ffffffe0c0e7836 */ /* 0x010fce0000000000 */
[----:B------:R4:W5:Y:S01]  /*0cf0*/  F2I.FTZ.U32.TRUNC.NTZ R15, R14 ;  /* 0x0000000e000f7305 */ /* 0x000962000021f000 */
[----:B0-----:R-:W-:Y:S02]  /*0d00*/  IADD3 R8, PT, PT, R13, 0xffffffe, RZ ;  /* 0x0ffffffe0d087810 */ /* 0x001fe40007ffe0ff */
[----:B------:R-:W-:-:S05]  /*0d10*/  MOV R13, R7 ;  /* 0x00000007000d7202 */ /* 0x000fca0000000f00 */
[----:B------:R0:W2:Y:S01]  /*0d20*/  F2I.FTZ.U32.TRUNC.NTZ R9, R8 ;  /* 0x0000000800097305 */ /* 0x0000a2000021f000 */
[----:B----4-:R-:W-:Y:S02]  /*0d30*/  HFMA2 R14, -RZ, RZ, 0, 0 ;  /* 0x00000000ff0e7431 */ /* 0x010fe400000001ff */
[----:B-----5:R-:W-:Y:S02]  /*0d40*/  IMAD R21, R21, R15, RZ ;  /* 0x0000000f15157224 */ /* 0x020fe400078e02ff */
[----:B0-----:R-:W-:Y:S02]  /*0d50*/  IMAD.MOV.U32 R8, RZ, RZ, RZ ;  /* 0x000000ffff087224 */ /* 0x001fe400078e00ff */
[----:B------:R-:W-:Y:S01]  /*0d60*/  IMAD.HI.U32 R12, R15, R21, R14 ;  /* 0x000000150f0c7227 */ /* 0x000fe200078e000e */
[----:B------:R-:W-:-:S03]  /*0d70*/  LOP3.LUT R15, RZ, R11, RZ, 0x33, !PT ;  /* 0x0000000bff0f7212 */ /* 0x000fc600078e33ff */
[----:B--2---:R-:W-:-:S04]  /*0d80*/  IMAD R7, R25, R9, RZ ;  /* 0x0000000919077224 */ /* 0x004fc800078e02ff */
[----:B------:R-:W-:Y:S01]  /*0d90*/  IMAD.HI.U32 R14, R9, R7, R8 ;  /* 0x00000007090e7227 */ /* 0x000fe200078e0008 */
[----:B-1----:R-:W-:-:S07]  /*0da0*/  MOV R7, R23 ;  /* 0x0000001700077202 */ /* 0x002fce0000000f00 */
.L_x_208:
[----:B0-----:R-:W-:Y:S01]  /*0db0*/  IMAD.MOV.U32 R8, RZ, RZ, R6 ;  /* 0x000000ffff087224 */ /* 0x001fe200078e0006 */
[----:B------:R-:W-:-:S05]  /*0dc0*/  MOV R9, R13 ;  /* 0x0000000d00097202 */ /* 0x000fca0000000f00 */
        /* <DEDUP_REMOVED lines=11> */
[----:B------:R-:W-:-:S04]  /*0e80*/  IMAD.HI.U32 R22, R14, R20, RZ ;  /* 0x000000140e167227 */ /* 0x000fc800078e00ff */
[----:B0-----:R-:W-:-:S04]  /*0e90*/  IMAD.MOV R8, RZ, RZ, -R22 ;  /* 0x000000ffff087224 */ /* 0x001fc800078e0a16 */
[----:B------:R-:W-:-:S05]  /*0ea0*/  IMAD R8, R11, R8, R20 ;  /* 0x000000080b087224 */ /* 0x000fca00078e0214 */
[----:B------:R-:W-:-:S13]  /*0eb0*/  ISETP.GE.U32.AND P2, PT, R8, R11, PT ;  /* 0x0000000b0800720c */ /* 0x000fda0003f46070 */
[----:B------:R-:W-:Y:S02]  /*0ec0*/  @P2 IADD3 R8, PT, PT, -R11, R8, RZ ;  /* 0x000000080b082210 */ /* 0x000fe40007ffe1ff */
[----:B------:R-:W-:Y:S02]  /*0ed0*/  @P2 IADD3 R22, PT, PT, R22, 0x1, RZ ;  /* 0x0000000116162810 */ /* 0x000fe40007ffe0ff */
[----:B------:R-:W-:Y:S02]  /*0ee0*/  ISETP.GE.U32.AND P3, PT, R8, R11, PT ;  /* 0x0000000b0800720c */ /* 0x000fe40003f66070 */
[----:B------:R-:W-:Y:S02]  /*0ef0*/  IADD3 R8, PT, PT, -R20, RZ, RZ ;  /* 0x000000ff14087210 */ /* 0x000fe40007ffe1ff */
[----:B------:R-:W-:-:S03]  /*0f00*/  ISETP.NE.AND P2, PT, R17, RZ, PT ;  /* 0x000000ff1100720c */ /* 0x000fc60003f45270 */
        /* <DEDUP_REMOVED lines=9> */
[----:B---3--:R-:W-:-:S04]  /*0fa0*/  IMAD R9, R9, UR11, R8 ;  /* 0x0000000b09097c24 */ /* 0x008fc8000f8e0208 */
[----:B------:R-:W-:-:S04]  /*0fb0*/  IMAD R9, R22, UR10, R9 ;  /* 0x0000000a16097c24 */ /* 0x000fc8000f8e0209 */
[----:B------:R-:W-:-:S04]  /*0fc0*/  IMAD R9, R18, UR9, R9 ;  /* 0x0000000912097c24 */ /* 0x000fc8000f8e0209 */
[----:B------:R-:W-:-:S05]  /*0fd0*/  IMAD.WIDE.U32 R8, R9, 0x4, R4 ;  /* 0x0000000409087825 */ /* 0x000fca00078e0004 */
[----:B--2---:R0:W-:Y:S01]  /*0fe0*/  STG.E desc[UR6][R8.64], R21 ;  /* 0x0000001508007986 */ /* 0x0041e2000c101906 */
[----:B------:R-:W-:Y:S05]  /*0ff0*/  @P2 BRA `(.L_x_208) ;  /* 0xfffffffc006c2947 */ /* 0x000fea000383ffff */
.L_x_207:
[----:B0-23--:R-:W-:Y:S05]  /*1000*/  BSYNC.RECONVERGENT B0 ;  /* 0x0000000000007941 */ /* 0x00dfea0003800200 */
.L_x_206:
[----:B------:R-:W-:-:S05]  /*1010*/  IMAD.IADD R4, R23, 0x1, -R0 ;  /* 0x0000000117047824 */ /* 0x000fca00078e0a00 */
[----:B------:R-:W-:-:S13]  /*1020*/  ISETP.GT.U32.AND P0, PT, R4, -0x4, PT ;  /* 0xfffffffc0400780c */ /* 0x000fda0003f04070 */
[----:B------:R-:W-:Y:S05]  /*1030*/  @P0 EXIT ;  /* 0x000000000000094d */ /* 0x000fea0003800000 */
[----:B------:R-:W0:Y:S01]  /*1040*/  LDC R4, c[0x0][0x10e8] ;  /* 0x00043a00ff047b82 */ /* 0x000e220000000800 */
[----:B------:R-:W-:Y:S01]  /*1050*/  IADD3 R17, PT, PT, -R0, R7, RZ ;  /* 0x0000000700117210 */ /* 0x000fe20007ffe1ff */
[----:B------:R-:W2:Y:S01]  /*1060*/  LDCU UR8, c[0x0][0x10ec] ;  /* 0x00021d80ff0877ac */ /* 0x000ea20008000800 */
[----:B------:R-:W3:Y:S05]  /*1070*/  LDCU.64 UR4, c[0x0][0x10d8] ;  /* 0x00021b00ff0477ac */ /* 0x000eea0008000a00 */
[----:B------:R-:W4:Y:S08]  /*1080*/  LDC R6, c[0x0][0x10d0] ;  /* 0x00043400ff067b82 */ /* 0x000f300000000800 */
[----:B------:R-:W1:Y:S01]  /*1090*/  LDC R12, c[0x0][0x10e0] ;  /* 0x00043800ff0c7b82 */ /* 0x000e620000000800 */
[----:B0-----:R-:W-:-:S02]  /*10a0*/  ISETP.NE.AND P1, PT, R4, 0x1, PT ;  /* 0x000000010400780c */ /* 0x001fc40003f25270 */
[----:B------:R-:W-:-:S05]  /*10b0*/  ISETP.NE.AND P0, PT, R4, 0x2, PT ;  /* 0x000000020400780c */ /* 0x000fca0003f05270 */
[----:B------:R-:W0:Y:S01]  /*10c0*/  LDC.64 R4, c[0x0][0x380] ;  /* 0x0000e000ff047b82 */ /* 0x000e220000000a00 */
[----:B----4-:R-:W-:-:S04]  /*10d0*/  SEL R6, R19, R6, !P0 ;  /* 0x0000000613067207 */ /* 0x010fc80004000000 */
[----:B------:R-:W4:Y:S03]  /*10e0*/  I2F.U32.RP R10, R6 ;  /* 0x00000006000a7306 */ /* 0x000f260000209000 */
[----:B------:R-:W5:Y:S01]  /*10f0*/  @P1 LDC R19, c[0x0][0x10cc] ;  /* 0x00043300ff131b82 */ /* 0x000f620000000800 */
[----:B------:R-:W-:Y:S01]  /*1100*/  IMAD.MOV R13, RZ, RZ, -R6 ;  /* 0x000000ffff0d7224 */ /* 0x000fe200078e0a06 */
[----:B------:R-:W-:Y:S02]  /*1110*/  ISETP.NE.U32.AND P0, PT, R6, RZ, PT ;  /* 0x000000ff0600720c */ /* 0x000fe40003f05070 */
[----:B------:R-:W-:Y:S01]  /*1120*/  LOP3.LUT R16, RZ, R6, RZ, 0x33, !PT ;  /* 0x00000006ff107212 */ /* 0x000fe200078e33ff */
[----:B----4-:R-:W4:Y:S08]  /*1130*/  MUFU.RCP R10, R10 ;  /* 0x0000000a000a7308 */ /* 0x010f300000001000 */
[----:B-----5:R-:W5:Y:S01]  /*1140*/  I2F.U32.RP R11, R19 ;  /* 0x00000013000b7306 */ /* 0x020f620000209000 */
[----:B------:R-:W-:-:S02]  /*1150*/  ISETP.NE.U32.AND P1, PT, R19, RZ, PT ;  /* 0x000000ff1300720c */ /* 0x000fc40003f25070 */
[----:B------:R-:W-:Y:S02]  /*1160*/  LOP3.LUT R0, RZ, R19, RZ, 0x33, !PT ;  /* 0x00000013ff007212 */ /* 0x000fe400078e33ff */
[----:B----4-:R-:W-:-:S04]  /*1170*/  IADD3 R8, PT, PT, R10, 0xffffffe, RZ ;  /* 0x0ffffffe0a087810 */ /* 0x010fc80007ffe0ff */
[----:B------:R4:W2:Y:S08]  /*1180*/  F2I.FTZ.U32.TRUNC.NTZ R9, R8 ;  /* 0x0000000800097305 */ /* 0x0008b0000021f000 */
[----:B-----5:R-:W5:Y:S01]  /*1190*/  MUFU.RCP R11, R11 ;  /* 0x0000000b000b7308 */ /* 0x020f620000001000 */
[----:B----4-:R-:W-:Y:S02]  /*11a0*/  HFMA2 R8, -RZ, RZ, 0, 0 ;  /* 0x00000000ff087431 */ /* 0x010fe400000001ff */
[----:B--2---:R-:W-:-:S04]  /*11b0*/  IMAD R13, R13, R9, RZ ;  /* 0x000000090d0d7224 */ /* 0x004fc800078e02ff */
[----:B------:R-:W-:Y:S01]  /*11c0*/  IMAD.HI.U32 R13, R9, R13, R8 ;  /* 0x0000000d090d7227 */ /* 0x000fe200078e0008 */
[----:B-----5:R-:W-:-:S04]  /*11d0*/  IADD3 R14, PT, PT, R11, 0xffffffe, RZ ;  /* 0x0ffffffe0b0e7810 */ /* 0x020fc80007ffe0ff */
[----:B------:R2:W4:Y:S02]  /*11e0*/  F2I.FTZ.U32.TRUNC.NTZ R15, R14 ;  /* 0x0000000e000f7305 */ /* 0x000524000021f000 */
[----:B--2---:R-:W-:Y:S02]  /*11f0*/  IMAD.MOV.U32 R14, RZ, RZ, RZ ;  /* 0x000000ffff0e7224 */ /* 0x004fe400078e00ff */
[----:B----4-:R-:W-:-:S05]  /*1200*/  IMAD R11, R19, R15, RZ ;  /* 0x0000000f130b7224 */ /* 0x010fca00078e02ff */
[----:B------:R-:W-:-:S05]  /*1210*/  IADD3 R11, PT, PT, -R11, RZ, RZ ;  /* 0x000000ff0b0b7210 */ /* 0x000fca0007ffe1ff */
[----:B------:R-:W-:Y:S01]  /*1220*/  IMAD.HI.U32 R14, R15, R11, R14 ;  /* 0x0000000b0f0e7227 */ /* 0x000fe200078e000e */
[----:B01-3--:R-:W-:-:S07]  /*1230*/  IADD3 R15, PT, PT, R7, 0x1, RZ ;  /* 0x00000001070f7810 */ /* 0x00bfce0007ffe0ff */
.L_x_209:
        /* <DEDUP_REMOVED lines=70> */
[----:B0-----:R-:W-:-:S04]  /*16a0*/  SEL R10, R16, R25, !P0 ;  /* 0x00000019100a7207 */ /* 0x001fc80004000000 */
[----:B------:R-:W-:Y:S01]  /*16b0*/  IADD3 R11, PT, PT, -R10, RZ, RZ ;  /* 0x000000ff0a0b7210 */ /* 0x000fe20007ffe1ff */
        /* <DEDUP_REMOVED lines=31> */
[----:B0-----:R-:W-:-:S05]  /*18b0*/  SEL R10, R16, R25, !P0 ;  /* 0x00000019100a7207 */ /* 0x001fca0004000000 */
[----:B-1----:R-:W-:-:S05]  /*18c0*/  IMAD.HI.U32 R9, R14, R10, RZ ;  /* 0x0000000a0e097227 */ /* 0x002fca00078e00ff */
[----:B------:R-:W-:-:S05]  /*18d0*/  IADD3 R8, PT, PT, -R9, RZ, RZ ;  /* 0x000000ff09087210 */ /* 0x000fca0007ffe1ff */
        /* <DEDUP_REMOVED lines=8> */
[----:B------:R-:W-:-:S05]  /*1960*/  IADD3 R7, PT, PT, R7, 0x4, RZ ;  /* 0x0000000407077810 */ /* 0x000fca0007ffe0ff */
[----:B------:R-:W-:-:S05]  /*1970*/  @P3 VIADD R9, R9, 0x1 ;  /* 0x0000000109093836 */ /* 0x000fca0000000000 */
[----:B------:R-:W-:Y:S02]  /*1980*/  SEL R11, R0, R9, !P1 ;  /* 0x00000009000b7207 */ /* 0x000fe40004800000 */
[----:B------:R-:W-:Y:S02]  /*1990*/  IADD3 R9, PT, PT, R8, 0x3, RZ ;  /* 0x0000000308097810 */ /* 0x000fe40007ffe0ff */
[----:B------:R-:W-:-:S03]  /*19a0*/  IADD3 R8, PT, PT, -R11, RZ, RZ ;  /* 0x000000ff0b087210 */ /* 0x000fc60007ffe1ff */
[----:B------:R-:W-:Y:S02]  /*19b0*/  IMAD R9, R9, R12, RZ ;  /* 0x0000000c09097224 */ /* 0x000fe400078e02ff */
        /* <DEDUP_REMOVED lines=8> */
.L_x_210:
        /* <DEDUP_REMOVED lines=12> */
.L_x_936:


//--------------------- .text._ZN2at6native40_GLOBAL__N__2351210d_8_Shape_cu_49f7391c30CatArrayBatchedCopy_vectorizedINS1_10OpaqueTypeILj4EEEjLi3ELi64ELi64ELi16ELi4EEEvPcNS1_25CatArrInputTensorMetadataIT_T0_XT2_EXT3_EEENS1_16TensorSizeStrideIS8_Lj4EEEiS8_ --------------------------
	.section	.text._ZN2at6native40_GLOBAL__N__2351210d_8_Shape_cu_49f7391c30CatArrayBatchedCopy_vectorizedINS1_10OpaqueTypeILj4EEEjLi3ELi64ELi64ELi16ELi4EEEvPcNS1_25CatArrInputTensorMetadataIT_T0_XT2_EXT3_EEENS1_16TensorSizeStrideIS8_Lj4EEEiS8_,"ax",@progbits
	.align	128
.text._ZN2at6native40_GLOBAL__N__2351210d_8_Shape_cu_49f7391c30CatArrayBatchedCopy_vectorizedINS1_10OpaqueTypeILj4EEEjLi3ELi64ELi64ELi16ELi4EEEvPcNS1_25CatArrInputTensorMetadataIT_T0_XT2_EXT3_EEENS1_16TensorSizeStrideIS8_Lj4EEEiS8_:
        .type           _ZN2at6native40_GLOBAL__N__2351210d_8_Shape_cu_49f7391c30CatArrayBatchedCopy_vectorizedINS1_10OpaqueTypeILj4EEEjLi3ELi64ELi64ELi16ELi4EEEvPcNS1_25CatArrInputTensorMetadataIT_T0_XT2_EXT3_EEENS1_16TensorSizeStrideIS8_Lj4EEEiS8_,@function
        .size           _ZN2at6native40_GLOBAL__N__2351210d_8_Shape_cu_49f7391c30CatArrayBatchedCopy_vectorizedINS1_10OpaqueTypeILj4EEEjLi3ELi64ELi64ELi16ELi4EEEvPcNS1_25CatArrInputTensorMetadataIT_T0_XT2_EXT3_EEENS1_16TensorSizeStrideIS8_Lj4EEEiS8_,(.L_x_937 - _ZN2at6native40_GLOBAL__N__2351210d_8_Shape_cu_49f7391c30CatArrayBatchedCopy_vectorizedINS1_10OpaqueTypeILj4EEEjLi3ELi64ELi64ELi16ELi4EEEvPcNS1_25CatArrInputTensorMetadataIT_T0_XT2_EXT3_EEENS1_16TensorSizeStrideIS8_Lj4EEEiS8_)
        .other          _ZN2at6native40_GLOBAL__N__2351210d_8_Shape_cu_49f7391c30CatArrayBatchedCopy_vectorizedINS1_10OpaqueTypeILj4EEEjLi3ELi64ELi64ELi16ELi4EEEvPcNS1_25CatArrInputTensorMetadataIT_T0_XT2_EXT3_EEENS1_16TensorSizeStrideIS8_Lj4EEEiS8_,@"STO_CUDA_ENTRY STV_DEFAULT"
_ZN2at6native40_GLOBAL__N__2351210d_8_Shape_cu_49f7391c30CatArrayBatchedCopy_vectorizedINS1_10OpaqueTypeILj4EEEjLi3ELi64ELi64ELi16ELi4EEEvPcNS1_25CatArrInputTensorMetadataIT_T0_XT2_EXT3_EEENS1_16TensorSizeStrideIS8_Lj4EEEiS8_:
        /* <DEDUP_REMOVED lines=53> */
.L_x_211:
        /* <DEDUP_REMOVED lines=36> */
.L_x_212:
        /* <DEDUP_REMOVED lines=15> */
.L_x_937:


//--------------------- .text._ZN2at6native40_GLOBAL__N__2351210d_8_Shape_cu_49f7391c19CatArrayBatchedCopyINS1_10OpaqueTypeILj4EEEjLi2ELi64ELi64EEEvPT_NS1_25CatArrInputTensorMetadataIS5_T0_XT2_EXT3_EEENS1_16TensorSizeStrideIS8_Lj4EEEiS8_ --------------------------
	.section	.text._ZN2at6native40_GLOBAL__N__2351210d_8_Shape_cu_49f7391c19CatArrayBatchedCopyINS1_10OpaqueTypeILj4EEEjLi2ELi64ELi64EEEvPT_NS1_25CatArrInputTensorMetadataIS5_T0_XT2_EXT3_EEENS1_16TensorSizeStrideIS8_Lj4EEEiS8_,"ax",@progbits
	.align	128
.text._ZN2at6native40_GLOBAL__N__2351210d_8_Shape_cu_49f7391c19CatArrayBatchedCopyINS1_10OpaqueTypeILj4EEEjLi2ELi64ELi64EEEvPT_NS1_25CatArrInputTensorMetadataIS5_T0_XT2_EXT3_EEENS1_16TensorSizeStrideIS8_Lj4EEEiS8_:
        .type           _ZN2at6native40_GLOBAL__N__2351210d_8_Shape_cu_49f7391c19CatArrayBatchedCopyINS1_10OpaqueTypeILj4EEEjLi2ELi64ELi64EEEvPT_NS1_25CatArrInputTensorMetadataIS5_T0_XT2_EXT3_EEENS1_16TensorSizeStrideIS8_Lj4EEEiS8_,@function
        .size           _ZN2at6native40_GLOBAL__N__2351210d_8_Shape_cu_49f7391c19CatArrayBatchedCopyINS1_10OpaqueTypeILj4EEEjLi2ELi64ELi64EEEvPT_NS1_25CatArrInputTensorMetadataIS5_T0_XT2_EXT3_EEENS1_16TensorSizeStrideIS8_Lj4EEEiS8_,(.L_x_938 - _ZN2at6native40_GLOBAL__N__2351210d_8_Shape_cu_49f7391c19CatArrayBatchedCopyINS1_10OpaqueTypeILj4EEEjLi2ELi64ELi64EEEvPT_NS1_25CatArrInputTensorMetadataIS5_T0_XT2_EXT3_EEENS1_16TensorSizeStrideIS8_Lj4EEEiS8_)
        .other          _ZN2at6native40_GLOBAL__N__2351210d_8_Shape_cu_49f7391c19CatArrayBatchedCopyINS1_10OpaqueTypeILj4EEEjLi2ELi64ELi64EEEvPT_NS1_25CatArrInputTensorMetadataIS5_T0_XT2_EXT3_EEENS1_16TensorSizeStrideIS8_Lj4EEEiS8_,@"STO_CUDA_ENTRY STV_DEFAULT"
_ZN2at6native40_GLOBAL__N__2351210d_8_Shape_cu_49f7391c19CatArrayBatchedCopyINS1_10OpaqueTypeILj4EEEjLi2ELi64ELi64EEEvPT_NS1_25CatArrInputTensorMetadataIS5_T0_XT2_EXT3_EEENS1_16TensorSizeStrideIS8_Lj4EEEiS8_:
        /* <DEDUP_REMOVED lines=27> */
[----:B------:R3:W1:Y:S01]  /*01b0*/  LDC R8, c[0x0][R18+0x8d0] ;  /* 0x0002340012087b82 */ /* 0x0006620000000800 */
[----:B------:R-:W5:Y:S01]  /*01c0*/  I2F.U32.RP R10, R7 ;  /* 0x00000007000a7306 */ /* 0x000f620000209000 */
[----:B------:R-:W-:Y:S02]  /*01d0*/  IADD3 R17, PT, PT, RZ, -R7, RZ ;  /* 0x80000007ff117210 */ /* 0x000fe40007ffe0ff */
[----:B------:R-:W-:-:S04]  /*01e0*/  ISETP.NE.U32.AND P1, PT, R7, RZ, PT ;  /* 0x000000ff0700720c */ /* 0x000fc80003f25070 */
[----:B------:R3:W1:Y:S08]  /*01f0*/  LDC R9, c[0x0][R18+0x8d4] ;  /* 0x0002350012097b82 */ /* 0x0006700000000800 */
[----:B------:R-:W1:Y:S01]  /*0200*/  LDC.64 R2, c[0x0][R2+0x380] ;  /* 0x0000e00002027b82 */ /* 0x000e620000000a00 */
[----:B-----5:R-:W5:Y:S07]  /*0210*/  MUFU.RCP R10, R10 ;  /* 0x0000000a000a7308 */ /* 0x020f6e0000001000 */
[----:B------:R3:W1:Y:S01]  /*0220*/  @P0 LDC R6, c[0x0][R18+0x8c4] ;  /* 0x0002310012060b82 */ /* 0x0006620000000800 */
[----:B0-----:R-:W-:-:S02]  /*0230*/  ISETP.NE.AND P0, PT, R11, RZ, PT ;  /* 0x000000ff0b00720c */ /* 0x001fc40003f05270 */
[----:B-----5:R-:W-:-:S05]  /*0240*/  IADD3 R12, PT, PT, R10, 0xffffffe, RZ ;  /* 0x0ffffffe0a0c7810 */ /* 0x020fca0007ffe0ff */
[----:B------:R0:W1:Y:S01]  /*0250*/  LDC R10, c[0x0][R16+0x580] ;  /* 0x00016000100a7b82 */ /* 0x0000620000000800 */
[----:B------:R5:W2:Y:S01]  /*0260*/  F2I.FTZ.U32.TRUNC.NTZ R13, R12 ;  /* 0x0000000c000d7305 */ /* 0x000aa2000021f000 */
[----:B0-----:R-:W-:Y:S02]  /*0270*/  LOP3.LUT R16, RZ, R7, RZ, 0x33, !PT ;  /* 0x00000007ff107212 */ /* 0x001fe400078e33ff */
[----:B-----5:R-:W-:Y:S01]  /*0280*/  MOV R12, RZ ;  /* 0x000000ff000c7202 */ /* 0x020fe20000000f00 */
[----:B--2---:R-:W-:-:S04]  /*0290*/  IMAD R11, R17, R13, RZ ;  /* 0x0000000d110b7224 */ /* 0x004fc800078e02ff */
[----:B---34-:R-:W-:-:S07]  /*02a0*/  IMAD.HI.U32 R11, R13, R11, R12 ;  /* 0x0000000b0d0b7227 */ /* 0x018fce00078e000c */
.L_x_214:
[----:B-1----:R-:W-:Y:S01]  /*02b0*/  @P0 IMAD.WIDE.U32 R18, R15, 0x4, R2 ;  /* 0x000000040f120825 */ /* 0x002fe200078e0002 */
[----:B0-----:R-:W0:Y:S04]  /*02c0*/  @P0 LDC R22, c[0x0][0x10ec] ;  /* 0x00043b00ff160b82 */ /* 0x001e280000000800 */
[----:B------:R1:W2:Y:S01]  /*02d0*/  @P0 LDG.E R21, desc[UR6][R18.64] ;  /* 0x0000000612150981 */ /* 0x0002a2000c1e1900 */
        /* <DEDUP_REMOVED lines=11> */
[----:B-1----:R-:W-:Y:S02]  /*0390*/  IMAD R18, R17, UR8, RZ ;  /* 0x0000000811127c24 */ /* 0x002fe4000f8e02ff */
[----:B------:R-:W-:-:S04]  /*03a0*/  IMAD R17, R7, R20, R15 ;  /* 0x0000001407117224 */ /* 0x000fc800078e020f */
[----:B------:R-:W-:-:S04]  /*03b0*/  IMAD R17, R17, UR9, R18 ;  /* 0x0000000911117c24 */ /* 0x000fc8000f8e0212 */
[----:B0-----:R-:W-:-:S04]  /*03c0*/  @P0 IMAD R19, R10, R22, R17 ;  /* 0x000000160a130224 */ /* 0x001fc800078e0211 */
[----:B---3--:R-:W-:-:S05]  /*03d0*/  @P0 IMAD.WIDE.U32 R12, R19, 0x4, R12 ;  /* 0x00000004130c0825 */ /* 0x008fca00078e000c */
[----:B--2---:R0:W-:Y:S01]  /*03e0*/  @P0 STG.E desc[UR6][R12.64], R21 ;  /* 0x000000150c000986 */ /* 0x0041e2000c101906 */
[----:B------:R-:W-:Y:S05]  /*03f0*/  @P0 BRA `(.L_x_213) ;  /* 0x00000000006c0947 */ /* 0x000fea0003800000 */
[----:B------:R-:W1:Y:S01]  /*0400*/  I2F.U32.RP R18, R6 ;  /* 0x0000000600127306 */ /* 0x000e620000209000 */
[----:B------:R-:W-:Y:S02]  /*0410*/  IADD3 R19, PT, PT, RZ, -R6, RZ ;  /* 0x80000006ff137210 */ /* 0x000fe40007ffe0ff */
[----:B------:R-:W-:-:S05]  /*0420*/  ISETP.NE.U32.AND P4, PT, R6, RZ, PT ;  /* 0x000000ff0600720c */ /* 0x000fca0003f85070 */
[----:B-1----:R-:W0:Y:S02]  /*0430*/  MUFU.RCP R18, R18 ;  /* 0x0000001200127308 */ /* 0x002e240000001000 */
        /* <DEDUP_REMOVED lines=19> */
[----:B------:R-:W2:Y:S01]  /*0570*/  LDG.E R13, desc[UR6][R12.64] ;  /* 0x000000060c0d7981 */ /* 0x000ea2000c1e1900 */
[----:B------:R-:W-:-:S04]  /*0580*/  IMAD R19, R10, UR5, R17 ;  /* 0x000000050a137c24 */ /* 0x000fc8000f8e0211 */
[----:B------:R-:W-:-:S05]  /*0590*/  IMAD.WIDE.U32 R18, R19, 0x4, R4 ;  /* 0x0000000413127825 */ /* 0x000fca00078e0004 */
[----:B--2---:R1:W-:Y:S02]  /*05a0*/  STG.E desc[UR6][R18.64], R13 ;  /* 0x0000000d12007986 */ /* 0x0043e4000c101906 */
.L_x_213:
[----:B------:R-:W-:-:S04]  /*05b0*/  IADD3 R15, PT, PT, R14, R15, RZ ;  /* 0x0000000f0e0f7210 */ /* 0x000fc80007ffe0ff */
[----:B------:R-:W-:-:S13]  /*05c0*/  ISETP.GE.U32.AND P2, PT, R15, R0, PT ;  /* 0x000000000f00720c */ /* 0x000fda0003f46070 */
[----:B------:R-:W-:Y:S05]  /*05d0*/  @!P2 BRA `(.L_x_214) ;  /* 0xfffffffc0034a947 */ /* 0x000fea000383ffff */
[----:B------:R-:W-:Y:S05]  /*05e0*/  EXIT ;  /* 0x000000000000794d */ /* 0x000fea0003800000 */
.L_x_215:
        /* <DEDUP_REMOVED lines=9> */
.L_x_938:


//--------------------- .text._ZN2at6native40_GLOBAL__N__2351210d_8_Shape_cu_49f7391c26CatArrayBatchedCopy_contigINS1_10OpaqueTypeILj4EEEjLi2ELi64ELi64EEEvPT_NS1_25CatArrInputTensorMetadataIS5_T0_XT2_EXT3_EEENS1_16TensorSizeStrideIS8_Lj4EEEiS8_ --------------------------
	.section	.text._ZN2at6native40_GLOBAL__N__2351210d_8_Shape_cu_49f7391c26CatArrayBatchedCopy_contigINS1_10OpaqueTypeILj4EEEjLi2ELi64ELi64EEEvPT_NS1_25CatArrInputTensorMetadataIS5_T0_XT2_EXT3_EEENS1_16TensorSizeStrideIS8_Lj4EEEiS8_,"ax",@progbits
	.align	128
.text._ZN2at6native40_GLOBAL__N__2351210d_8_Shape_cu_49f7391c26CatArrayBatchedCopy_contigINS1_10OpaqueTypeILj4EEEjLi2ELi64ELi64EEEvPT_NS1_25CatArrInputTensorMetadataIS5_T0_XT2_EXT3_EEENS1_16TensorSizeStrideIS8_Lj4EEEiS8_:
        .type           _ZN2at6native40_GLOBAL__N__2351210d_8_Shape_cu_49f7391c26CatArrayBatchedCopy_contigINS1_10OpaqueTypeILj4EEEjLi2ELi64ELi64EEEvPT_NS1_25CatArrInputTensorMetadataIS5_T0_XT2_EXT3_EEENS1_16TensorSizeStrideIS8_Lj4EEEiS8_,@function
        .size           _ZN2at6native40_GLOBAL__N__2351210d_8_Shape_cu_49f7391c26CatArrayBatchedCopy_contigINS1_10OpaqueTypeILj4EEEjLi2ELi64ELi64EEEvPT_NS1_25CatArrInputTensorMetadataIS5_T0_XT2_EXT3_EEENS1_16TensorSizeStrideIS8_Lj4EEEiS8_,(.L_x_939 - _ZN2at6native40_GLOBAL__N__2351210d_8_Shape_cu_49f7391c26CatArrayBatchedCopy_contigINS1_10OpaqueTypeILj4EEEjLi2ELi64ELi64EEEvPT_NS1_25CatArrInputTensorMetadataIS5_T0_XT2_EXT3_EEENS1_16TensorSizeStrideIS8_Lj4EEEiS8_)
        .other          _ZN2at6native40_GLOBAL__N__2351210d_8_Shape_cu_49f7391c26CatArrayBatchedCopy_contigINS1_10OpaqueTypeILj4EEEjLi2ELi64ELi64EEEvPT_NS1_25CatArrInputTensorMetadataIS5_T0_XT2_EXT3_EEENS1_16TensorSizeStrideIS8_Lj4EEEiS8_,@"STO_CUDA_ENTRY STV_DEFAULT"
_ZN2at6native40_GLOBAL__N__2351210d_8_Shape_cu_49f7391c26CatArrayBatchedCopy_contigINS1_10OpaqueTypeILj4EEEjLi2ELi64ELi64EEEvPT_NS1_25CatArrInputTensorMetadataIS5_T0_XT2_EXT3_EEENS1_16TensorSizeStrideIS8_Lj4EEEiS8_:
        /* <DEDUP_REMOVED lines=15> */
[----:B------:R3:W4:Y:S02]  /*00f0*/  LDC R0, c[0x0][R10+0x688] ;  /* 0x0001a2000a007b82 */ /* 0x0007240000000800 */
[----:B------:R-:W-:Y:S01]  /*0100*/  IMAD R4, R3, 0x4, R2 ;  /* 0x0000000403047824 */ /* 0x000fe200078e0202 */
        /* <DEDUP_REMOVED lines=9> */
[----:B---3--:R-:W3:Y:S01]  /*01a0*/  I2F.U32.RP R11, R0 ;  /* 0x00000000000b7306 */ /* 0x008ee20000209000 */
[----:B------:R-:W-:Y:S02]  /*01b0*/  ISETP.NE.U32.AND P0, PT, R0, RZ, PT ;  /* 0x000000ff0000720c */ /* 0x000fe40003f05070 */
[----:B------:R-:W-:-:S05]  /*01c0*/  LOP3.LUT R16, RZ, R0, RZ, 0x33, !PT ;  /* 0x00000000ff107212 */ /* 0x000fca00078e33ff */
[----:B---3--:R-:W3:Y:S02]  /*01d0*/  MUFU.RCP R11, R11 ;  /* 0x0000000b000b7308 */ /* 0x008ee40000001000 */
[----:B---3--:R-:W-:-:S06]  /*01e0*/  IADD3 R9, PT, PT, R11, 0xffffffe, RZ ;  /* 0x0ffffffe0b097810 */ /* 0x008fcc0007ffe0ff */
[----:B------:R-:W3:Y:S02]  /*01f0*/  F2I.FTZ.U32.TRUNC.NTZ R9, R9 ;  /* 0x0000000900097305 */ /* 0x000ee4000021f000 */
[----:B---3--:R-:W-:-:S05]  /*0200*/  IMAD R11, R0, R9, RZ ;  /* 0x00000009000b7224 */ /* 0x008fca00078e02ff */
[----:B------:R-:W-:-:S05]  /*0210*/  IADD3 R11, PT, PT, -R11, RZ, RZ ;  /* 0x000000ff0b0b7210 */ /* 0x000fca0007ffe1ff */
[----:B012---:R-:W-:-:S07]  /*0220*/  IMAD.HI.U32 R14, R9, R11, R8 ;  /* 0x0000000b090e7227 */ /* 0x007fce00078e0008 */
.L_x_216:
[----:B0-----:R-:W-:-:S05]  /*0230*/  IMAD.WIDE.U32 R8, R7, 0x4, R4 ;  /* 0x0000000407087825 */ /* 0x001fca00078e0004 */
[----:B------:R0:W2:Y:S01]  /*0240*/  LDG.E R15, desc[UR6][R8.64] ;  /* 0x00000006080f7981 */ /* 0x0000a2000c1e1900 */
        /* <DEDUP_REMOVED lines=11> */
[----:B0-----:R-:W-:Y:S01]  /*0300*/  IMAD R8, R0, R13, R7 ;  /* 0x0000000d00087224 */ /* 0x001fe200078e0207 */
[----:B------:R-:W-:-:S03]  /*0310*/  IADD3 R7, PT, PT, R12, R7, RZ ;  /* 0x000000070c077210 */ /* 0x000fc60007ffe0ff */
[----:B------:R-:W-:Y:S01]  /*0320*/  IMAD R9, R8, UR9, R11 ;  /* 0x0000000908097c24 */ /* 0x000fe2000f8e020b */
[----:B------:R-:W-:-:S03]  /*0330*/  ISETP.GE.U32.AND P1, PT, R7, R6, PT ;  /* 0x000000060700720c */ /* 0x000fc60003f26070 */
[----:B------:R-:W-:-:S05]  /*0340*/  IMAD.WIDE.U32 R8, R9, 0x4, R2 ;  /* 0x0000000409087825 */ /* 0x000fca00078e0002 */
[----:B--2---:R0:W-:Y:S05]  /*0350*/  STG.E desc[UR6][R8.64], R15 ;  /* 0x0000000f08007986 */ /* 0x0041ea000c101906 */
[----:B------:R-:W-:Y:S05]  /*0360*/  @!P1 BRA `(.L_x_216) ;  /* 0xfffffffc00b09947 */ /* 0x000fea000383ffff */
[----:B------:R-:W-:Y:S05]  /*0370*/  EXIT ;  /* 0x000000000000794d */ /* 0x000fea0003800000 */
.L_x_217:
        /* <DEDUP_REMOVED lines=16> */
.L_x_939:


//--------------------- .text._ZN2at6native40_GLOBAL__N__2351210d_8_Shape_cu_49f7391c35CatArrayBatchedCopy_alignedK_contigINS1_10OpaqueTypeILj4EEEjLi2ELi64ELi64ELi8EEEvPT_NS1_25CatArrInputTensorMetadataIS5_T0_XT2_EXT3_EEENS1_16TensorSizeStrideIS8_Lj4EEEiS8_ --------------------------
	.section	.text._ZN2at6native40_GLOBAL__N__2351210d_8_Shape_cu_49f7391c35CatArrayBatchedCopy_alignedK_contigINS1_10OpaqueTypeILj4EEEjLi2ELi64ELi64ELi8EEEvPT_NS1_25CatArrInputTensorMetadataIS5_T0_XT2_EXT3_EEENS1_16TensorSizeStrideIS8_Lj4EEEiS8_,"ax",@progbits
	.align	128
.text._ZN2at6native40_GLOBAL__N__2351210d_8_Shape_cu_49f7391c35CatArrayBatchedCopy_alignedK_contigINS1_10OpaqueTypeILj4EEEjLi2ELi64ELi64ELi8EEEvPT_NS1_25CatArrInputTensorMetadataIS5_T0_XT2_EXT3_EEENS1_16TensorSizeStrideIS8_Lj4EEEiS8_:
        .type           _ZN2at6native40_GLOBAL__N__2351210d_8_Shape_cu_49f7391c35CatArrayBatchedCopy_alignedK_contigINS1_10OpaqueTypeILj4EEEjLi2ELi64ELi64ELi8EEEvPT_NS1_25CatArrInputTensorMetadataIS5_T0_XT2_EXT3_EEENS1_16TensorSizeStrideIS8_Lj4EEEiS8_,@function
        .size           _ZN2at6native40_GLOBAL__N__2351210d_8_Shape_cu_49f7391c35CatArrayBatchedCopy_alignedK_contigINS1_10OpaqueTypeILj4EEEjLi2ELi64ELi64ELi8EEEvPT_NS1_25CatArrInputTensorMetadataIS5_T0_XT2_EXT3_EEENS1_16TensorSizeStrideIS8_Lj4EEEiS8_,(.L_x_940 - _ZN2at6native40_GLOBAL__N__2351210d_8_Shape_cu_49f7391c35CatArrayBatchedCopy_alignedK_contigINS1_10OpaqueTypeILj4EEEjLi2ELi64ELi64ELi8EEEvPT_NS1_25CatArrInputTensorMetadataIS5_T0_XT2_EXT3_EEENS1_16TensorSizeStrideIS8_Lj4EEEiS8_)
        .other          _ZN2at6native40_GLOBAL__N__2351210d_8_Shape_cu_49f7391c35CatArrayBatchedCopy_alignedK_contigINS1_10OpaqueTypeILj4EEEjLi2ELi64ELi64ELi8EEEvPT_NS1_25CatArrInputTensorMetadataIS5_T0_XT2_EXT3_EEENS1_16TensorSizeStrideIS8_Lj4EEEiS8_,@"STO_CUDA_ENTRY STV_DEFAULT"
_ZN2at6native40_GLOBAL__N__2351210d_8_Shape_cu_49f7391c35CatArrayBatchedCopy_alignedK_contigINS1_10OpaqueTypeILj4EEEjLi2ELi64ELi64ELi8EEEvPT_NS1_25CatArrInputTensorMetadataIS5_T0_XT2_EXT3_EEENS1_16TensorSizeStrideIS8_Lj4EEEiS8_:
        /* <DEDUP_REMOVED lines=16> */
[C---:B------:R-:W-:Y:S01]  /*0100*/  IMAD R0, R3.reuse, 0x4, R0 ;  /* 0x0000000403007824 */ /* 0x040fe200078e0200 */
        /* <DEDUP_REMOVED lines=8> */
[----:B------:R-:W1:Y:S07]  /*0190*/  LDCU UR4, c[0x0][0x10cc] ;  /* 0x00021980ff0477ac */ /* 0x000e6e0008000800 */
[----:B------:R-:W2:Y:S01]  /*01a0*/  LDC.64 R8, c[0x0][0x380] ;  /* 0x0000e000ff087b82 */ /* 0x000ea20000000a00 */
[----:B0-----:R-:W-:-:S04]  /*01b0*/  ISETP.NE.AND P0, PT, R7, 0x1, PT ;  /* 0x000000010700780c */ /* 0x001fc80003f05270 */
[----:B-1----:R-:W-:Y:S01]  /*01c0*/  SEL R7, R4, UR4, !P0 ;  /* 0x0000000404077c07 */ /* 0x002fe2000c000000 */
[----:B------:R-:W0:Y:S03]  /*01d0*/  LDCU UR4, c[0x0][0x370] ;  /* 0x00006e00ff0477ac */ /* 0x000e260008000800 */
[----:B------:R-:W1:Y:S01]  /*01e0*/  I2F.U32.RP R12, R7 ;  /* 0x00000007000c7306 */ /* 0x000e620000209000 */
[----:B------:R-:W-:Y:S02]  /*01f0*/  IADD3 R13, PT, PT, RZ, -R7, RZ ;  /* 0x80000007ff0d7210 */ /* 0x000fe40007ffe0ff */
[----:B------:R-:W-:-:S05]  /*0200*/  ISETP.NE.U32.AND P0, PT, R7, RZ, PT ;  /* 0x000000ff0700720c */ /* 0x000fca0003f05070 */
[----:B-1----:R-:W1:Y:S01]  /*0210*/  MUFU.RCP R12, R12 ;  /* 0x0000000c000c7308 */ /* 0x002e620000001000 */
[----:B0-----:R-:W-:Y:S02]  /*0220*/  IMAD R15, R15, UR4, RZ ;  /* 0x000000040f0f7c24 */ /* 0x001fe4000f8e02ff */
[----:B-1----:R-:W-:Y:S01]  /*0230*/  VIADD R10, R12, 0xffffffe ;  /* 0x0ffffffe0c0a7836 */ /* 0x002fe20000000000 */
[----:B------:R-:W-:-:S04]  /*0240*/  LOP3.LUT R12, RZ, R7, RZ, 0x33, !PT ;  /* 0x00000007ff0c7212 */ /* 0x000fc800078e33ff */
[----:B------:R0:W1:Y:S02]  /*0250*/  F2I.FTZ.U32.TRUNC.NTZ R11, R10 ;  /* 0x0000000a000b7305 */ /* 0x000064000021f000 */
[----:B0-----:R-:W-:Y:S02]  /*0260*/  IMAD.MOV.U32 R10, RZ, RZ, RZ ;  /* 0x000000ffff0a7224 */ /* 0x001fe400078e00ff */
[----:B-1----:R-:W-:-:S04]  /*0270*/  IMAD R13, R13, R11, RZ ;  /* 0x0000000b0d0d7224 */ /* 0x002fc800078e02ff */
[----:B--2---:R-:W-:-:S07]  /*0280*/  IMAD.HI.U32 R13, R11, R13, R10 ;  /* 0x0000000d0b0d7227 */ /* 0x004fce00078e000a */
.L_x_220:
[----:B--2---:R-:W-:-:S06]  /*0290*/  IMAD.WIDE.U32 R10, R6, 0x4, R2 ;  /* 0x00000004060a7825 */ /* 0x004fcc00078e0002 */
[----:B------:R-:W2:Y:S01]  /*02a0*/  LDG.E.64 R10, desc[UR6][R10.64] ;  /* 0x000000060a0a7981 */ /* 0x000ea2000c1e1b00 */
        /* <DEDUP_REMOVED lines=37> */
.L_x_219:
[----:B---34-:R-:W-:Y:S05]  /*0500*/  BSYNC.RECONVERGENT B0 ;  /* 0x0000000000007941 */ /* 0x018fea0003800200 */
.L_x_218:
[----:B------:R-:W-:-:S13]  /*0510*/  ISETP.GE.U32.AND P0, PT, R6, R5, PT ;  /* 0x000000050600720c */ /* 0x000fda0003f06070 */
[----:B------:R-:W-:Y:S05]  /*0520*/  @P0 EXIT ;  /* 0x000000000000094d */ /* 0x000fea0003800000 */
[----:B0-----:R-:W0:Y:S01]  /*0530*/  LDC R7, c[0x0][0x10e8] ;  /* 0x00043a00ff077b82 */ /* 0x001e220000000800 */
[----:B------:R-:W3:Y:S01]  /*0540*/  LDCU UR8, c[0x0][0x10ec] ;  /* 0x00021d80ff0877ac */ /* 0x000ee20008000800 */
[----:B------:R-:W-:Y:S01]  /*0550*/  BSSY.RECONVERGENT B0, `(.L_x_221) ;  /* 0x0000030000007945 */ /* 0x000fe20003800200 */
[----:B--2---:R-:W-:Y:S01]  /*0560*/  IMAD.MOV.U32 R11, RZ, RZ, R6 ;  /* 0x000000ffff0b7224 */ /* 0x004fe200078e0006 */
[----:B------:R-:W2:Y:S01]  /*0570*/  LDCU.64 UR4, c[0x0][0x10d8] ;  /* 0x00021b00ff0477ac */ /* 0x000ea20008000a00 */
        /* <DEDUP_REMOVED lines=8> */
[----:B------:R-:W-:Y:S01]  /*0600*/  IMAD.WIDE.U32 R10, R6, 0x4, R2 ;  /* 0x00000004060a7825 */ /* 0x000fe200078e0002 */
[----:B------:R-:W-:Y:S02]  /*0610*/  ISETP.NE.U32.AND P2, PT, R4, RZ, PT ;  /* 0x000000ff0400720c */ /* 0x000fe40003f45070 */
[----:B------:R-:W-:Y:S01]  /*0620*/  IADD3 R14, PT, PT, -R14, RZ, RZ ;  /* 0x000000ff0e0e7210 */ /* 0x000fe20007ffe1ff */
[----:B------:R-:W-:Y:S01]  /*0630*/  IMAD.MOV.U32 R7, RZ, RZ, R11 ;  /* 0x000000ffff077224 */ /* 0x000fe200078e000b */
[----:B------:R-:W-:Y:S01]  /*0640*/  LOP3.LUT R20, RZ, R4, RZ, 0x33, !PT ;  /* 0x00000004ff147212 */ /* 0x000fe200078e33ff */
[----:B------:R-:W-:Y:S01]  /*0650*/  IMAD.MOV.U32 R11, RZ, RZ, R6 ;  /* 0x000000ffff0b7224 */ /* 0x000fe200078e0006 */
[----:B0-----:R-:W0:Y:S02]  /*0660*/  MUFU.RCP R15, R15 ;  /* 0x0000000f000f7308 */ /* 0x001e240000001000 */
[----:B0-----:R-:W-:-:S06]  /*0670*/  IADD3 R12, PT, PT, R15, 0xffffffe, RZ ;  /* 0x0ffffffe0f0c7810 */ /* 0x001fcc0007ffe0ff */
[----:B------:R0:W2:Y:S02]  /*0680*/  F2I.FTZ.U32.TRUNC.NTZ R13, R12 ;  /* 0x0000000c000d7305 */ /* 0x0000a4000021f000 */
[----:B0-----:R-:W-:Y:S02]  /*0690*/  HFMA2 R12, -RZ, RZ, 0, 0 ;  /* 0x00000000ff0c7431 */ /* 0x001fe400000001ff */
[----:B--2---:R-:W-:-:S04]  /*06a0*/  IMAD R17, R17, R13, RZ ;  /* 0x0000000d11117224 */ /* 0x004fc800078e02ff */
[----:B-1----:R-:W-:-:S07]  /*06b0*/  IMAD.HI.U32 R18, R13, R17, R12 ;  /* 0x000000110d127227 */ /* 0x002fce00078e000c */
.L_x_223:
[----:B-1----:R-:W-:Y:S02]  /*06c0*/  MOV R12, R10 ;  /* 0x0000000a000c7202 */ /* 0x002fe40000000f00 */
[----:B------:R-:W-:-:S05]  /*06d0*/  MOV R13, R7 ;  /* 0x00000007000d7202 */ /* 0x000fca0000000f00 */
[----:B------:R0:W2:Y:S01]  /*06e0*/  LDG.E R19, desc[UR6][R12.64] ;  /* 0x000000060c137981 */ /* 0x0000a2000c1e1900 */
        /* <DEDUP_REMOVED lines=10> */
[----:B------:R-:W-:-:S04]  /*0790*/  IADD3 R10, P1, PT, R10, 0x4, RZ ;  /* 0x000000040a0a7810 */ /* 0x000fc80007f3e0ff */
[----:B------:R-:W-:Y:S01]  /*07a0*/  SEL R15, R20, R15, !P2 ;  /* 0x0000000f140f7207 */ /* 0x000fe20005000000 */
[----:B------:R-:W-:-:S03]  /*07b0*/  IMAD.X R7, RZ, RZ, R7, P1 ;  /* 0x000000ffff077224 */ /* 0x000fc600008e0607 */
[C---:B------:R-:W-:Y:S01]  /*07c0*/  IADD3 R16, PT, PT, -R15.reuse, RZ, RZ ;  /* 0x000000ff0f107210 */ /* 0x040fe20007ffe1ff */
[----:B------:R-:W-:-:S04]  /*07d0*/  IMAD R15, R15, UR4, RZ ;  /* 0x000000040f0f7c24 */ /* 0x000fc8000f8e02ff */
[----:B0-----:R-:W-:Y:S01]  /*07e0*/  IMAD R12, R4, R16, R11 ;  /* 0x00000010040c7224 */ /* 0x001fe200078e020b */
[----:B------:R-:W-:-:S03]  /*07f0*/  IADD3 R11, PT, PT, R11, 0x1, RZ ;  /* 0x000000010b0b7810 */ /* 0x000fc60007ffe0ff */
[----:B------:R-:W-:-:S04]  /*0800*/  IMAD R15, R12, UR5, R15 ;  /* 0x000000050c0f7c24 */ /* 0x000fc8000f8e020f */
[----:B------:R-:W-:-:S04]  /*0810*/  IMAD R13, R0, UR8, R15 ;  /* 0x00000008000d7c24 */ /* 0x000fc8000f8e020f */
[----:B------:R-:W-:-:S05]  /*0820*/  IMAD.WIDE.U32 R12, R13, 0x4, R8 ;  /* 0x000000040d0c7825 */ /* 0x000fca00078e0008 */
[----:B--2---:R1:W-:Y:S01]  /*0830*/  STG.E desc[UR6][R12.64], R19 ;  /* 0x000000130c007986 */ /* 0x0043e2000c101906 */
[----:B------:R-:W-:Y:S05]  /*0840*/  @P0 BRA `(.L_x_223) ;  /* 0xfffffffc009c0947 */ /* 0x000fea000383ffff */
.L_x_222:
[----:B------:R-:W-:Y:S05]  /*0850*/  BSYNC.RECONVERGENT B0 ;  /* 0x0000000000007941 */ /* 0x000fea0003800200 */
.L_x_221:
[----:B------:R-:W-:-:S04]  /*0860*/  IADD3 R6, PT, PT, -R5, R6, RZ ;  /* 0x0000000605067210 */ /* 0x000fc80007ffe1ff */
[----:B------:R-:W-:-:S13]  /*0870*/  ISETP.GT.U32.AND P0, PT, R6, -0x4, PT ;  /* 0xfffffffc0600780c */ /* 0x000fda0003f04070 */
[----:B------:R-:W-:Y:S05]  /*0880*/  @P0 EXIT ;  /* 0x000000000000094d */ /* 0x000fea0003800000 */
[----:B0-----:R-:W0:Y:S01]  /*0890*/  I2F.U32.RP R10, R4 ;  /* 0x00000004000a7306 */ /* 0x001e220000209000 */
[----:B------:R-:W2:Y:S01]  /*08a0*/  LDC.64 R6, c[0x0][0x380] ;  /* 0x0000e000ff067b82 */ /* 0x000ea20000000a00 */
[-C--:B------:R-:W-:Y:S01]  /*08b0*/  IADD3 R15, PT, PT, RZ, -R4.reuse, RZ ;  /* 0x80000004ff0f7210 */ /* 0x080fe20007ffe0ff */
[----:B------:R-:W-:Y:S01]  /*08c0*/  IMAD.IADD R14, R11, 0x1, -R5 ;  /* 0x000000010b0e7824 */ /* 0x000fe200078e0a05 */
[----:B------:R-:W-:Y:S01]  /*08d0*/  ISETP.NE.U32.AND P0, PT, R4, RZ, PT ;  /* 0x000000ff0400720c */ /* 0x000fe20003f05070 */
[----:B------:R-:W3:Y:S01]  /*08e0*/  LDCU UR4, c[0x0][0x10ec] ;  /* 0x00021d80ff0477ac */ /* 0x000ee20008000800 */
[----:B------:R-:W-:-:S03]  /*08f0*/  LOP3.LUT R5, RZ, R4, RZ, 0x33, !PT ;  /* 0x00000004ff057212 */ /* 0x000fc600078e33ff */
[----:B------:R-:W4:Y:S01]  /*0900*/  LDC.64 R8, c[0x0][0x10d8] ;  /* 0x00043600ff087b82 */ /* 0x000f220000000a00 */
[----:B0-----:R-:W1:Y:S02]  /*0910*/  MUFU.RCP R10, R10 ;  /* 0x0000000a000a7308 */ /* 0x001e640000001000 */
[----:B-1----:R-:W-:-:S06]  /*0920*/  VIADD R12, R10, 0xffffffe ;  /* 0x0ffffffe0a0c7836 */ /* 0x002fcc0000000000 */
[----:B------:R0:W1:Y:S02]  /*0930*/  F2I.FTZ.U32.TRUNC.NTZ R13, R12 ;  /* 0x0000000c000d7305 */ /* 0x000064000021f000 */
[----:B0-----:R-:W-:Y:S01]  /*0940*/  MOV R12, RZ ;  /* 0x000000ff000c7202 */ /* 0x001fe20000000f00 */
[----:B-1----:R-:W-:-:S04]  /*0950*/  IMAD R15, R15, R13, RZ ;  /* 0x0000000d0f0f7224 */ /* 0x002fc800078e02ff */
[----:B------:R-:W-:Y:S01]  /*0960*/  IMAD.HI.U32 R10, R13, R15, R12 ;  /* 0x0000000f0d0a7227 */ /* 0x000fe200078e000c */
[----:B--234-:R-:W-:-:S07]  /*0970*/  IADD3 R15, PT, PT, R11, 0x1, RZ ;  /* 0x000000010b0f7810 */ /* 0x01cfce0007ffe0ff */
.L_x_224:
[----:B------:R-:W-:-:S05]  /*0980*/  IADD3 R17, PT, PT, R15, -0x1, RZ ;  /* 0xffffffff0f117810 */ /* 0x000fca0007ffe0ff */
[----:B0-----:R-:W-:-:S05]  /*0990*/  IMAD.WIDE.U32 R12, R17, 0x4, R2 ;  /* 0x00000004110c7825 */ /* 0x001fca00078e0002 */
[----:B------:R-:W2:Y:S01]  /*09a0*/  LDG.E R19, desc[UR6][R12.64] ;  /* 0x000000060c137981 */ /* 0x000ea2000c1e1900 */
        /* <DEDUP_REMOVED lines=16> */
[----:B--2---:R0:W-:Y:S04]  /*0ab0*/  STG.E desc[UR6][R16.64], R19 ;  /* 0x0000001310007986 */ /* 0x0041e8000c101906 */
[----:B------:R-:W2:Y:S01]  /*0ac0*/  LDG.E R23, desc[UR6][R12.64+0x4] ;  /* 0x000004060c177981 */ /* 0x000ea2000c1e1900 */
        /* <DEDUP_REMOVED lines=35> */
[----:B--2---:R0:W-:Y:S04]  /*0d00*/  STG.E desc[UR6][R16.64], R21 ;  /* 0x0000001510007986 */ /* 0x0041e8000c101906 */
[----:B------:R1:W2:Y:S01]  /*0d10*/  LDG.E R23, desc[UR6][R12.64+0xc] ;  /* 0x00000c060c177981 */ /* 0x0002a2000c1e1900 */
        /* <DEDUP_REMOVED lines=11> */
[C---:B-1----:R-:W-:Y:S01]  /*0dd0*/  IADD3 R12, PT, PT, -R17.reuse, RZ, RZ ;  /* 0x000000ff110c7210 */ /* 0x042fe20007ffe1ff */
[----:B------:R-:W-:-:S04]  /*0de0*/  IMAD R17, R17, R8, RZ ;  /* 0x0000000811117224 */ /* 0x000fc800078e02ff */
[----:B------:R-:W-:Y:S01]  /*0df0*/  IMAD R12, R4, R12, R11 ;  /* 0x0000000c040c7224 */ /* 0x000fe200078e020b */
[----:B------:R-:W-:-:S04]  /*0e00*/  IADD3 R11, PT, PT, R11, 0x4, RZ ;  /* 0x000000040b0b7810 */ /* 0x000fc80007ffe0ff */
[----:B------:R-:W-:-:S05]  /*0e10*/  IADD3 R12, PT, PT, R12, 0x3, RZ ;  /* 0x000000030c0c7810 */ /* 0x000fca0007ffe0ff */
[----:B------:R-:W-:-:S04]  /*0e20*/  IMAD R17, R12, R9, R17 ;  /* 0x000000090c117224 */ /* 0x000fc800078e0211 */
[----:B------:R-:W-:-:S04]  /*0e30*/  IMAD R13, R0, UR4, R17 ;  /* 0x00000004000d7c24 */ /* 0x000fc8000f8e0211 */
[----:B------:R-:W-:-:S05]  /*0e40*/  IMAD.WIDE.U32 R12, R13, 0x4, R6 ;  /* 0x000000040d0c7825 */ /* 0x000fca00078e0006 */
[----:B--2---:R0:W-:Y:S01]  /*0e50*/  STG.E desc[UR6][R12.64], R23 ;  /* 0x000000170c007986 */ /* 0x0041e2000c101906 */
[----:B------:R-:W-:Y:S05]  /*0e60*/  @P1 BRA `(.L_x_224) ;  /* 0xfffffff800c41947 */ /* 0x000fea000383ffff */
[----:B------:R-:W-:Y:S05]  /*0e70*/  EXIT ;  /* 0x000000000000794d */ /* 0x000fea0003800000 */
.L_x_225:
        /* <DEDUP_REMOVED lines=16> */
.L_x_940:


//--------------------- .text._ZN2at6native40_GLOBAL__N__2351210d_8_Shape_cu_49f7391c35CatArrayBatchedCopy_alignedK_contigINS1_10OpaqueTypeILj4EEEjLi2ELi64ELi64ELi16EEEvPT_NS1_25CatArrInputTensorMetadataIS5_T0_XT2_EXT3_EEENS1_16TensorSizeStrideIS8_Lj4EEEiS8_ --------------------------
	.section	.text._ZN2at6native40_GLOBAL__N__2351210d_8_Shape_cu_49f7391c35CatArrayBatchedCopy_alignedK_contigINS1_10OpaqueTypeILj4EEEjLi2ELi64ELi64ELi16EEEvPT_NS1_25CatArrInputTensorMetadataIS5_T0_XT2_EXT3_EEENS1_16TensorSizeStrideIS8_Lj4EEEiS8_,"ax",@progbits
	.align	128
.text._ZN2at6native40_GLOBAL__N__2351210d_8_Shape_cu_49f7391c35CatArrayBatchedCopy_alignedK_contigINS1_10OpaqueTypeILj4EEEjLi2ELi64ELi64ELi16EEEvPT_NS1_25CatArrInputTensorMetadataIS5_T0_XT2_EXT3_EEENS1_16TensorSizeStrideIS8_Lj4EEEiS8_:
        .type           _ZN2at6native40_GLOBAL__N__2351210d_8_Shape_cu_49f7391c35CatArrayBatchedCopy_alignedK_contigINS1_10OpaqueTypeILj4EEEjLi2ELi64ELi64ELi16EEEvPT_NS1_25CatArrInputTensorMetadataIS5_T0_XT2_EXT3_EEENS1_16TensorSizeStrideIS8_Lj4EEEiS8_,@function
        .size           _ZN2at6native40_GLOBAL__N__2351210d_8_Shape_cu_49f7391c35CatArrayBatchedCopy_alignedK_contigINS1_10OpaqueTypeILj4EEEjLi2ELi64ELi64ELi16EEEvPT_NS1_25CatArrInputTensorMetadataIS5_T0_XT2_EXT3_EEENS1_16TensorSizeStrideIS8_Lj4EEEiS8_,(.L_x_941 - _ZN2at6native40_GLOBAL__N__2351210d_8_Shape_cu_49f7391c35CatArrayBatchedCopy_alignedK_contigINS1_10OpaqueTypeILj4EEEjLi2ELi64ELi64ELi16EEEvPT_NS1_25CatArrInputTensorMetadataIS5_T0_XT2_EXT3_EEENS1_16TensorSizeStrideIS8_Lj4EEEiS8_)
        .other          _ZN2at6native40_GLOBAL__N__2351210d_8_Shape_cu_49f7391c35CatArrayBatchedCopy_alignedK_contigINS1_10OpaqueTypeILj4EEEjLi2ELi64ELi64ELi16EEEvPT_NS1_25CatArrInputTensorMetadataIS5_T0_XT2_EXT3_EEENS1_16TensorSizeStrideIS8_Lj4EEEiS8_,@"STO_CUDA_ENTRY STV_DEFAULT"
_ZN2at6native40_GLOBAL__N__2351210d_8_Shape_cu_49f7391c35CatArrayBatchedCopy_alignedK_contigINS1_10OpaqueTypeILj4EEEjLi2ELi64ELi64ELi16EEEvPT_NS1_25CatArrInputTensorMetadataIS5_T0_XT2_EXT3_EEENS1_16TensorSizeStrideIS8_Lj4EEEiS8_:
        /* <DEDUP_REMOVED lines=13> */
[----:B------:R-:W-:Y:S01]  /*00d0*/  IADD3 R5, PT, PT, R21, 0x4, RZ ;  /* 0x0000000415057810 */ /* 0x000fe20007ffe0ff */
[----:B------:R-:W2:Y:S01]  /*00e0*/  LDCU.64 UR6, c[0x0][0x358] ;  /* 0x00006b00ff0677ac */ /* 0x000ea20008000a00 */
[----:B------:R-:W-:Y:S01]  /*00f0*/  IMAD R2, R7, 0x4, R2 ;  /* 0x0000000407027824 */ /* 0x000fe200078e0202 */
[----:B------:R-:W-:Y:S01]  /*0100*/  BSSY.RECONVERGENT B0, `(.L_x_226) ;  /* 0x0000062000007945 */ /* 0x000fe20003800200 */
[----:B------:R-:W-:Y:S01]  /*0110*/  ISETP.GT.U32.AND P0, PT, R5, R0, PT ;  /* 0x000000000500720c */ /* 0x000fe20003f04070 */
[----:B------:R-:W3:Y:S02]  /*0120*/  LDCU UR5, c[0x0][0x10ec] ;  /* 0x00021d80ff0577ac */ /* 0x000ee40008000800 */
[----:B------:R-:W-:Y:S01]  /*0130*/  LEA R2, R7, R2, 0x2 ;  /* 0x0000000207027211 */ /* 0x000fe200078e10ff */
[----:B------:R0:W4:Y:S01]  /*0140*/  LDC R19, c[0x0][R3+0x688] ;  /* 0x0001a20003137b82 */ /* 0x0001220000000800 */
[----:B------:R-:W0:Y:S07]  /*0150*/  LDCU.64 UR8, c[0x0][0x10d8] ;  /* 0x00021b00ff0877ac */ /* 0x000e2e0008000a00 */
[----:B------:R0:W0:Y:S01]  /*0160*/  LDC.64 R8, c[0x0][R2+0x380] ;  /* 0x0000e00002087b82 */ /* 0x0000220000000a00 */
[----:B------:R-:W-:Y:S05]  /*0170*/  @P0 BRA `(.L_x_227) ;  /* 0x0000000400680947 */ /* 0x000fea0003800000 */
[----:B0-----:R-:W0:Y:S01]  /*0180*/  LDC R2, c[0x0][0x10e8] ;  /* 0x00043a00ff027b82 */ /* 0x001e220000000800 */
[----:B------:R-:W4:Y:S01]  /*0190*/  LDCU UR4, c[0x0][0x10cc] ;  /* 0x00021980ff0477ac */ /* 0x000f220008000800 */
[----:B------:R-:W-:Y:S01]  /*01a0*/  HFMA2 R24, -RZ, RZ, 0, 0 ;  /* 0x00000000ff187431 */ /* 0x000fe200000001ff */
[----:B0-----:R-:W-:-:S05]  /*01b0*/  ISETP.NE.AND P0, PT, R2, 0x1, PT ;  /* 0x000000010200780c */ /* 0x001fca0003f05270 */
[----:B------:R-:W0:Y:S01]  /*01c0*/  LDC.64 R2, c[0x0][0x380] ;  /* 0x0000e000ff027b82 */ /* 0x000e220000000a00 */
[----:B----4-:R-:W-:Y:S01]  /*01d0*/  SEL R22, R19, UR4, !P0 ;  /* 0x0000000413167c07 */ /* 0x010fe2000c000000 */
[----:B------:R-:W4:Y:S03]  /*01e0*/  LDCU UR4, c[0x0][0x370] ;  /* 0x00006e00ff0477ac */ /* 0x000f260008000800 */
[----:B------:R-:W5:Y:S01]  /*01f0*/  I2F.U32.RP R4, R22 ;  /* 0x0000001600047306 */ /* 0x000f620000209000 */
[-C--:B------:R-:W-:Y:S02]  /*0200*/  IADD3 R5, PT, PT, RZ, -R22.reuse, RZ ;  /* 0x80000016ff057210 */ /* 0x080fe40007ffe0ff */
[----:B------:R-:W-:Y:S02]  /*0210*/  ISETP.NE.U32.AND P0, PT, R22, RZ, PT ;  /* 0x000000ff1600720c */ /* 0x000fe40003f05070 */
[----:B------:R-:W-:-:S03]  /*0220*/  LOP3.LUT R20, RZ, R22, RZ, 0x33, !PT ;  /* 0x00000016ff147212 */ /* 0x000fc600078e33ff */
[----:B-----5:R-:W5:Y:S01]  /*0230*/  MUFU.RCP R4, R4 ;  /* 0x0000000400047308 */ /* 0x020f620000001000 */
[----:B----4-:R-:W-:Y:S02]  /*0240*/  IMAD R26, R26, UR4, RZ ;  /* 0x000000041a1a7c24 */ /* 0x010fe4000f8e02ff */
[----:B-----5:R-:W-:-:S06]  /*0250*/  VIADD R25, R4, 0xffffffe ;  /* 0x0ffffffe04197836 */ /* 0x020fcc0000000000 */
[----:B------:R-:W4:Y:S02]  /*0260*/  F2I.FTZ.U32.TRUNC.NTZ R25, R25 ;  /* 0x0000001900197305 */ /* 0x000f24000021f000 */
[----:B----4-:R-:W-:-:S04]  /*0270*/  IMAD R5, R5, R25, RZ ;  /* 0x0000001905057224 */ /* 0x010fc800078e02ff */
[----:B0-----:R-:W-:-:S07]  /*0280*/  IMAD.HI.U32 R24, R25, R5, R24 ;  /* 0x0000000519187227 */ /* 0x001fce00078e0018 */
.L_x_228:
[----:B0-----:R-:W-:-:S06]  /*0290*/  IMAD.WIDE.U32 R4, R21, 0x4, R8 ;  /* 0x0000000415047825 */ /* 0x001fcc00078e0008 */
[----:B--2---:R-:W2:Y:S01]  /*02a0*/  LDG.E.128 R4, desc[UR6][R4.64] ;  /* 0x0000000604047981 */ /* 0x004ea2000c1e1d00 */
[C---:B------:R-:W-:Y:S01]  /*02b0*/  VIADD R15, R21.reuse, 0x1 ;  /* 0x00000001150f7836 */ /* 0x040fe20000000000 */
[C---:B------:R-:W-:Y:S01]  /*02c0*/  IADD3 R13, PT, PT, R21.reuse, 0x2, RZ ;  /* 0x00000002150d7810 */ /* 0x040fe20007ffe0ff */
[----:B------:R-:W-:Y:S02]  /*02d0*/  VIADD R11, R21, 0x3 ;  /* 0x00000003150b7836 */ /* 0x000fe40000000000 */
[----:B------:R-:W-:-:S04]  /*02e0*/  IMAD.HI.U32 R27, R24, R15, RZ ;  /* 0x0000000f181b7227 */ /* 0x000fc800078e00ff */
[----:B------:R-:W-:Y:S01]  /*02f0*/  IMAD.HI.U32 R25, R24, R13, RZ ;  /* 0x0000000d18197227 */ /* 0x000fe200078e00ff */
[----:B------:R-:W-:-:S03]  /*0300*/  IADD3 R23, PT, PT, -R27, RZ, RZ ;  /* 0x000000ff1b177210 */ /* 0x000fc60007ffe1ff */
[----:B------:R-:W-:Y:S01]  /*0310*/  IMAD.HI.U32 R17, R24, R11, RZ ;  /* 0x0000000b18117227 */ /* 0x000fe200078e00ff */
[----:B------:R-:W-:-:S03]  /*0320*/  IADD3 R10, PT, PT, -R25, RZ, RZ ;  /* 0x000000ff190a7210 */ /* 0x000fc60007ffe1ff */
[C---:B------:R-:W-:Y:S02]  /*0330*/  IMAD R23, R22.reuse, R23, R15 ;  /* 0x0000001716177224 */ /* 0x040fe400078e020f */
[----:B------:R-:W-:Y:S02]  /*0340*/  IMAD.MOV R12, RZ, RZ, -R17 ;  /* 0x000000ffff0c7224 */ /* 0x000fe400078e0a11 */
[C---:B------:R-:W-:Y:S01]  /*0350*/  IMAD R10, R22.reuse, R10, R13 ;  /* 0x0000000a160a7224 */ /* 0x040fe200078e020d */
[----:B------:R-:W-:Y:S01]  /*0360*/  ISETP.GE.U32.AND P1, PT, R23, R22, PT ;  /* 0x000000161700720c */ /* 0x000fe20003f26070 */
[----:B------:R-:W-:-:S03]  /*0370*/  IMAD R12, R22, R12, R11 ;  /* 0x0000000c160c7224 */ /* 0x000fc600078e020b */
[-C--:B------:R-:W-:Y:S02]  /*0380*/  ISETP.GE.U32.AND P5, PT, R10, R22.reuse, PT ;  /* 0x000000160a00720c */ /* 0x080fe40003fa6070 */
[----:B------:R-:W-:-:S07]  /*0390*/  ISETP.GE.U32.AND P4, PT, R12, R22, PT ;  /* 0x000000160c00720c */ /* 0x000fce0003f86070 */
[----:B------:R-:W-:Y:S02]  /*03a0*/  @P1 IADD3 R23, PT, PT, -R22, R23, RZ ;  /* 0x0000001716171210 */ /* 0x000fe40007ffe1ff */
[----:B------:R-:W-:Y:S02]  /*03b0*/  @P1 IADD3 R27, PT, PT, R27, 0x1, RZ ;  /* 0x000000011b1b1810 */ /* 0x000fe40007ffe0ff */
[----:B------:R-:W-:Y:S01]  /*03c0*/  ISETP.GE.U32.AND P6, PT, R23, R22, PT ;  /* 0x000000161700720c */ /* 0x000fe20003fc6070 */
[----:B------:R-:W-:Y:S01]  /*03d0*/  IMAD.HI.U32 R23, R24, R21, RZ ;  /* 0x0000001518177227 */ /* 0x000fe200078e00ff */
[----:B------:R-:W-:Y:S02]  /*03e0*/  @P5 IADD3 R10, PT, PT, -R22, R10, RZ ;  /* 0x0000000a160a5210 */ /* 0x000fe40007ffe1ff */
[----:B------:R-:W-:Y:S01]  /*03f0*/  @P5 IADD3 R25, PT, PT, R25, 0x1, RZ ;  /* 0x0000000119195810 */ /* 0x000fe20007ffe0ff */
[----:B------:R-:W-:Y:S01]  /*0400*/  @P4 IMAD.IADD R12, R12, 0x1, -R22 ;  /* 0x000000010c0c4824 */ /* 0x000fe200078e0a16 */
[----:B------:R-:W-:-:S02]  /*0410*/  IADD3 R29, PT, PT, -R23, RZ, RZ ;  /* 0x000000ff171d7210 */ /* 0x000fc40007ffe1ff */
[-C--:B------:R-:W-:Y:S02]  /*0420*/  ISETP.GE.U32.AND P3, PT, R10, R22.reuse, PT ;  /* 0x000000160a00720c */ /* 0x080fe40003f66070 */
[----:B------:R-:W-:Y:S01]  /*0430*/  ISETP.GE.U32.AND P1, PT, R12, R22, PT ;  /* 0x000000160c00720c */ /* 0x000fe20003f26070 */
[----:B------:R-:W-:Y:S01]  /*0440*/  IMAD R29, R22, R29, R21 ;  /* 0x0000001d161d7224 */ /* 0x000fe200078e0215 */
[----:B------:R-:W-:Y:S01]  /*0450*/  @P4 IADD3 R17, PT, PT, R17, 0x1, RZ ;  /* 0x0000000111114810 */ /* 0x000fe20007ffe0ff */
[----:B------:R-:W-:-:S03]  /*0460*/  @P6 VIADD R27, R27, 0x1 ;  /* 0x000000011b1b6836 */ /* 0x000fc60000000000 */
[----:B------:R-:W-:Y:S02]  /*0470*/  ISETP.GE.U32.AND P2, PT, R29, R22, PT ;  /* 0x000000161d00720c */ /* 0x000fe40003f46070 */
[----:B------:R-:W-:-:S03]  /*0480*/  SEL R10, R20, R27, !P0 ;  /* 0x0000001b140a7207 */ /* 0x000fc60004000000 */
[----:B------:R-:W-:Y:S01]  /*0490*/  @P3 VIADD R25, R25, 0x1 ;  /* 0x0000000119193836 */ /* 0x000fe20000000000 */
[C---:B------:R-:W-:Y:S01]  /*04a0*/  IADD3 R16, PT, PT, -R10.reuse, RZ, RZ ;  /* 0x000000ff0a107210 */ /* 0x040fe20007ffe1ff */
[----:B------:R-:W-:Y:S01]  /*04b0*/  IMAD R10, R10, UR8, RZ ;  /* 0x000000080a0a7c24 */ /* 0x000fe2000f8e02ff */
[----:B------:R-:W-:Y:S02]  /*04c0*/  @P1 IADD3 R17, PT, PT, R17, 0x1, RZ ;  /* 0x0000000111111810 */ /* 0x000fe40007ffe0ff */
[----:B------:R-:W-:Y:S01]  /*04d0*/  SEL R12, R20, R25, !P0 ;  /* 0x00000019140c7207 */ /* 0x000fe20004000000 */
[----:B------:R-:W-:Y:S01]  /*04e0*/  IMAD R15, R22, R16, R15 ;  /* 0x00000010160f7224 */ /* 0x000fe200078e020f */
[----:B------:R-:W-:Y:S02]  /*04f0*/  SEL R14, R20, R17, !P0 ;  /* 0x00000011140e7207 */ /* 0x000fe40004000000 */
[----:B------:R-:W-:Y:S01]  /*0500*/  @P2 IADD3 R29, PT, PT, -R22, R29, RZ ;  /* 0x0000001d161d2210 */ /* 0x000fe20007ffe1ff */
[----:B------:R-:W-:Y:S01]  /*0510*/  IMAD R15, R15, UR9, R10 ;  /* 0x000000090f0f7c24 */ /* 0x000fe2000f8e020a */
[----:B------:R-:W-:Y:S01]  /*0520*/  @P2 IADD3 R23, PT, PT, R23, 0x1, RZ ;  /* 0x0000000117172810 */ /* 0x000fe20007ffe0ff */
[----:B------:R-:W-:Y:S01]  /*0530*/  IMAD.MOV R25, RZ, RZ, -R14 ;  /* 0x000000ffff197224 */ /* 0x000fe200078e0a0e */
[----:B------:R-:W-:Y:S01]  /*0540*/  ISETP.GE.U32.AND P6, PT, R29, R22, PT ;  /* 0x000000161d00720c */ /* 0x000fe20003fc6070 */
[----:B------:R-:W-:Y:S01]  /*0550*/  IMAD R14, R14, UR8, RZ ;  /* 0x000000080e0e7c24 */ /* 0x000fe2000f8e02ff */
[C---:B------:R-:W-:Y:S01]  /*0560*/  IADD3 R17, PT, PT, -R12.reuse, RZ, RZ ;  /* 0x000000ff0c117210 */ /* 0x040fe20007ffe1ff */
[----:B------:R-:W-:-:S02]  /*0570*/  IMAD R12, R12, UR8, RZ ;  /* 0x000000080c0c7c24 */ /* 0x000fc4000f8e02ff */
[C---:B------:R-:W-:Y:S02]  /*0580*/  IMAD R11, R22.reuse, R25, R11 ;  /* 0x00000019160b7224 */ /* 0x040fe400078e020b */
[----:B------:R-:W-:Y:S02]  /*0590*/  IMAD R13, R22, R17, R13 ;  /* 0x00000011160d7224 */ /* 0x000fe400078e020d */
[----:B------:R-:W-:Y:S02]  /*05a0*/  IMAD R11, R11, UR9, R14 ;  /* 0x000000090b0b7c24 */ /* 0x000fe4000f8e020e */
[----:B------:R-:W-:Y:S02]  /*05b0*/  IMAD R13, R13, UR9, R12 ;  /* 0x000000090d0d7c24 */ /* 0x000fe4000f8e020c */
[----:B------:R-:W-:Y:S02]  /*05c0*/  @P6 VIADD R23, R23, 0x1 ;  /* 0x0000000117176836 */ /* 0x000fe40000000000 */
[----:B-1-3--:R-:W-:-:S02]  /*05d0*/  IMAD R15, R18, UR5, R15 ;  /* 0x00000005120f7c24 */ /* 0x00afc4000f8e020f */
[----:B------:R-:W-:Y:S01]  /*05e0*/  IMAD R17, R18, UR5, R13 ;  /* 0x0000000512117c24 */ /* 0x000fe2000f8e020d */
[----:B------:R-:W-:Y:S01]  /*05f0*/  SEL R23, R20, R23, !P0 ;  /* 0x0000001714177207 */ /* 0x000fe20004000000 */
[----:B------:R-:W-:Y:S02]  /*0600*/  IMAD R25, R18, UR5, R11 ;  /* 0x0000000512197c24 */ /* 0x000fe4000f8e020b */
[----:B------:R-:W-:Y:S01]  /*0610*/  IMAD.WIDE.U32 R12, R15, 0x4, R2 ;  /* 0x000000040f0c7825 */ /* 0x000fe200078e0002 */
[----:B------:R-:W-:-:S03]  /*0620*/  IADD3 R16, PT, PT, -R23, RZ, RZ ;  /* 0x000000ff17107210 */ /* 0x000fc60007ffe1ff */
[----:B------:R-:W-:Y:S02]  /*0630*/  IMAD R23, R23, UR8, RZ ;  /* 0x0000000817177c24 */ /* 0x000fe4000f8e02ff */
[----:B------:R-:W-:Y:S01]  /*0640*/  IMAD R16, R22, R16, R21 ;  /* 0x0000001016107224 */ /* 0x000fe200078e0215 */
[----:B------:R-:W-:Y:S01]  /*0650*/  LEA R21, R26, R21, 0x2 ;  /* 0x000000151a157211 */ /* 0x000fe200078e10ff */
[----:B------:R-:W-:-:S04]  /*0660*/  IMAD.WIDE.U32 R14, R17, 0x4, R2 ;  /* 0x00000004110e7825 */ /* 0x000fc800078e0002 */
[----:B------:R-:W-:Y:S02]  /*0670*/  IMAD R23, R16, UR9, R23 ;  /* 0x0000000910177c24 */ /* 0x000fe4000f8e0217 */
[----:B------:R-:W-:-:S04]  /*0680*/  IMAD.WIDE.U32 R16, R25, 0x4, R2 ;  /* 0x0000000419107825 */ /* 0x000fc800078e0002 */
[----:B------:R-:W-:-:S04]  /*0690*/  IMAD R23, R18, UR5, R23 ;  /* 0x0000000512177c24 */ /* 0x000fc8000f8e0217 */
[----:B------:R-:W-:-:S04]  /*06a0*/  IMAD.WIDE.U32 R10, R23, 0x4, R2 ;  /* 0x00000004170a7825 */ /* 0x000fc800078e0002 */
[----:B------:R-:W-:-:S05]  /*06b0*/  VIADD R23, R21, 0x4 ;  /* 0x0000000415177836 */ /* 0x000fca0000000000 */
[----:B------:R-:W-:Y:S01]  /*06c0*/  ISETP.GT.U32.AND P1, PT, R23, R0, PT ;  /* 0x000000001700720c */ /* 0x000fe20003f24070 */
[----:B--2---:R0:W-:Y:S04]  /*06d0*/  STG.E desc[UR6][R10.64], R4 ;  /* 0x000000040a007986 */ /* 0x0041e8000c101906 */
[----:B------:R0:W-:Y:S04]  /*06e0*/  STG.E desc[UR6][R12.64], R5 ;  /* 0x000000050c007986 */ /* 0x0001e8000c101906 */
[----:B------:R0:W-:Y:S04]  /*06f0*/  STG.E desc[UR6][R14.64], R6 ;  /* 0x000000060e007986 */ /* 0x0001e8000c101906 */
[----:B------:R0:W-:Y:S01]  /*0700*/  STG.E desc[UR6][R16.64], R7 ;  /* 0x0000000710007986 */ /* 0x0001e2000c101906 */
[----:B------:R-:W-:Y:S05]  /*0710*/  @!P1 BRA `(.L_x_228) ;  /* 0xfffffff800dc9947 */ /* 0x000fea000383ffff */
.L_x_227:
[----:B0-23--:R-:W-:Y:S05]  /*0720*/  BSYNC.RECONVERGENT B0 ;  /* 0x0000000000007941 */ /* 0x00dfea0003800200 */
.L_x_226:
[----:B------:R-:W-:-:S13]  /*0730*/  ISETP.GE.U32.AND P0, PT, R21, R0, PT ;  /* 0x000000001500720c */ /* 0x000fda0003f06070 */
[----:B------:R-:W-:Y:S05]  /*0740*/  @P0 EXIT ;  /* 0x000000000000094d */ /* 0x000fea0003800000 */
[----:B------:R-:W0:Y:S01]  /*0750*/  LDC R2, c[0x0][0x10e8] ;  /* 0x00043a00ff027b82 */ /* 0x000e220000000800 */
[----:B------:R-:W2:Y:S01]  /*0760*/  LDCU UR8, c[0x0][0x10ec] ;  /* 0x00021d80ff0877ac */ /* 0x000ea20008000800 */
[----:B------:R-:W-:Y:S01]  /*0770*/  BSSY.RECONVERGENT B0, `(.L_x_229) ;  /* 0x000002d000007945 */ /* 0x000fe20003800200 */
[-C--:B------:R-:W-:Y:S01]  /*0780*/  MOV R6, R21.reuse ;  /* 0x0000001500067202 */ /* 0x080fe20000000f00 */
[----:B------:R-:W3:Y:S01]  /*0790*/  LDCU.64 UR4, c[0x0][0x10d8] ;  /* 0x00021b00ff0477ac */ /* 0x000ee20008000a00 */
[----:B0-----:R-:W-:Y:S02]  /*07a0*/  ISETP.NE.AND P1, PT, R2, 0x1, PT ;  /* 0x000000010200780c */ /* 0x001fe40003f25270 */
[----:B------:R-:W-:-:S04]  /*07b0*/  IADD3 R2, PT, PT, R0, -R21, RZ ;  /* 0x8000001500027210 */ /* 0x000fc80007ffe0ff */
[----:B------:R-:W-:-:S07]  /*07c0*/  LOP3.LUT P0, R10, R2, 0x3, RZ, 0xc0, !PT ;  /* 0x00000003020a7812 */ /* 0x000fce000780c0ff */
[----:B----4-:R-:W0:Y:S06]  /*07d0*/  @P1 LDC R19, c[0x0][0x10cc] ;  /* 0x00043300ff131b82 */ /* 0x010e2c0000000800 */
[----:B--23--:R-:W-:Y:S05]  /*07e0*/  @!P0 BRA `(.L_x_230) ;  /* 0x0000000000948947 */ /* 0x00cfea0003800000 */
[----:B0-----:R-:W0:Y:S01]  /*07f0*/  I2F.U32.RP R11, R19 ;  /* 0x00000013000b7306 */ /* 0x001e220000209000 */
[----:B------:R-:W2:Y:S01]  /*0800*/  LDC.64 R2, c[0x0][0x380] ;  /* 0x0000e000ff027b82 */ /* 0x000ea20000000a00 */
[-C--:B------:R-:W-:Y:S01]  /*0810*/  IADD3 R13, PT, PT, RZ, -R19.reuse, RZ ;  /* 0x80000013ff0d7210 */ /* 0x080fe20007ffe0ff */
[----:B------:R-:W-:Y:S01]  /*0820*/  IMAD.WIDE.U32 R4, R21, 0x4, R8 ;  /* 0x0000000415047825 */ /* 0x000fe200078e0008 */
[----:B------:R-:W-:Y:S02]  /*0830*/  ISETP.NE.U32.AND P2, PT, R19, RZ, PT ;  /* 0x000000ff1300720c */ /* 0x000fe40003f45070 */
[----:B------:R-:W-:Y:S02]  /*0840*/  LOP3.LUT R17, RZ, R19, RZ, 0x33, !PT ;  /* 0x00000013ff117212 */ /* 0x000fe400078e33ff */
[----:B0-----:R-:W0:Y:S02]  /*0850*/  MUFU.RCP R11, R11 ;  /* 0x0000000b000b7308 */ /* 0x001e240000001000 */
[----:B0-----:R-:W-:-:S06]  /*0860*/  VIADD R6, R11, 0xffffffe ;  /* 0x0ffffffe0b067836 */ /* 0x001fcc0000000000 */
[----:B------:R0:W3:Y:S02]  /*0870*/  F2I.FTZ.U32.TRUNC.NTZ R7, R6 ;  /* 0x0000000600077305 */ /* 0x0000e4000021f000 */
[----:B0-----:R-:W-:Y:S02]  /*0880*/  HFMA2 R6, -RZ, RZ, 0, 0 ;  /* 0x00000000ff067431 */ /* 0x001fe400000001ff */
[----:B---3--:R-:W-:-:S04]  /*0890*/  IMAD R13, R13, R7, RZ ;  /* 0x000000070d0d7224 */ /* 0x008fc800078e02ff */
[----:B------:R-:W-:Y:S01]  /*08a0*/  IMAD.HI.U32 R15, R7, R13, R6 ;  /* 0x0000000d070f7227 */ /* 0x000fe200078e0006 */
[----:B------:R-:W-:-:S03]  /*08b0*/  MOV R6, R21 ;  /* 0x0000001500067202 */ /* 0x000fc60000000f00 */
[----:B--2---:R-:W-:-:S07]  /*08c0*/  IMAD.MOV R7, RZ, RZ, -R10 ;  /* 0x000000ffff077224 */ /* 0x004fce00078e0a0a */
.L_x_231:
[----:B--2---:R0:W2:Y:S01]  /*08d0*/  LDG.E R13, desc[UR6][R4.64] ;  /* 0x00000006040d7981 */ /* 0x0040a2000c1e1900 */
[----:B------:R-:W-:Y:S01]  /*08e0*/  IMAD.HI.U32 R10, R15, R6, RZ ;  /* 0x000000060f0a7227 */ /* 0x000fe200078e00ff */
[----:B------:R-:W-:-:S04]  /*08f0*/  IADD3 R7, PT, PT, R7, 0x1, RZ ;  /* 0x0000000107077810 */ /* 0x000fc80007ffe0ff */
[----:B------:R-:W-:-:S05]  /*0900*/  IADD3 R12, PT, PT, -R10, RZ, RZ ;  /* 0x000000ff0a0c7210 */ /* 0x000fca0007ffe1ff */
[----:B------:R-:W-:-:S05]  /*0910*/  IMAD R12, R19, R12, R6 ;  /* 0x0000000c130c7224 */ /* 0x000fca00078e0206 */
[----:B------:R-:W-:-:S13]  /*0920*/  ISETP.GE.U32.AND P0, PT, R12, R19, PT ;  /* 0x000000130c00720c */ /* 0x000fda0003f06070 */
[----:B------:R-:W-:Y:S01]  /*0930*/  @P0 IMAD.IADD R12, R12, 0x1, -R19 ;  /* 0x000000010c0c0824 */ /* 0x000fe200078e0a13 */
[----:B------:R-:W-:Y:S02]  /*0940*/  @P0 IADD3 R10, PT, PT, R10, 0x1, RZ ;  /* 0x000000010a0a0810 */ /* 0x000fe40007ffe0ff */
[----:B------:R-:W-:Y:S02]  /*0950*/  ISETP.NE.AND P0, PT, R7, RZ, PT ;  /* 0x000000ff0700720c */ /* 0x000fe40003f05270 */
[----:B------:R-:W-:-:S13]  /*0960*/  ISETP.GE.U32.AND P1, PT, R12, R19, PT ;  /* 0x000000130c00720c */ /* 0x000fda0003f26070 */
[----:B------:R-:W-:Y:S02]  /*0970*/  @P1 IADD3 R10, PT, PT, R10, 0x1, RZ ;  /* 0x000000010a0a1810 */ /* 0x000fe40007ffe0ff */
[----:B0-----:R-:W-:Y:S02]  /*0980*/  IADD3 R4, P1, PT, R4, 0x4, RZ ;  /* 0x0000000404047810 */ /* 0x001fe40007f3e0ff */
[----:B------:R-:W-:Y:S02]  /*0990*/  SEL R10, R17, R10, !P2 ;  /* 0x0000000a110a7207 */ /* 0x000fe40005000000 */
[----:B------:R-:W-:-:S03]  /*09a0*/  IADD3.X R5, PT, PT, RZ, R5, RZ, P1, !PT ;  /* 0x00000005ff057210 */ /* 0x000fc60000ffe4ff */
[----:B------:R-:W-:Y:S02]  /*09b0*/  IMAD.MOV R12, RZ, RZ, -R10 ;  /* 0x000000ffff0c7224 */ /* 0x000fe400078e0a0a */
[----:B------:R-:W-:Y:S02]  /*09c0*/  IMAD R11, R10, UR4, RZ ;  /* 0x000000040a0b7c24 */ /* 0x000fe4000f8e02ff */
[----:B------:R-:W-:Y:S02]  /*09d0*/  IMAD R10, R19, R12, R6 ;  /* 0x0000000c130a7224 */ /* 0x000fe400078e0206 */
[----:B------:R-:W-:Y:S02]  /*09e0*/  VIADD R6, R6, 0x1 ;  /* 0x0000000106067836 */ /* 0x000fe40000000000 */
[----:B------:R-:W-:-:S04]  /*09f0*/  IMAD R11, R10, UR5, R11 ;  /* 0x000000050a0b7c24 */ /* 0x000fc8000f8e020b */
[----:B-1----:R-:W-:-:S04]  /*0a00*/  IMAD R11, R18, UR8, R11 ;  /* 0x00000008120b7c24 */ /* 0x002fc8000f8e020b */
[----:B------:R-:W-:-:S05]  /*0a10*/  IMAD.WIDE.U32 R10, R11, 0x4, R2 ;  /* 0x000000040b0a7825 */ /* 0x000fca00078e0002 */
[----:B--2---:R2:W-:Y:S01]  /*0a20*/  STG.E desc[UR6][R10.64], R13 ;  /* 0x0000000d0a007986 */ /* 0x0045e2000c101906 */
[----:B------:R-:W-:Y:S05]  /*0a30*/  @P0 BRA `(.L_x_231) ;  /* 0xfffffffc00a40947 */ /* 0x000fea000383ffff */
.L_x_230:
[----:B------:R-:W-:Y:S05]  /*0a40*/  BSYNC.RECONVERGENT B0 ;  /* 0x0000000000007941 */ /* 0x000fea0003800200 */
.L_x_229:
[----:B------:R-:W-:-:S04]  /*0a50*/  IADD3 R2, PT, PT, -R0, R21, RZ ;  /* 0x0000001500027210 */ /* 0x000fc80007ffe1ff */
[----:B------:R-:W-:-:S13]  /*0a60*/  ISETP.GT.U32.AND P0, PT, R2, -0x4, PT ;  /* 0xfffffffc0200780c */ /* 0x000fda0003f04070 */
[----:B------:R-:W-:Y:S05]  /*0a70*/  @P0 EXIT ;  /* 0x000000000000094d */ /* 0x000fea0003800000 */
[----:B0-----:R-:W0:Y:S01]  /*0a80*/  I2F.U32.RP R7, R19 ;  /* 0x0000001300077306 */ /* 0x001e220000209000 */
[----:B------:R-:W3:Y:S01]  /*0a90*/  LDC.64 R2, c[0x0][0x380] ;  /* 0x0000e000ff027b82 */ /* 0x000ee20000000a00 */
[----:B--2---:R-:W-:Y:S01]  /*0aa0*/  IMAD.MOV R13, RZ, RZ, -R19 ;  /* 0x000000ffff0d7224 */ /* 0x004fe200078e0a13 */
[----:B------:R-:W-:Y:S01]  /*0ab0*/  ISETP.NE.U32.AND P0, PT, R19, RZ, PT ;  /* 0x000000ff1300720c */ /* 0x000fe20003f05070 */
[----:B------:R-:W-:Y:S01]  /*0ac0*/  VIADD R12, R6, 0x1 ;  /* 0x00000001060c7836 */ /* 0x000fe20000000000 */
[----:B------:R-:W2:Y:S04]  /*0ad0*/  LDCU UR4, c[0x0][0x10ec] ;  /* 0x00021d80ff0477ac */ /* 0x000ea80008000800 */
[----:B------:R-:W4:Y:S01]  /*0ae0*/  LDC.64 R4, c[0x0][0x10d8] ;  /* 0x00043600ff047b82 */ /* 0x000f220000000a00 */
[----:B0-----:R-:W0:Y:S02]  /*0af0*/  MUFU.RCP R7, R7 ;  /* 0x0000000700077308 */ /* 0x001e240000001000 */
[----:B0-----:R-:W-:-:S06]  /*0b00*/  IADD3 R10, PT, PT, R7, 0xffffffe, RZ ;  /* 0x0ffffffe070a7810 */ /* 0x001fcc0007ffe0ff */
[----:B------:R0:W5:Y:S02]  /*0b10*/  F2I.FTZ.U32.TRUNC.NTZ R11, R10 ;  /* 0x0000000a000b7305 */ /* 0x000164000021f000 */
[----:B0-----:R-:W-:Y:S02]  /*0b20*/  HFMA2 R10, -RZ, RZ, 0, 0 ;  /* 0x00000000ff0a7431 */ /* 0x001fe400000001ff */
[----:B-----5:R-:W-:-:S04]  /*0b30*/  IMAD R13, R13, R11, RZ ;  /* 0x0000000b0d0d7224 */ /* 0x020fc800078e02ff */
[----:B------:R-:W-:Y:S01]  /*0b40*/  IMAD.HI.U32 R7, R11, R13, R10 ;  /* 0x0000000d0b077227 */ /* 0x000fe200078e000a */
[----:B------:R-:W-:Y:S02]  /*0b50*/  IADD3 R13, PT, PT, -R0, R6, RZ ;  /* 0x00000006000d7210 */ /* 0x000fe40007ffe1ff */
[----:B--234-:R-:W-:-:S07]  /*0b60*/  LOP3.LUT R0, RZ, R19, RZ, 0x33, !PT ;  /* 0x00000013ff007212 */ /* 0x01cfce00078e33ff */
.L_x_232:
[----:B0-----:R-:W-:-:S05]  /*0b70*/  IADD3 R14, PT, PT, R12, -0x1, RZ ;  /* 0xffffffff0c0e7810 */ /* 0x001fca0007ffe0ff */
[----:B------:R-:W-:-:S05]  /*0b80*/  IMAD.WIDE.U32 R10, R14, 0x4, R8 ;  /* 0x000000040e0a7825 */ /* 0x000fca00078e0008 */
        /* <DEDUP_REMOVED lines=11> */
[----:B------:R-:W-:Y:S02]  /*0c40*/  IMAD R15, R15, R4, RZ ;  /* 0x000000040f0f7224 */ /* 0x000fe400078e02ff */
[----:B------:R-:W-:-:S04]  /*0c50*/  IMAD R14, R19, R14, R6 ;  /* 0x0000000e130e7224 */ /* 0x000fc800078e0206 */
[----:B------:R-:W-:-:S04]  /*0c60*/  IMAD R15, R14, R5, R15 ;  /* 0x000000050e0f7224 */ /* 0x000fc800078e020f */
[----:B-1----:R-:W-:-:S04]  /*0c70*/  IMAD R15, R18, UR4, R15 ;  /* 0x00000004120f7c24 */ /* 0x002fc8000f8e020f */
[----:B------:R-:W-:-:S04]  /*0c80*/  IMAD.WIDE.U32 R14, R15, 0x4, R2 ;  /* 0x000000040f0e7825 */ /* 0x000fc800078e0002 */
[----:B------:R-:W-:Y:S01]  /*0c90*/  IMAD.HI.U32 R21, R7, R12, RZ ;  /* 0x0000000c07157227 */ /* 0x000fe200078e00ff */
[----:B--2---:R0:W-:Y:S04]  /*0ca0*/  STG.E desc[UR6][R14.64], R17 ;  /* 0x000000110e007986 */ /* 0x0041e8000c101906 */
[----:B------:R-:W2:Y:S01]  /*0cb0*/  LDG.E R23, desc[UR6][R10.64+0x4] ;  /* 0x000004060a177981 */ /* 0x000ea2000c1e1900 */
        /* <DEDUP_REMOVED lines=8> */
[----:B0-----:R-:W-:-:S05]  /*0d40*/  IADD3 R14, PT, PT, -R21, RZ, RZ ;  /* 0x000000ff150e7210 */ /* 0x001fca0007ffe1ff */
[----:B------:R-:W-:-:S04]  /*0d50*/  IMAD R14, R19, R14, R6 ;  /* 0x0000000e130e7224 */ /* 0x000fc800078e0206 */
[----:B------:R-:W-:-:S04]  /*0d60*/  IMAD R14, R14, R5, R5 ;  /* 0x000000050e0e7224 */ /* 0x000fc800078e0205 */
[----:B------:R-:W-:-:S04]  /*0d70*/  IMAD R21, R21, R4, R14 ;  /* 0x0000000415157224 */ /* 0x000fc800078e020e */
[----:B------:R-:W-:-:S04]  /*0d80*/  IMAD R15, R18, UR4, R21 ;  /* 0x00000004120f7c24 */ /* 0x000fc8000f8e0215 */
[----:B------:R-:W-:-:S04]  /*0d90*/  IMAD.WIDE.U32 R14, R15, 0x4, R2 ;  /* 0x000000040f0e7825 */ /* 0x000fc800078e0002 */
[----:B------:R-:W-:-:S04]  /*0da0*/  VIADD R16, R12, 0x1 ;  /* 0x000000010c107836 */ /* 0x000fc80000000000 */
        /* <DEDUP_REMOVED lines=12> */
[----:B------:R-:W-:-:S04]  /*0e70*/  IMAD R17, R17, R4, RZ ;  /* 0x0000000411117224 */ /* 0x000fc800078e02ff */
[----:B------:R-:W-:-:S04]  /*0e80*/  IMAD R14, R19, R14, R6 ;  /* 0x0000000e130e7224 */ /* 0x000fc800078e0206 */
[----:B------:R-:W-:-:S04]  /*0e90*/  VIADD R14, R14, 0x2 ;  /* 0x000000020e0e7836 */ /* 0x000fc80000000000 */
[----:B------:R-:W-:-:S04]  /*0ea0*/  IMAD R17, R14, R5, R17 ;  /* 0x000000050e117224 */ /* 0x000fc800078e0211 */
[----:B------:R-:W-:-:S04]  /*0eb0*/  IMAD R15, R18, UR4, R17 ;  /* 0x00000004120f7c24 */ /* 0x000fc8000f8e0211 */
[----:B------:R-:W-:Y:S01]  /*0ec0*/  IMAD.WIDE.U32 R14, R15, 0x4, R2 ;  /* 0x000000040f0e7825 */ /* 0x000fe200078e0002 */
[----:B------:R-:W-:-:S05]  /*0ed0*/  IADD3 R16, PT, PT, R12, 0x2, RZ ;  /* 0x000000020c107810 */ /* 0x000fca0007ffe0ff */
[----:B------:R-:W-:Y:S01]  /*0ee0*/  IMAD.HI.U32 R17, R7, R16, RZ ;  /* 0x0000001007117227 */ /* 0x000fe200078e00ff */
[----:B--2---:R0:W-:Y:S04]  /*0ef0*/  STG.E desc[UR6][R14.64], R21 ;  /* 0x000000150e007986 */ /* 0x0041e8000c101906 */
[----:B------:R1:W2:Y:S01]  /*0f00*/  LDG.E R23, desc[UR6][R10.64+0xc] ;  /* 0x00000c060a177981 */ /* 0x0002a2000c1e1900 */
[----:B------:R-:W-:Y:S02]  /*0f10*/  IADD3 R20, PT, PT, -R17, RZ, RZ ;  /* 0x000000ff11147210 */ /* 0x000fe40007ffe1ff */
[----:B------:R-:W-:Y:S02]  /*0f20*/  IADD3 R13, PT, PT, R13, 0x4, RZ ;  /* 0x000000040d0d7810 */ /* 0x000fe40007ffe0ff */
[----:B------:R-:W-:Y:S01]  /*0f30*/  IADD3 R12, PT, PT, R12, 0x4, RZ ;  /* 0x000000040c0c7810 */ /* 0x000fe20007ffe0ff */
[----:B------:R-:W-:-:S05]  /*0f40*/  IMAD R16, R19, R20, R16 ;  /* 0x0000001413107224 */ /* 0x000fca00078e0210 */
[----:B------:R-:W-:-:S13]  /*0f50*/  ISETP.GE.U32.AND P1, PT, R16, R19, PT ;  /* 0x000000131000720c */ /* 0x000fda0003f26070 */
[----:B------:R-:W-:Y:S01]  /*0f60*/  @P1 IMAD.IADD R16, R16, 0x1, -R19 ;  /* 0x0000000110101824 */ /* 0x000fe200078e0a13 */
[----:B------:R-:W-:Y:S02]  /*0f70*/  @P1 IADD3 R17, PT, PT, R17, 0x1, RZ ;  /* 0x0000000111111810 */ /* 0x000fe40007ffe0ff */
[----:B------:R-:W-:Y:S02]  /*0f80*/  ISETP.NE.AND P1, PT, R13, RZ, PT ;  /* 0x000000ff0d00720c */ /* 0x000fe40003f25270 */
[----:B------:R-:W-:-:S13]  /*0f90*/  ISETP.GE.U32.AND P2, PT, R16, R19, PT ;  /* 0x000000131000720c */ /* 0x000fda0003f46070 */
[----:B------:R-:W-:-:S04]  /*0fa0*/  @P2 IADD3 R17, PT, PT, R17, 0x1, RZ ;  /* 0x0000000111112810 */ /* 0x000fc80007ffe0ff */
[----:B------:R-:W-:-:S04]  /*0fb0*/  SEL R17, R0, R17, !P0 ;  /* 0x0000001100117207 */ /* 0x000fc80004000000 */
[C---:B-1----:R-:W-:Y:S01]  /*0fc0*/  IADD3 R10, PT, PT, -R17.reuse, RZ, RZ ;  /* 0x000000ff110a7210 */ /* 0x042fe20007ffe1ff */
[----:B------:R-:W-:-:S04]  /*0fd0*/  IMAD R17, R17, R4, RZ ;  /* 0x0000000411117224 */ /* 0x000fc800078e02ff */
[----:B------:R-:W-:Y:S01]  /*0fe0*/  IMAD R10, R19, R10, R6 ;  /* 0x0000000a130a7224 */ /* 0x000fe200078e0206 */
[----:B------:R-:W-:-:S03]  /*0ff0*/  IADD3 R6, PT, PT, R6, 0x4, RZ ;  /* 0x0000000406067810 */ /* 0x000fc60007ffe0ff */
[----:B------:R-:W-:-:S04]  /*1000*/  VIADD R10, R10, 0x3 ;  /* 0x000000030a0a7836 */ /* 0x000fc80000000000 */
[----:B------:R-:W-:-:S04]  /*1010*/  IMAD R17, R10, R5, R17 ;  /* 0x000000050a117224 */ /* 0x000fc800078e0211 */
[----:B------:R-:W-:-:S04]  /*1020*/  IMAD R11, R18, UR4, R17 ;  /* 0x00000004120b7c24 */ /* 0x000fc8000f8e0211 */
[----:B------:R-:W-:-:S05]  /*1030*/  IMAD.WIDE.U32 R10, R11, 0x4, R2 ;  /* 0x000000040b0a7825 */ /* 0x000fca00078e0002 */
[----:B--2---:R0:W-:Y:S01]  /*1040*/  STG.E desc[UR6][R10.64], R23 ;  /* 0x000000170a007986 */ /* 0x0041e2000c101906 */
[----:B------:R-:W-:Y:S05]  /*1050*/  @P1 BRA `(.L_x_232) ;  /* 0xfffffff800c41947 */ /* 0x000fea000383ffff */
[----:B------:R-:W-:Y:S05]  /*1060*/  EXIT ;  /* 0x000000000000794d */ /* 0x000fea0003800000 */
.L_x_233:
        /* <DEDUP_REMOVED lines=9> */
.L_x_941:


//--------------------- .text._ZN2at6native40_GLOBAL__N__2351210d_8_Shape_cu_49f7391c30CatArrayBatchedCopy_vectorizedINS1_10OpaqueTypeILj4EEEjLi2ELi64ELi64ELi16ELi4EEEvPcNS1_25CatArrInputTensorMetadataIT_T0_XT2_EXT3_EEENS1_16TensorSizeStrideIS8_Lj4EEEiS8_ --------------------------
	.section	.text._ZN2at6native40_GLOBAL__N__2351210d_8_Shape_cu_49f7391c30CatArrayBatchedCopy_vectorizedINS1_10OpaqueTypeILj4EEEjLi2ELi64ELi64ELi16ELi4EEEvPcNS1_25CatArrInputTensorMetadataIT_T0_XT2_EXT3_EEENS1_16TensorSizeStrideIS8_Lj4EEEiS8_,"ax",@progbits
	.align	128
.text._ZN2at6native40_GLOBAL__N__2351210d_8_Shape_cu_49f7391c30CatArrayBatchedCopy_vectorizedINS1_10OpaqueTypeILj4EEEjLi2ELi64ELi64ELi16ELi4EEEvPcNS1_25CatArrInputTensorMetadataIT_T0_XT2_EXT3_EEENS1_16TensorSizeStrideIS8_Lj4EEEiS8_:
        .type           _ZN2at6native40_GLOBAL__N__2351210d_8_Shape_cu_49f7391c30CatArrayBatchedCopy_vectorizedINS1_10OpaqueTypeILj4EEEjLi2ELi64ELi64ELi16ELi4EEEvPcNS1_25CatArrInputTensorMetadataIT_T0_XT2_EXT3_EEENS1_16TensorSizeStrideIS8_Lj4EEEiS8_,@function
        .size           _ZN2at6native40_GLOBAL__N__2351210d_8_Shape_cu_49f7391c30CatArrayBatchedCopy_vectorizedINS1_10OpaqueTypeILj4EEEjLi2ELi64ELi64ELi16ELi4EEEvPcNS1_25CatArrInputTensorMetadataIT_T0_XT2_EXT3_EEENS1_16TensorSizeStrideIS8_Lj4EEEiS8_,(.L_x_942 - _ZN2at6native40_GLOBAL__N__2351210d_8_Shape_cu_49f7391c30CatArrayBatchedCopy_vectorizedINS1_10OpaqueTypeILj4EEEjLi2ELi64ELi64ELi16ELi4EEEvPcNS1_25CatArrInputTensorMetadataIT_T0_XT2_EXT3_EEENS1_16TensorSizeStrideIS8_Lj4EEEiS8_)
        .other          _ZN2at6native40_GLOBAL__N__2351210d_8_Shape_cu_49f7391c30CatArrayBatchedCopy_vectorizedINS1_10OpaqueTypeILj4EEEjLi2ELi64ELi64ELi16ELi4EEEvPcNS1_25CatArrInputTensorMetadataIT_T0_XT2_EXT3_EEENS1_16TensorSizeStrideIS8_Lj4EEEiS8_,@"STO_CUDA_ENTRY STV_DEFAULT"
_ZN2at6native40_GLOBAL__N__2351210d_8_Shape_cu_49f7391c30CatArrayBatchedCopy_vectorizedINS1_10OpaqueTypeILj4EEEjLi2ELi64ELi64ELi16ELi4EEEvPcNS1_25CatArrInputTensorMetadataIT_T0_XT2_EXT3_EEENS1_16TensorSizeStrideIS8_Lj4EEEiS8_:
        /* <DEDUP_REMOVED lines=39> */
.L_x_234:
        /* <DEDUP_REMOVED lines=24> */
.L_x_235:
        /* <DEDUP_REMOVED lines=9> */
.L_x_942:


//--------------------- .text._ZN2at6native40_GLOBAL__N__2351210d_8_Shape_cu_49f7391c19CatArrayBatchedCopyINS1_10OpaqueTypeILj4EEEjLi1ELi64ELi64EEEvPT_NS1_25CatArrInputTensorMetadataIS5_T0_XT2_EXT3_EEENS1_16TensorSizeStrideIS8_Lj4EEEiS8_ --------------------------
	.section	.text._ZN2at6native40_GLOBAL__N__2351210d_8_Shape_cu_49f7391c19CatArrayBatchedCopyINS1_10OpaqueTypeILj4EEEjLi1ELi64ELi64EEEvPT_NS1_25CatArrInputTensorMetadataIS5_T0_XT2_EXT3_EEENS1_16TensorSizeStrideIS8_Lj4EEEiS8_,"ax",@progbits
	.align	128
.text._ZN2at6native40_GLOBAL__N__2351210d_8_Shape_cu_49f7391c19CatArrayBatchedCopyINS1_10OpaqueTypeILj4EEEjLi1ELi64ELi64EEEvPT_NS1_25CatArrInputTensorMetadataIS5_T0_XT2_EXT3_EEENS1_16TensorSizeStrideIS8_Lj4EEEiS8_:
        .type           _ZN2at6native40_GLOBAL__N__2351210d_8_Shape_cu_49f7391c19CatArrayBatchedCopyINS1_10OpaqueTypeILj4EEEjLi1ELi64ELi64EEEvPT_NS1_25CatArrInputTensorMetadataIS5_T0_XT2_EXT3_EEENS1_16TensorSizeStrideIS8_Lj4EEEiS8_,@function
        .size           _ZN2at6native40_GLOBAL__N__2351210d_8_Shape_cu_49f7391c19CatArrayBatchedCopyINS1_10OpaqueTypeILj4EEEjLi1ELi64ELi64EEEvPT_NS1_25CatArrInputTensorMetadataIS5_T0_XT2_EXT3_EEENS1_16TensorSizeStrideIS8_Lj4EEEiS8_,(.L_x_943 - _ZN2at6native40_GLOBAL__N__2351210d_8_Shape_cu_49f7391c19CatArrayBatchedCopyINS1_10OpaqueTypeILj4EEEjLi1ELi64ELi64EEEvPT_NS1_25CatArrInputTensorMetadataIS5_T0_XT2_EXT3_EEENS1_16TensorSizeStrideIS8_Lj4EEEiS8_)
        .other          _ZN2at6native40_GLOBAL__N__2351210d_8_Shape_cu_49f7391c19CatArrayBatchedCopyINS1_10OpaqueTypeILj4EEEjLi1ELi64ELi64EEEvPT_NS1_25CatArrInputTensorMetadataIS5_T0_XT2_EXT3_EEENS1_16TensorSizeStrideIS8_Lj4EEEiS8_,@"STO_CUDA_ENTRY STV_DEFAULT"
_ZN2at6native40_GLOBAL__N__2351210d_8_Shape_cu_49f7391c19CatArrayBatchedCopyINS1_10OpaqueTypeILj4EEEjLi1ELi64ELi64EEEvPT_NS1_25CatArrInputTensorMetadataIS5_T0_XT2_EXT3_EEENS1_16TensorSizeStrideIS8_Lj4EEEiS8_:
        /* <DEDUP_REMOVED lines=28> */
.L_x_236:
[----:B01----:R-:W-:-:S06]  /*01c0*/  @P1 IMAD.WIDE.U32 R8, R13, 0x4, R4 ;  /* 0x000000040d081825 */ /* 0x003fcc00078e0004 */
[----:B------:R-:W2:Y:S01]  /*01d0*/  @P1 LDG.E R9, desc[UR6][R8.64] ;  /* 0x0000000608091981 */ /* 0x000ea2000c1e1900 */
[----:B------:R-:W-:Y:S02]  /*01e0*/  IMAD R7, R13, UR8, R14 ;  /* 0x000000080d077c24 */ /* 0x000fe4000f8e020e */
[----:B------:R-:W-:Y:S02]  /*01f0*/  @!P1 IMAD R11, R12, R13, RZ ;  /* 0x0000000d0c0b9224 */ /* 0x000fe400078e02ff */
[----:B---3--:R-:W-:-:S04]  /*0200*/  IMAD.WIDE.U32 R6, R7, 0x4, R2 ;  /* 0x0000000407067825 */ /* 0x008fc800078e0002 */
[----:B------:R-:W-:Y:S01]  /*0210*/  @!P1 IMAD.WIDE.U32 R10, R11, 0x4, R4 ;  /* 0x000000040b0a9825 */ /* 0x000fe200078e0004 */
[----:B--2---:R0:W-:Y:S05]  /*0220*/  @P1 STG.E desc[UR6][R6.64], R9 ;  /* 0x0000000906001986 */ /* 0x0041ea000c101906 */
[----:B------:R-:W2:Y:S01]  /*0230*/  @!P1 LDG.E R11, desc[UR6][R10.64] ;  /* 0x000000060a0b9981 */ /* 0x000ea2000c1e1900 */
[----:B------:R-:W-:-:S04]  /*0240*/  IADD3 R13, PT, PT, R16, R13, RZ ;  /* 0x0000000d100d7210 */ /* 0x000fc80007ffe0ff */
[----:B------:R-:W-:Y:S01]  /*0250*/  ISETP.GE.U32.AND P0, PT, R13, R0, PT ;  /* 0x000000000d00720c */ /* 0x000fe20003f06070 */
[----:B--2---:R0:W-:-:S12]  /*0260*/  @!P1 STG.E desc[UR6][R6.64], R11 ;  /* 0x0000000b06009986 */ /* 0x0041d8000c101906 */
[----:B------:R-:W-:Y:S05]  /*0270*/  @!P0 BRA `(.L_x_236) ;  /* 0xfffffffc00d08947 */ /* 0x000fea000383ffff */
[----:B------:R-:W-:Y:S05]  /*0280*/  EXIT ;  /* 0x000000000000794d */ /* 0x000fea0003800000 */
.L_x_237:
        /* <DEDUP_REMOVED lines=15> */
.L_x_943:


//--------------------- .text._ZN2at6native40_GLOBAL__N__2351210d_8_Shape_cu_49f7391c26CatArrayBatchedCopy_contigINS1_10OpaqueTypeILj4EEEjLi1ELi64ELi64EEEvPT_NS1_25CatArrInputTensorMetadataIS5_T0_XT2_EXT3_EEENS1_16TensorSizeStrideIS8_Lj4EEEiS8_ --------------------------
	.section	.text._ZN2at6native40_GLOBAL__N__2351210d_8_Shape_cu_49f7391c26CatArrayBatchedCopy_contigINS1_10OpaqueTypeILj4EEEjLi1ELi64ELi64EEEvPT_NS1_25CatArrInputTensorMetadataIS5_T0_XT2_EXT3_EEENS1_16TensorSizeStrideIS8_Lj4EEEiS8_,"ax",@progbits
	.align	128
.text._ZN2at6native40_GLOBAL__N__2351210d_8_Shape_cu_49f7391c26CatArrayBatchedCopy_contigINS1_10OpaqueTypeILj4EEEjLi1ELi64ELi64EEEvPT_NS1_25CatArrInputTensorMetadataIS5_T0_XT2_EXT3_EEENS1_16TensorSizeStrideIS8_Lj4EEEiS8_:
        .type           _ZN2at6native40_GLOBAL__N__2351210d_8_Shape_cu_49f7391c26CatArrayBatchedCopy_contigINS1_10OpaqueTypeILj4EEEjLi1ELi64ELi64EEEvPT_NS1_25CatArrInputTensorMetadataIS5_T0_XT2_EXT3_EEENS1_16TensorSizeStrideIS8_Lj4EEEiS8_,@function
        .size           _ZN2at6native40_GLOBAL__N__2351210d_8_Shape_cu_49f7391c26CatArrayBatchedCopy_contigINS1_10OpaqueTypeILj4EEEjLi1ELi64ELi64EEEvPT_NS1_25CatArrInputTensorMetadataIS5_T0_XT2_EXT3_EEENS1_16TensorSizeStrideIS8_Lj4EEEiS8_,(.L_x_944 - _ZN2at6native40_GLOBAL__N__2351210d_8_Shape_cu_49f7391c26CatArrayBatchedCopy_contigINS1_10OpaqueTypeILj4EEEjLi1ELi64ELi64EEEvPT_NS1_25CatArrInputTensorMetadataIS5_T0_XT2_EXT3_EEENS1_16TensorSizeStrideIS8_Lj4EEEiS8_)
        .other          _ZN2at6native40_GLOBAL__N__2351210d_8_Shape_cu_49f7391c26CatArrayBatchedCopy_contigINS1_10OpaqueTypeILj4EEEjLi1ELi64ELi64EEEvPT_NS1_25CatArrInputTensorMetadataIS5_T0_XT2_EXT3_EEENS1_16TensorSizeStrideIS8_Lj4EEEiS8_,@"STO_CUDA_ENTRY STV_DEFAULT"
_ZN2at6native40_GLOBAL__N__2351210d_8_Shape_cu_49f7391c26CatArrayBatchedCopy_contigINS1_10OpaqueTypeILj4EEEjLi1ELi64ELi64EEEvPT_NS1_25CatArrInputTensorMetadataIS5_T0_XT2_EXT3_EEENS1_16TensorSizeStrideIS8_Lj4EEEiS8_:
        /* <DEDUP_REMOVED lines=22> */
.L_x_238:
[----:B0-2---:R-:W-:-:S06]  /*0160*/  IMAD.WIDE.U32 R6, R0, 0x4, R2 ;  /* 0x0000000400067825 */ /* 0x005fcc00078e0002 */
[----:B------:R-:W2:Y:S01]  /*0170*/  LDG.E R7, desc[UR6][R6.64] ;  /* 0x0000000606077981 */ /* 0x000ea2000c1e1900 */
[----:B------:R-:W-:Y:S01]  /*0180*/  IMAD R5, R0, UR8, R13 ;  /* 0x0000000800057c24 */ /* 0x000fe2000f8e020d */
[----:B------:R-:W-:-:S03]  /*0190*/  IADD3 R0, PT, PT, R15, R0, RZ ;  /* 0x000000000f007210 */ /* 0x000fc60007ffe0ff */
[----:B------:R-:W-:Y:S01]  /*01a0*/  IMAD.WIDE.U32 R4, R5, 0x4, R8 ;  /* 0x0000000405047825 */ /* 0x000fe200078e0008 */
[----:B------:R-:W-:-:S04]  /*01b0*/  ISETP.GE.U32.AND P0, PT, R0, R11, PT ;  /* 0x0000000b0000720c */ /* 0x000fc80003f06070 */
[----:B--2---:R0:W-:Y:S09]  /*01c0*/  STG.E desc[UR6][R4.64], R7 ;  /* 0x0000000704007986 */ /* 0x0041f2000c101906 */
[----:B------:R-:W-:Y:S05]  /*01d0*/  @!P0 BRA `(.L_x_238) ;  /* 0xfffffffc00e08947 */ /* 0x000fea000383ffff */
[----:B------:R-:W-:Y:S05]  /*01e0*/  EXIT ;  /* 0x000000000000794d */ /* 0x000fea0003800000 */
.L_x_239:
        /* <DEDUP_REMOVED lines=9> */
.L_x_944:


//--------------------- .text._ZN2at6native40_GLOBAL__N__2351210d_8_Shape_cu_49f7391c35CatArrayBatchedCopy_alignedK_contigINS1_10OpaqueTypeILj4EEEjLi1ELi64ELi64ELi8EEEvPT_NS1_25CatArrInputTensorMetadataIS5_T0_XT2_EXT3_EEENS1_16TensorSizeStrideIS8_Lj4EEEiS8_ --------------------------
	.section	.text._ZN2at6native40_GLOBAL__N__2351210d_8_Shape_cu_49f7391c35CatArrayBatchedCopy_alignedK_contigINS1_10OpaqueTypeILj4EEEjLi1ELi64ELi64ELi8EEEvPT_NS1_25CatArrInputTensorMetadataIS5_T0_XT2_EXT3_EEENS1_16TensorSizeStrideIS8_Lj4EEEiS8_,"ax",@progbits
	.align	128
.text._ZN2at6native40_GLOBAL__N__2351210d_8_Shape_cu_49f7391c35CatArrayBatchedCopy_alignedK_contigINS1_10OpaqueTypeILj4EEEjLi1ELi64ELi64ELi8EEEvPT_NS1_25CatArrInputTensorMetadataIS5_T0_XT2_EXT3_EEENS1_16TensorSizeStrideIS8_Lj4EEEiS8_:
        .type           _ZN2at6native40_GLOBAL__N__2351210d_8_Shape_cu_49f7391c35CatArrayBatchedCopy_alignedK_contigINS1_10OpaqueTypeILj4EEEjLi1ELi64ELi64ELi8EEEvPT_NS1_25CatArrInputTensorMetadataIS5_T0_XT2_EXT3_EEENS1_16TensorSizeStrideIS8_Lj4EEEiS8_,@function
        .size           _ZN2at6native40_GLOBAL__N__2351210d_8_Shape_cu_49f7391c35CatArrayBatchedCopy_alignedK_contigINS1_10OpaqueTypeILj4EEEjLi1ELi64ELi64ELi8EEEvPT_NS1_25CatArrInputTensorMetadataIS5_T0_XT2_EXT3_EEENS1_16TensorSizeStrideIS8_Lj4EEEiS8_,(.L_x_945 - _ZN2at6native40_GLOBAL__N__2351210d_8_Shape_cu_49f7391c35CatArrayBatchedCopy_alignedK_contigINS1_10OpaqueTypeILj4EEEjLi1ELi64ELi64ELi8EEEvPT_NS1_25CatArrInputTensorMetadataIS5_T0_XT2_EXT3_EEENS1_16TensorSizeStrideIS8_Lj4EEEiS8_)
        .other          _ZN2at6native40_GLOBAL__N__2351210d_8_Shape_cu_49f7391c35CatArrayBatchedCopy_alignedK_contigINS1_10OpaqueTypeILj4EEEjLi1ELi64ELi64ELi8EEEvPT_NS1_25CatArrInputTensorMetadataIS5_T0_XT2_EXT3_EEENS1_16TensorSizeStrideIS8_Lj4EEEiS8_,@"STO_CUDA_ENTRY STV_DEFAULT"
_ZN2at6native40_GLOBAL__N__2351210d_8_Shape_cu_49f7391c35CatArrayBatchedCopy_alignedK_contigINS1_10OpaqueTypeILj4EEEjLi1ELi64ELi64ELi8EEEvPT_NS1_25CatArrInputTensorMetadataIS5_T0_XT2_EXT3_EEENS1_16TensorSizeStrideIS8_Lj4EEEiS8_:
        /* <DEDUP_REMOVED lines=18> */
[----:B------:R-:W-:Y:S02]  /*0120*/  ISETP.GT.U32.AND P0, PT, R7, R0, PT ;  /* 0x000000000700720c */ /* 0x000fe40003f04070 */
[----:B------:R-:W-:Y:S01]  /*0130*/  LEA R2, R9, R2, 0x2 ;  /* 0x0000000209027211 */ /* 0x000fe200078e10ff */
[----:B------:R-:W3:Y:S05]  /*0140*/  LDCU UR7, c[0x0][0x10d8] ;  /* 0x00021b00ff0777ac */ /* 0x000eea0008000800 */
[----:B0-----:R-:W0:Y:S01]  /*0150*/  LDC.64 R2, c[0x0][R2+0x380] ;  /* 0x0000e00002027b82 */ /* 0x001e220000000a00 */
[----:B-1----:R-:W-:-:S04]  /*0160*/  IMAD R4, R4, UR6, RZ ;  /* 0x0000000604047c24 */ /* 0x002fc8000f8e02ff */
[----:B--23--:R-:W-:Y:S05]  /*0170*/  @P0 BRA `(.L_x_241) ;  /* 0x00000000003c0947 */ /* 0x00cfea0003800000 */
[----:B------:R-:W1:Y:S01]  /*0180*/  LDC.64 R12, c[0x0][0x380] ;  /* 0x0000e000ff0c7b82 */ /* 0x000e620000000a00 */
[----:B------:R-:W2:Y:S02]  /*0190*/  LDCU UR6, c[0x0][0x370] ;  /* 0x00006e00ff0677ac */ /* 0x000ea40008000800 */
[----:B--2---:R-:W-:-:S07]  /*01a0*/  IMAD R14, R14, UR6, RZ ;  /* 0x000000060e0e7c24 */ /* 0x004fce000f8e02ff */
.L_x_242:
[----:B0-2---:R-:W-:-:S06]  /*01b0*/  IMAD.WIDE.U32 R6, R5, 0x4, R2 ;  /* 0x0000000405067825 */ /* 0x005fcc00078e0002 */
[----:B------:R-:W2:Y:S01]  /*01c0*/  LDG.E.64 R6, desc[UR4][R6.64] ;  /* 0x0000000406067981 */ /* 0x000ea2000c1e1b00 */
[----:B------:R-:W-:Y:S01]  /*01d0*/  IMAD R9, R5, UR7, R4 ;  /* 0x0000000705097c24 */ /* 0x000fe2000f8e0204 */
[----:B------:R-:W-:-:S03]  /*01e0*/  LEA R5, R14, R5, 0x1 ;  /* 0x000000050e057211 */ /* 0x000fc600078e08ff */
[----:B------:R-:W-:Y:S01]  /*01f0*/  VIADD R11, R9, UR7 ;  /* 0x00000007090b7c36 */ /* 0x000fe20008000000 */
[----:B------:R-:W-:Y:S01]  /*0200*/  IADD3 R15, PT, PT, R5, 0x2, RZ ;  /* 0x00000002050f7810 */ /* 0x000fe20007ffe0ff */
[----:B-1----:R-:W-:-:S03]  /*0210*/  IMAD.WIDE.U32 R8, R9, 0x4, R12 ;  /* 0x0000000409087825 */ /* 0x002fc600078e000c */
[----:B------:R-:W-:Y:S01]  /*0220*/  ISETP.GT.U32.AND P0, PT, R15, R0, PT ;  /* 0x000000000f00720c */ /* 0x000fe20003f04070 */
[----:B------:R-:W-:Y:S01]  /*0230*/  IMAD.WIDE.U32 R10, R11, 0x4, R12 ;  /* 0x000000040b0a7825 */ /* 0x000fe200078e000c */
[----:B--2---:R2:W-:Y:S04]  /*0240*/  STG.E desc[UR4][R8.64], R6 ;  /* 0x0000000608007986 */ /* 0x0045e8000c101904 */
[----:B------:R2:W-:Y:S07]  /*0250*/  STG.E desc[UR4][R10.64], R7 ;  /* 0x000000070a007986 */ /* 0x0005ee000c101904 */
[----:B------:R-:W-:Y:S05]  /*0260*/  @!P0 BRA `(.L_x_242) ;  /* 0xfffffffc00d08947 */ /* 0x000fea000383ffff */
.L_x_241:
[----:B------:R-:W-:Y:S05]  /*0270*/  BSYNC.RECONVERGENT B0 ;  /* 0x0000000000007941 */ /* 0x000fea0003800200 */
.L_x_240:
[----:B------:R-:W-:-:S13]  /*0280*/  ISETP.GE.U32.AND P0, PT, R5, R0, PT ;  /* 0x000000000500720c */ /* 0x000fda0003f06070 */
[----:B------:R-:W-:Y:S05]  /*0290*/  @P0 EXIT ;  /* 0x000000000000094d */ /* 0x000fea0003800000 */
[----:B--2---:R-:W-:Y:S01]  /*02a0*/  IMAD.IADD R6, R0, 0x1, -R5 ;  /* 0x0000000100067824 */ /* 0x004fe200078e0a05 */
[----:B------:R-:W-:Y:S01]  /*02b0*/  BSSY.RECONVERGENT B0, `(.L_x_243) ;  /* 0x0000016000007945 */ /* 0x000fe20003800200 */
[----:B------:R-:W-:-:S03]  /*02c0*/  MOV R7, R5 ;  /* 0x0000000500077202 */ /* 0x000fc60000000f00 */
[----:B------:R-:W-:-:S13]  /*02d0*/  LOP3.LUT P0, R10, R6, 0x3, RZ, 0xc0, !PT ;  /* 0x00000003060a7812 */ /* 0x000fda000780c0ff */
[----:B------:R-:W-:Y:S05]  /*02e0*/  @!P0 BRA `(.L_x_244) ;  /* 0x0000000000488947 */ /* 0x000fea0003800000 */
[----:B------:R-:W1:Y:S01]  /*02f0*/  LDC R14, c[0x0][0x10d8] ;  /* 0x00043600ff0e7b82 */ /* 0x000e620000000800 */
[----:B0-----:R-:W-:-:S04]  /*0300*/  IMAD.WIDE.U32 R6, R5, 0x4, R2 ;  /* 0x0000000405067825 */ /* 0x001fc800078e0002 */
[----:B------:R-:W-:Y:S01]  /*0310*/  IMAD.MOV.U32 R17, RZ, RZ, R7 ;  /* 0x000000ffff117224 */ /* 0x000fe200078e0007 */
[----:B------:R-:W-:Y:S02]  /*0320*/  MOV R12, R6 ;  /* 0x00000006000c7202 */ /* 0x000fe40000000f00 */
[----:B------:R-:W0:Y:S01]  /*0330*/  LDC.64 R8, c[0x0][0x380] ;  /* 0x0000e000ff087b82 */ /* 0x000e220000000a00 */
[C---:B------:R-:W-:Y:S02]  /*0340*/  IADD3 R7, PT, PT, R10.reuse, R5, RZ ;  /* 0x000000050a077210 */ /* 0x040fe40007ffe0ff */
[----:B------:R-:W-:Y:S01]  /*0350*/  IADD3 R6, PT, PT, -R10, RZ, RZ ;  /* 0x000000ff0a067210 */ /* 0x000fe20007ffe1ff */
[----:B-1----:R-:W-:-:S07]  /*0360*/  IMAD R15, R5, R14, R4 ;  /* 0x0000000e050f7224 */ /* 0x002fce00078e0204 */
.L_x_245:
[----:B-1----:R-:W-:-:S06]  /*0370*/  IMAD.MOV.U32 R13, RZ, RZ, R17 ;  /* 0x000000ffff0d7224 */ /* 0x002fcc00078e0011 */
[----:B------:R1:W2:Y:S01]  /*0380*/  LDG.E R13, desc[UR4][R12.64] ;  /* 0x000000040c0d7981 */ /* 0x0002a2000c1e1900 */
[C---:B0-----:R-:W-:Y:S01]  /*0390*/  IMAD.WIDE.U32 R10, R15.reuse, 0x4, R8 ;  /* 0x000000040f0a7825 */ /* 0x041fe200078e0008 */
[----:B------:R-:W-:Y:S02]  /*03a0*/  IADD3 R6, PT, PT, R6, 0x1, RZ ;  /* 0x0000000106067810 */ /* 0x000fe40007ffe0ff */
[----:B------:R-:W-:Y:S02]  /*03b0*/  IADD3 R15, PT, PT, R15, R14, RZ ;  /* 0x0000000e0f0f7210 */ /* 0x000fe40007ffe0ff */
[----:B------:R-:W-:Y:S02]  /*03c0*/  ISETP.NE.AND P0, PT, R6, RZ, PT ;  /* 0x000000ff0600720c */ /* 0x000fe40003f05270 */
[----:B-1----:R-:W-:-:S05]  /*03d0*/  IADD3 R12, P1, PT, R12, 0x4, RZ ;  /* 0x000000040c0c7810 */ /* 0x002fca0007f3e0ff */
[----:B------:R-:W-:Y:S01]  /*03e0*/  IMAD.X R17, RZ, RZ, R17, P1 ;  /* 0x000000ffff117224 */ /* 0x000fe200008e0611 */
[----:B--2---:R1:W-:Y:S05]  /*03f0*/  STG.E desc[UR4][R10.64], R13 ;  /* 0x0000000d0a007986 */ /* 0x0043ea000c101904 */
[----:B------:R-:W-:Y:S05]  /*0400*/  @P0 BRA `(.L_x_245) ;  /* 0xfffffffc00d80947 */ /* 0x000fea000383ffff */
.L_x_244:
[----:B------:R-:W-:Y:S05]  /*0410*/  BSYNC.RECONVERGENT B0 ;  /* 0x0000000000007941 */ /* 0x000fea0003800200 */
.L_x_243:
[----:B------:R-:W-:-:S04]  /*0420*/  IADD3 R5, PT, PT, -R0, R5, RZ ;  /* 0x0000000500057210 */ /* 0x000fc80007ffe1ff */
[----:B------:R-:W-:-:S13]  /*0430*/  ISETP.GT.U32.AND P0, PT, R5, -0x4, PT ;  /* 0xfffffffc0500780c */ /* 0x000fda0003f04070 */
[----:B------:R-:W-:Y:S05]  /*0440*/  @P0 EXIT ;  /* 0x000000000000094d */ /* 0x000fea0003800000 */
[----:B------:R-:W2:Y:S01]  /*0450*/  LDC R20, c[0x0][0x10d8] ;  /* 0x00043600ff147b82 */ /* 0x000ea20000000800 */
[C---:B------:R-:W-:Y:S01]  /*0460*/  IADD3 R5, PT, PT, R7.reuse, 0x2, RZ ;  /* 0x0000000207057810 */ /* 0x040fe20007ffe0ff */
[----:B-1----:R-:W-:Y:S01]  /*0470*/  VIADD R11, R7, 0x3 ;  /* 0x00000003070b7836 */ /* 0x002fe20000000000 */
[----:B------:R-:W-:-:S05]  /*0480*/  IADD3 R0, PT, PT, -R0, R7, RZ ;  /* 0x0000000700007210 */ /* 0x000fca0007ffe1ff */
[----:B------:R-:W1:Y:S01]  /*0490*/  LDC.64 R8, c[0x0][0x380] ;  /* 0x0000e000ff087b82 */ /* 0x000e620000000a00 */
[-CC-:B--2---:R-:W-:Y:S02]  /*04a0*/  IMAD R19, R7, R20.reuse, R4.reuse ;  /* 0x0000001407137224 */ /* 0x184fe400078e0204 */
[-CC-:B------:R-:W-:Y:S02]  /*04b0*/  IMAD R23, R5, R20.reuse, R4.reuse ;  /* 0x0000001405177224 */ /* 0x180fe400078e0204 */
[-C--:B------:R-:W-:Y:S01]  /*04c0*/  IMAD R25, R11, R20.reuse, R4 ;  /* 0x000000140b197224 */ /* 0x080fe200078e0204 */
[----:B------:R-:W-:-:S07]  /*04d0*/  IADD3 R21, PT, PT, R19, R20, RZ ;  /* 0x0000001413157210 */ /* 0x000fce0007ffe0ff */
.L_x_246:
[----:B0-----:R-:W-:-:S05]  /*04e0*/  IMAD.WIDE.U32 R4, R7, 0x4, R2 ;  /* 0x0000000407047825 */ /* 0x001fca00078e0002 */
[----:B--2---:R-:W2:Y:S01]  /*04f0*/  LDG.E R27, desc[UR4][R4.64] ;  /* 0x00000004041b7981 */ /* 0x004ea2000c1e1900 */
[----:B-1----:R-:W-:-:S05]  /*0500*/  IMAD.WIDE.U32 R10, R19, 0x4, R8 ;  /* 0x00000004130a7825 */ /* 0x002fca00078e0008 */
[----:B--2---:R2:W-:Y:S04]  /*0510*/  STG.E desc[UR4][R10.64], R27 ;  /* 0x0000001b0a007986 */ /* 0x0045e8000c101904 */
[----:B------:R-:W3:Y:S01]  /*0520*/  LDG.E R29, desc[UR4][R4.64+0x4] ;  /* 0x00000404041d7981 */ /* 0x000ee2000c1e1900 */
[----:B------:R-:W-:-:S05]  /*0530*/  IMAD.WIDE.U32 R12, R21, 0x4, R8 ;  /* 0x00000004150c7825 */ /* 0x000fca00078e0008 */
[----:B---3--:R2:W-:Y:S04]  /*0540*/  STG.E desc[UR4][R12.64], R29 ;  /* 0x0000001d0c007986 */ /* 0x0085e8000c101904 */
[----:B------:R-:W3:Y:S01]  /*0550*/  LDG.E R6, desc[UR4][R4.64+0x8] ;  /* 0x0000080404067981 */ /* 0x000ee2000c1e1900 */
[----:B------:R-:W-:-:S05]  /*0560*/  IMAD.WIDE.U32 R14, R23, 0x4, R8 ;  /* 0x00000004170e7825 */ /* 0x000fca00078e0008 */
[----:B---3--:R2:W-:Y:S04]  /*0570*/  STG.E desc[UR4][R14.64], R6 ;  /* 0x000000060e007986 */ /* 0x0085e8000c101904 */
[----:B------:R-:W3:Y:S01]  /*0580*/  LDG.E R18, desc[UR4][R4.64+0xc] ;  /* 0x00000c0404127981 */ /* 0x000ee2000c1e1900 */
        /* <DEDUP_REMOVED lines=8> */
[----:B---3--:R2:W-:-:S12]  /*0610*/  STG.E desc[UR4][R16.64], R18 ;  /* 0x0000001210007986 */ /* 0x0085d8000c101904 */
[----:B------:R-:W-:Y:S05]  /*0620*/  @P0 BRA `(.L_x_246) ;  /* 0xfffffffc00ac0947 */ /* 0x000fea000383ffff */
[----:B------:R-:W-:Y:S05]  /*0630*/  EXIT ;  /* 0x000000000000794d */ /* 0x000fea0003800000 */
.L_x_247:
        /* <DEDUP_REMOVED lines=12> */
.L_x_945:


//--------------------- .text._ZN2at6native40_GLOBAL__N__2351210d_8_Shape_cu_49f7391c35CatArrayBatchedCopy_alignedK_contigINS1_10OpaqueTypeILj4EEEjLi1ELi64ELi64ELi16EEEvPT_NS1_25CatArrInputTensorMetadataIS5_T0_XT2_EXT3_EEENS1_16TensorSizeStrideIS8_Lj4EEEiS8_ --------------------------
	.section	.text._ZN2at6native40_GLOBAL__N__2351210d_8_Shape_cu_49f7391c35CatArrayBatchedCopy_alignedK_contigINS1_10OpaqueTypeILj4EEEjLi1ELi64ELi64ELi16EEEvPT_NS1_25CatArrInputTensorMetadataIS5_T0_XT2_EXT3_EEENS1_16TensorSizeStrideIS8_Lj4EEEiS8_,"ax",@progbits
	.align	128
.text._ZN2at6native40_GLOBAL__N__2351210d_8_Shape_cu_49f7391c35CatArrayBatchedCopy_alignedK_contigINS1_10OpaqueTypeILj4EEEjLi1ELi64ELi64ELi16EEEvPT_NS1_25CatArrInputTensorMetadataIS5_T0_XT2_EXT3_EEENS1_16TensorSizeStrideIS8_Lj4EEEiS8_:
        .type           _ZN2at6native40_GLOBAL__N__2351210d_8_Shape_cu_49f7391c35CatArrayBatchedCopy_alignedK_contigINS1_10OpaqueTypeILj4EEEjLi1ELi64ELi64ELi16EEEvPT_NS1_25CatArrInputTensorMetadataIS5_T0_XT2_EXT3_EEENS1_16TensorSizeStrideIS8_Lj4EEEiS8_,@function
        .size           _ZN2at6native40_GLOBAL__N__2351210d_8_Shape_cu_49f7391c35CatArrayBatchedCopy_alignedK_contigINS1_10OpaqueTypeILj4EEEjLi1ELi64ELi64ELi16EEEvPT_NS1_25CatArrInputTensorMetadataIS5_T0_XT2_EXT3_EEENS1_16TensorSizeStrideIS8_Lj4EEEiS8_,(.L_x_946 - _ZN2at6native40_GLOBAL__N__2351210d_8_Shape_cu_49f7391c35CatArrayBatchedCopy_alignedK_contigINS1_10OpaqueTypeILj4EEEjLi1ELi64ELi64ELi16EEEvPT_NS1_25CatArrInputTensorMetadataIS5_T0_XT2_EXT3_EEENS1_16TensorSizeStrideIS8_Lj4EEEiS8_)
        .other          _ZN2at6native40_GLOBAL__N__2351210d_8_Shape_cu_49f7391c35CatArrayBatchedCopy_alignedK_contigINS1_10OpaqueTypeILj4EEEjLi1ELi64ELi64ELi16EEEvPT_NS1_25CatArrInputTensorMetadataIS5_T0_XT2_EXT3_EEENS1_16TensorSizeStrideIS8_Lj4EEEiS8_,@"STO_CUDA_ENTRY STV_DEFAULT"
_ZN2at6native40_GLOBAL__N__2351210d_8_Shape_cu_49f7391c35CatArrayBatchedCopy_alignedK_contigINS1_10OpaqueTypeILj4EEEjLi1ELi64ELi64ELi16EEEvPT_NS1_25CatArrInputTensorMetadataIS5_T0_XT2_EXT3_EEENS1_16TensorSizeStrideIS8_Lj4EEEiS8_:
        /* <DEDUP_REMOVED lines=27> */
.L_x_250:
[----:B0-2---:R-:W-:-:S06]  /*01b0*/  IMAD.WIDE.U32 R4, R9, 0x4, R2 ;  /* 0x0000000409047825 */ /* 0x005fcc00078e0002 */
[----:B------:R-:W2:Y:S01]  /*01c0*/  LDG.E.128 R4, desc[UR4][R4.64] ;  /* 0x0000000404047981 */ /* 0x000ea2000c1e1d00 */
[----:B------:R-:W-:Y:S02]  /*01d0*/  IMAD R13, R9, UR7, R8 ;  /* 0x00000007090d7c24 */ /* 0x000fe4000f8e0208 */
[----:B------:R-:W-:Y:S02]  /*01e0*/  IMAD R9, R20, 0x4, R9 ;  /* 0x0000000414097824 */ /* 0x000fe400078e0209 */
[C---:B------:R-:W-:Y:S02]  /*01f0*/  VIADD R15, R13.reuse, UR7 ;  /* 0x000000070d0f7c36 */ /* 0x040fe40008000000 */
[--C-:B-1----:R-:W-:Y:S01]  /*0200*/  IMAD.WIDE.U32 R12, R13, 0x4, R10.reuse ;  /* 0x000000040d0c7825 */ /* 0x102fe200078e000a */
[----:B------:R-:W-:Y:S02]  /*0210*/  IADD3 R21, PT, PT, R9, 0x4, RZ ;  /* 0x0000000409157810 */ /* 0x000fe40007ffe0ff */
[C---:B------:R-:W-:Y:S01]  /*0220*/  IADD3 R17, PT, PT, R15.reuse, UR7, RZ ;  /* 0x000000070f117c10 */ /* 0x040fe2000fffe0ff */
[----:B------:R-:W-:Y:S01]  /*0230*/  IMAD.WIDE.U32 R14, R15, 0x4, R10 ;  /* 0x000000040f0e7825 */ /* 0x000fe200078e000a */
[----:B------:R-:W-:-:S02]  /*0240*/  ISETP.GT.U32.AND P0, PT, R21, R0, PT ;  /* 0x000000001500720c */ /* 0x000fc40003f04070 */
[C---:B------:R-:W-:Y:S01]  /*0250*/  IADD3 R19, PT, PT, R17.reuse, UR7, RZ ;  /* 0x0000000711137c10 */ /* 0x040fe2000fffe0ff */
[----:B------:R-:W-:-:S04]  /*0260*/  IMAD.WIDE.U32 R16, R17, 0x4, R10 ;  /* 0x0000000411107825 */ /* 0x000fc800078e000a */
[----:B------:R-:W-:Y:S01]  /*0270*/  IMAD.WIDE.U32 R18, R19, 0x4, R10 ;  /* 0x0000000413127825 */ /* 0x000fe200078e000a */
[----:B--2---:R2:W-:Y:S04]  /*0280*/  STG.E desc[UR4][R12.64], R4 ;  /* 0x000000040c007986 */ /* 0x0045e8000c101904 */
[----:B------:R2:W-:Y:S04]  /*0290*/  STG.E desc[UR4][R14.64], R5 ;  /* 0x000000050e007986 */ /* 0x0005e8000c101904 */
[----:B------:R2:W-:Y:S04]  /*02a0*/  STG.E desc[UR4][R16.64], R6 ;  /* 0x0000000610007986 */ /* 0x0005e8000c101904 */
[----:B------:R2:W-:Y:S01]  /*02b0*/  STG.E desc[UR4][R18.64], R7 ;  /* 0x0000000712007986 */ /* 0x0005e2000c101904 */
[----:B------:R-:W-:Y:S05]  /*02c0*/  @!P0 BRA `(.L_x_250) ;  /* 0xfffffffc00b88947 */ /* 0x000fea000383ffff */
.L_x_249:
[----:B------:R-:W-:Y:S05]  /*02d0*/  BSYNC.RECONVERGENT B0 ;  /* 0x0000000000007941 */ /* 0x000fea0003800200 */
.L_x_248:
        /* <DEDUP_REMOVED lines=15> */
.L_x_253:
[----:B-1----:R-:W-:-:S06]  /*03d0*/  MOV R13, R17 ;  /* 0x00000011000d7202 */ /* 0x002fcc0000000f00 */
[----:B------:R1:W2:Y:S01]  /*03e0*/  LDG.E R13, desc[UR4][R12.64] ;  /* 0x000000040c0d7981 */ /* 0x0002a2000c1e1900 */
[C---:B0-----:R-:W-:Y:S01]  /*03f0*/  IMAD.WIDE.U32 R10, R15.reuse, 0x4, R6 ;  /* 0x000000040f0a7825 */ /* 0x041fe200078e0006 */
[----:B------:R-:W-:-:S03]  /*0400*/  IADD3 R15, PT, PT, R15, R14, RZ ;  /* 0x0000000e0f0f7210 */ /* 0x000fc60007ffe0ff */
[----:B------:R-:W-:-:S05]  /*0410*/  VIADD R4, R4, 0x1 ;  /* 0x0000000104047836 */ /* 0x000fca0000000000 */
[----:B------:R-:W-:Y:S02]  /*0420*/  ISETP.NE.AND P0, PT, R4, RZ, PT ;  /* 0x000000ff0400720c */ /* 0x000fe40003f05270 */
[----:B-1----:R-:W-:-:S04]  /*0430*/  IADD3 R12, P1, PT, R12, 0x4, RZ ;  /* 0x000000040c0c7810 */ /* 0x002fc80007f3e0ff */
[----:B------:R-:W-:Y:S01]  /*0440*/  IADD3.X R17, PT, PT, RZ, R17, RZ, P1, !PT ;  /* 0x00000011ff117210 */ /* 0x000fe20000ffe4ff */
[----:B--2---:R1:W-:Y:S06]  /*0450*/  STG.E desc[UR4][R10.64], R13 ;  /* 0x0000000d0a007986 */ /* 0x0043ec000c101904 */
[----:B------:R-:W-:Y:S05]  /*0460*/  @P0 BRA `(.L_x_253) ;  /* 0xfffffffc00d80947 */ /* 0x000fea000383ffff */
.L_x_252:
[----:B------:R-:W-:Y:S05]  /*0470*/  BSYNC.RECONVERGENT B0 ;  /* 0x0000000000007941 */ /* 0x000fea0003800200 */
.L_x_251:
[----:B------:R-:W-:-:S05]  /*0480*/  IMAD.IADD R4, R9, 0x1, -R0 ;  /* 0x0000000109047824 */ /* 0x000fca00078e0a00 */
[----:B------:R-:W-:-:S13]  /*0490*/  ISETP.GT.U32.AND P0, PT, R4, -0x4, PT ;  /* 0xfffffffc0400780c */ /* 0x000fda0003f04070 */
[----:B------:R-:W-:Y:S05]  /*04a0*/  @P0 EXIT ;  /* 0x000000000000094d */ /* 0x000fea0003800000 */
[----:B------:R-:W2:Y:S01]  /*04b0*/  LDC R20, c[0x0][0x10d8] ;  /* 0x00043600ff147b82 */ /* 0x000ea20000000800 */
[C---:B------:R-:W-:Y:S01]  /*04c0*/  IADD3 R9, PT, PT, R5.reuse, 0x2, RZ ;  /* 0x0000000205097810 */ /* 0x040fe20007ffe0ff */
[C---:B------:R-:W-:Y:S01]  /*04d0*/  IMAD.IADD R0, R5.reuse, 0x1, -R0 ;  /* 0x0000000105007824 */ /* 0x040fe200078e0a00 */
[----:B-1----:R-:W-:-:S05]  /*04e0*/  IADD3 R11, PT, PT, R5, 0x3, RZ ;  /* 0x00000003050b7810 */ /* 0x002fca0007ffe0ff */
[----:B------:R-:W1:Y:S01]  /*04f0*/  LDC.64 R6, c[0x0][0x380] ;  /* 0x0000e000ff067b82 */ /* 0x000e620000000a00 */
[-CC-:B--2---:R-:W-:Y:S02]  /*0500*/  IMAD R19, R5, R20.reuse, R8.reuse ;  /* 0x0000001405137224 */ /* 0x184fe400078e0208 */
[-CC-:B------:R-:W-:Y:S02]  /*0510*/  IMAD R23, R9, R20.reuse, R8.reuse ;  /* 0x0000001409177224 */ /* 0x180fe400078e0208 */
[-C--:B------:R-:W-:Y:S01]  /*0520*/  IMAD R25, R11, R20.reuse, R8 ;  /* 0x000000140b197224 */ /* 0x080fe200078e0208 */
[----:B------:R-:W-:-:S07]  /*0530*/  IADD3 R21, PT, PT, R19, R20, RZ ;  /* 0x0000001413157210 */ /* 0x000fce0007ffe0ff */
.L_x_254:
        /* <DEDUP_REMOVED lines=13> */
[----:B------:R-:W-:Y:S01]  /*0610*/  IADD3 R5, PT, PT, R5, 0x4, RZ ;  /* 0x0000000405057810 */ /* 0x000fe20007ffe0ff */
[----:B------:R-:W-:Y:S01]  /*0620*/  IMAD R21, R20, 0x4, R21 ;  /* 0x0000000414157824 */ /* 0x000fe200078e0215 */
[----:B------:R-:W-:-:S02]  /*0630*/  ISETP.NE.AND P0, PT, R0, RZ, PT ;  /* 0x000000ff0000720c */ /* 0x000fc40003f05270 */
[C---:B------:R-:W-:Y:S02]  /*0640*/  LEA R23, R20.reuse, R23, 0x2 ;  /* 0x0000001714177211 */ /* 0x040fe400078e10ff */
[C---:B------:R-:W-:Y:S02]  /*0650*/  LEA R25, R20.reuse, R25, 0x2 ;  /* 0x0000001914197211 */ /* 0x040fe400078e10ff */
[----:B------:R-:W-:Y:S01]  /*0660*/  LEA R19, R20, R19, 0x2 ;  /* 0x0000001314137211 */ /* 0x000fe200078e10ff */
[----:B---3--:R2:W-:Y:S06]  /*0670*/  STG.E desc[UR4][R16.64], R18 ;  /* 0x0000001210007986 */ /* 0x0085ec000c101904 */
[----:B------:R-:W-:Y:S05]  /*0680*/  @P0 BRA `(.L_x_254) ;  /* 0xfffffffc00ac0947 */ /* 0x000fea000383ffff */
[----:B------:R-:W-:Y:S05]  /*0690*/  EXIT ;  /* 0x000000000000794d */ /* 0x000fea0003800000 */
.L_x_255:
        /* <DEDUP_REMOVED lines=14> */
.L_x_946:


//--------------------- .text._ZN2at6native40_GLOBAL__N__2351210d_8_Shape_cu_49f7391c30CatArrayBatchedCopy_vectorizedINS1_10OpaqueTypeILj4EEEjLi1ELi64ELi64ELi16ELi4EEEvPcNS1_25CatArrInputTensorMetadataIT_T0_XT2_EXT3_EEENS1_16TensorSizeStrideIS8_Lj4EEEiS8_ --------------------------
	.section	.text._ZN2at6native40_GLOBAL__N__2351210d_8_Shape_cu_49f7391c30CatArrayBatchedCopy_vectorizedINS1_10OpaqueTypeILj4EEEjLi1ELi64ELi64ELi16ELi4EEEvPcNS1_25CatArrInputTensorMetadataIT_T0_XT2_EXT3_EEENS1_16TensorSizeStrideIS8_Lj4EEEiS8_,"ax",@progbits
	.align	128
.text._ZN2at6native40_GLOBAL__N__2351210d_8_Shape_cu_49f7391c30CatArrayBatchedCopy_vectorizedINS1_10OpaqueTypeILj4EEEjLi1ELi64ELi64ELi16ELi4EEEvPcNS1_25CatArrInputTensorMetadataIT_T0_XT2_EXT3_EEENS1_16TensorSizeStrideIS8_Lj4EEEiS8_:
        .type           _ZN2at6native40_GLOBAL__N__2351210d_8_Shape_cu_49f7391c30CatArrayBatchedCopy_vectorizedINS1_10OpaqueTypeILj4EEEjLi1ELi64ELi64ELi16ELi4EEEvPcNS1_25CatArrInputTensorMetadataIT_T0_XT2_EXT3_EEENS1_16TensorSizeStrideIS8_Lj4EEEiS8_,@function
        .size           _ZN2at6native40_GLOBAL__N__2351210d_8_Shape_cu_49f7391c30CatArrayBatchedCopy_vectorizedINS1_10OpaqueTypeILj4EEEjLi1ELi64ELi64ELi16ELi4EEEvPcNS1_25CatArrInputTensorMetadataIT_T0_XT2_EXT3_EEENS1_16TensorSizeStrideIS8_Lj4EEEiS8_,(.L_x_947 - _ZN2at6native40_GLOBAL__N__2351210d_8_Shape_cu_49f7391c30CatArrayBatchedCopy_vectorizedINS1_10OpaqueTypeILj4EEEjLi1ELi64ELi64ELi16ELi4EEEvPcNS1_25CatArrInputTensorMetadataIT_T0_XT2_EXT3_EEENS1_16TensorSizeStrideIS8_Lj4EEEiS8_)
        .other          _ZN2at6native40_GLOBAL__N__2351210d_8_Shape_cu_49f7391c30CatArrayBatchedCopy_vectorizedINS1_10OpaqueTypeILj4EEEjLi1ELi64ELi64ELi16ELi4EEEvPcNS1_25CatArrInputTensorMetadataIT_T0_XT2_EXT3_EEENS1_16TensorSizeStrideIS8_Lj4EEEiS8_,@"STO_CUDA_ENTRY STV_DEFAULT"
_ZN2at6native40_GLOBAL__N__2351210d_8_Shape_cu_49f7391c30CatArrayBatchedCopy_vectorizedINS1_10OpaqueTypeILj4EEEjLi1ELi64ELi64ELi16ELi4EEEvPcNS1_25CatArrInputTensorMetadataIT_T0_XT2_EXT3_EEENS1_16TensorSizeStrideIS8_Lj4EEEiS8_:
        /* <DEDUP_REMOVED lines=24> */
.L_x_256:
        /* <DEDUP_REMOVED lines=12> */
.L_x_257:
        /* <DEDUP_REMOVED lines=12> */
.L_x_947:


//--------------------- .text._ZN2at6native40_GLOBAL__N__2351210d_8_Shape_cu_49f7391c19CatArrayBatchedCopyINS1_10OpaqueTypeILj2EEEjLi4ELi64ELi64EEEvPT_NS1_25CatArrInputTensorMetadataIS5_T0_XT2_EXT3_EEENS1_16TensorSizeStrideIS8_Lj4EEEiS8_ --------------------------
	.section	.text._ZN2at6native40_GLOBAL__N__2351210d_8_Shape_cu_49f7391c19CatArrayBatchedCopyINS1_10OpaqueTypeILj2EEEjLi4ELi64ELi64EEEvPT_NS1_25CatArrInputTensorMetadataIS5_T0_XT2_EXT3_EEENS1_16TensorSizeStrideIS8_Lj4EEEiS8_,"ax",@progbits
	.align	128
.text._ZN2at6native40_GLOBAL__N__2351210d_8_Shape_cu_49f7391c19CatArrayBatchedCopyINS1_10OpaqueTypeILj2EEEjLi4ELi64ELi64EEEvPT_NS1_25CatArrInputTensorMetadataIS5_T0_XT2_EXT3_EEENS1_16TensorSizeStrideIS8_Lj4EEEiS8_:
        .type           _ZN2at6native40_GLOBAL__N__2351210d_8_Shape_cu_49f7391c19CatArrayBatchedCopyINS1_10OpaqueTypeILj2EEEjLi4ELi64ELi64EEEvPT_NS1_25CatArrInputTensorMetadataIS5_T0_XT2_EXT3_EEENS1_16TensorSizeStrideIS8_Lj4EEEiS8_,@function
        .size           _ZN2at6native40_GLOBAL__N__2351210d_8_Shape_cu_49f7391c19CatArrayBatchedCopyINS1_10OpaqueTypeILj2EEEjLi4ELi64ELi64EEEvPT_NS1_25CatArrInputTensorMetadataIS5_T0_XT2_EXT3_EEENS1_16TensorSizeStrideIS8_Lj4EEEiS8_,(.L_x_948 - _ZN2at6native40_GLOBAL__N__2351210d_8_Shape_cu_49f7391c19CatArrayBatchedCopyINS1_10OpaqueTypeILj2EEEjLi4ELi64ELi64EEEvPT_NS1_25CatArrInputTensorMetadataIS5_T0_XT2_EXT3_EEENS1_16TensorSizeStrideIS8_Lj4EEEiS8_)
        .other          _ZN2at6native40_GLOBAL__N__2351210d_8_Shape_cu_49f7391c19CatArrayBatchedCopyINS1_10OpaqueTypeILj2EEEjLi4ELi64ELi64EEEvPT_NS1_25CatArrInputTensorMetadataIS5_T0_XT2_EXT3_EEENS1_16TensorSizeStrideIS8_Lj4EEEiS8_,@"STO_CUDA_ENTRY STV_DEFAULT"
_ZN2at6native40_GLOBAL__N__2351210d_8_Shape_cu_49f7391c19CatArrayBatchedCopyINS1_10OpaqueTypeILj2EEEjLi4ELi64ELi64EEEvPT_NS1_25CatArrInputTensorMetadataIS5_T0_XT2_EXT3_EEENS1_16TensorSizeStrideIS8_Lj4EEEiS8_:
        /* <DEDUP_REMOVED lines=38> */
[----:B------:R-:W-:Y:S01]  /*0260*/  IMAD R13, RZ, RZ, -UR11 ;  /* 0x8000000bff0d7e24 */ /* 0x000fe2000f8e02ff */
[----:B------:R-:W-:Y:S01]  /*0270*/  ISETP.NE.U32.AND P1, PT, RZ, UR9, PT ;  /* 0x00000009ff007c0c */ /* 0x000fe2000bf25070 */
[----:B----4-:R-:W-:Y:S01]  /*0280*/  USEL UR7, UR19, UR7, !UP0 ;  /* 0x0000000713077287 */ /* 0x010fe2000c000000 */
[----:B------:R-:W-:Y:S01]  /*0290*/  ISETP.NE.U32.AND P2, PT, RZ, UR10, PT ;  /* 0x0000000aff007c0c */ /* 0x000fe2000bf45070 */
[----:B------:R-:W1:Y:S01]  /*02a0*/  LDCU UR21, c[0x0][0x10ec] ;  /* 0x00021d80ff1577ac */ /* 0x000e620008000800 */
[----:B------:R-:W-:Y:S02]  /*02b0*/  ISETP.NE.U32.AND P3, PT, RZ, UR11, PT ;  /* 0x0000000bff007c0c */ /* 0x000fe4000bf65070 */
        /* <DEDUP_REMOVED lines=21> */
[----:B--2---:R-:W-:Y:S02]  /*0410*/  HFMA2 R4, -RZ, RZ, 0, 0 ;  /* 0x00000000ff047431 */ /* 0x004fe400000001ff */
[----:B------:R-:W-:Y:S01]  /*0420*/  IMAD.HI.U32 R0, R3, R11, R2 ;  /* 0x0000000b03007227 */ /* 0x000fe200078e0002 */
[----:B------:R-:W-:Y:S01]  /*0430*/  MOV R11, R10 ;  /* 0x0000000a000b7202 */ /* 0x000fe20000000f00 */
[----:B------:R-:W2:Y:S01]  /*0440*/  LDC.64 R2, c[0x0][0x380] ;  /* 0x0000e000ff027b82 */ /* 0x000ea20000000a00 */
[----:B------:R-:W-:-:S03]  /*0450*/  LOP3.LUT R10, RZ, UR11, RZ, 0x33, !PT ;  /* 0x0000000bff0a7c12 */ /* 0x000fc6000f8e33ff */
[----:B----4-:R-:W-:Y:S02]  /*0460*/  IMAD R11, R11, R5, RZ ;  /* 0x000000050b0b7224 */ /* 0x010fe400078e02ff */
[----:B---3--:R-:W-:Y:S02]  /*0470*/  IMAD.MOV.U32 R8, RZ, RZ, RZ ;  /* 0x000000ffff087224 */ /* 0x008fe400078e00ff */
[----:B------:R-:W-:-:S04]  /*0480*/  IMAD.HI.U32 R4, R5, R11, R4 ;  /* 0x0000000b05047227 */ /* 0x000fc800078e0004 */
[----:B-----5:R-:W-:-:S04]  /*0490*/  IMAD R5, R13, R9, RZ ;  /* 0x000000090d057224 */ /* 0x020fc800078e02ff */
[----:B------:R-:W-:Y:S01]  /*04a0*/  IMAD.HI.U32 R5, R9, R5, R8 ;  /* 0x0000000509057227 */ /* 0x000fe200078e0008 */
[----:B------:R-:W-:Y:S02]  /*04b0*/  LOP3.LUT R8, RZ, UR9, RZ, 0x33, !PT ;  /* 0x00000009ff087c12 */ /* 0x000fe4000f8e33ff */
[----:B01----:R-:W-:-:S07]  /*04c0*/  LOP3.LUT R9, RZ, UR10, RZ, 0x33, !PT ;  /* 0x0000000aff097c12 */ /* 0x003fce000f8e33ff */
.L_x_260:
[----:B0-----:R-:W-:Y:S01]  /*04d0*/  MOV R12, 0x2 ;  /* 0x00000002000c7802 */ /* 0x001fe20000000f00 */
[----:B-1----:R-:W-:Y:S01]  /*04e0*/  IMAD.HI.U32 R15, R0, R7, RZ ;  /* 0x00000007000f7227 */ /* 0x002fe200078e00ff */
[----:B------:R-:W0:Y:S03]  /*04f0*/  @P0 LDC R21, c[0x0][0x10ec] ;  /* 0x00043b00ff150b82 */ /* 0x000e260000000800 */
[----:B------:R-:W-:-:S05]  /*0500*/  @P0 IMAD.WIDE.U32 R12, R7, R12, UR4 ;  /* 0x00000004070c0e25 */ /* 0x000fca000f8e000c */
[----:B------:R1:W3:Y:S01]  /*0510*/  @P0 LDG.E.U16 R11, desc[UR22][R12.64] ;  /* 0x000000160c0b0981 */ /* 0x0002e2000c1e1500 */
        /* <DEDUP_REMOVED lines=38> */
[----:B-1----:R-:W-:Y:S01]  /*0780*/  @P0 IMAD.WIDE.U32 R12, R15, 0x2, R12 ;  /* 0x000000020f0c0825 */ /* 0x002fe200078e000c */
[----:B---3--:R-:W-:-:S05]  /*0790*/  @P0 PRMT R11, R11, 0x7710, RZ ;  /* 0x000077100b0b0816 */ /* 0x008fca00000000ff */
[----:B------:R0:W-:Y:S01]  /*07a0*/  @P0 STG.E.U16 desc[UR22][R12.64], R11 ;  /* 0x0000000b0c000986 */ /* 0x0001e2000c101516 */
        /* <DEDUP_REMOVED lines=9> */
[----:B0-----:R-:W-:Y:S02]  /*0840*/  HFMA2 R12, -RZ, RZ, 0, 0 ;  /* 0x00000000ff0c7431 */ /* 0x001fe400000001ff */
        /* <DEDUP_REMOVED lines=30> */
[----:B0-----:R-:W-:Y:S01]  /*0a30*/  IMAD R17, R12, R13, RZ ;  /* 0x0000000d0c117224 */ /* 0x001fe200078e02ff */
[----:B------:R-:W-:-:S05]  /*0a40*/  MOV R12, RZ ;  /* 0x000000ff000c7202 */ /* 0x000fca0000000f00 */
        /* <DEDUP_REMOVED lines=25> */
[----:B------:R-:W3:Y:S01]  /*0be0*/  LDG.E.U16 R12, desc[UR22][R12.64] ;  /* 0x000000160c0c7981 */ /* 0x000ee2000c1e1500 */
[----:B------:R-:W-:-:S05]  /*0bf0*/  MOV R15, UR21 ;  /* 0x00000015000f7c02 */ /* 0x000fca0008000f00 */
[----:B------:R-:W-:-:S04]  /*0c00*/  IMAD R15, R15, UR8, R14 ;  /* 0x000000080f0f7c24 */ /* 0x000fc8000f8e020e */
[----:B--2---:R-:W-:Y:S01]  /*0c10*/  IMAD.WIDE.U32 R14, R15, 0x2, R2 ;  /* 0x000000020f0e7825 */ /* 0x004fe200078e0002 */
[----:B---3--:R-:W-:-:S05]  /*0c20*/  PRMT R11, R12, 0x7710, RZ ;  /* 0x000077100c0b7816 */ /* 0x008fca00000000ff */
[----:B------:R1:W-:Y:S02]  /*0c30*/  STG.E.U16 desc[UR22][R14.64], R11 ;  /* 0x0000000b0e007986 */ /* 0x0003e4000c101516 */
.L_x_259:
[----:B------:R-:W-:-:S04]  /*0c40*/  IADD3 R7, PT, PT, R6, R7, RZ ;  /* 0x0000000706077210 */ /* 0x000fc80007ffe0ff */
[----:B------:R-:W-:-:S13]  /*0c50*/  ISETP.GE.U32.AND P4, PT, R7, UR14, PT ;  /* 0x0000000e07007c0c */ /* 0x000fda000bf86070 */
[----:B------:R-:W-:Y:S05]  /*0c60*/  @!P4 BRA `(.L_x_260) ;  /* 0xfffffff80018c947 */ /* 0x000fea000383ffff */
[----:B------:R-:W-:Y:S05]  /*0c70*/  BSYNC.RECONVERGENT B0 ;  /* 0x0000000000007941 */ /* 0x000fea0003800200 */
.L_x_258:
[----:B------:R-:W-:Y:S05]  /*0c80*/  EXIT ;  /* 0x000000000000794d */ /* 0x000fea0003800000 */
.L_x_261:
        /* <DEDUP_REMOVED lines=15> */
.L_x_948:


//--------------------- .text._ZN2at6native40_GLOBAL__N__2351210d_8_Shape_cu_49f7391c26CatArrayBatchedCopy_contigINS1_10OpaqueTypeILj2EEEjLi4ELi64ELi64EEEvPT_NS1_25CatArrInputTensorMetadataIS5_T0_XT2_EXT3_EEENS1_16TensorSizeStrideIS8_Lj4EEEiS8_ --------------------------
	.section	.text._ZN2at6native40_GLOBAL__N__2351210d_8_Shape_cu_49f7391c26CatArrayBatchedCopy_contigINS1_10OpaqueTypeILj2EEEjLi4ELi64ELi64EEEvPT_NS1_25CatArrInputTensorMetadataIS5_T0_XT2_EXT3_EEENS1_16TensorSizeStrideIS8_Lj4EEEiS8_,"ax",@progbits
	.align	128
.text._ZN2at6native40_GLOBAL__N__2351210d_8_Shape_cu_49f7391c26CatArrayBatchedCopy_contigINS1_10OpaqueTypeILj2EEEjLi4ELi64ELi64EEEvPT_NS1_25CatArrInputTensorMetadataIS5_T0_XT2_EXT3_EEENS1_16TensorSizeStrideIS8_Lj4EEEiS8_:
        .type           _ZN2at6native40_GLOBAL__N__2351210d_8_Shape_cu_49f7391c26CatArrayBatchedCopy_contigINS1_10OpaqueTypeILj2EEEjLi4ELi64ELi64EEEvPT_NS1_25CatArrInputTensorMetadataIS5_T0_XT2_EXT3_EEENS1_16TensorSizeStrideIS8_Lj4EEEiS8_,@function
        .size           _ZN2at6native40_GLOBAL__N__2351210d_8_Shape_cu_49f7391c26CatArrayBatchedCopy_contigINS1_10OpaqueTypeILj2EEEjLi4ELi64ELi64EEEvPT_NS1_25CatArrInputTensorMetadataIS5_T0_XT2_EXT3_EEENS1_16TensorSizeStrideIS8_Lj4EEEiS8_,(.L_x_949 - _ZN2at6native40_GLOBAL__N__2351210d_8_Shape_cu_49f7391c26CatArrayBatchedCopy_contigINS1_10OpaqueTypeILj2EEEjLi4ELi64ELi64EEEvPT_NS1_25CatArrInputTensorMetadataIS5_T0_XT2_EXT3_EEENS1_16TensorSizeStrideIS8_Lj4EEEiS8_)
        .other          _ZN2at6native40_GLOBAL__N__2351210d_8_Shape_cu_49f7391c26CatArrayBatchedCopy_contigINS1_10OpaqueTypeILj2EEEjLi4ELi64ELi64EEEvPT_NS1_25CatArrInputTensorMetadataIS5_T0_XT2_EXT3_EEENS1_16TensorSizeStrideIS8_Lj4EEEiS8_,@"STO_CUDA_ENTRY STV_DEFAULT"
_ZN2at6native40_GLOBAL__N__2351210d_8_Shape_cu_49f7391c26CatArrayBatchedCopy_contigINS1_10OpaqueTypeILj2EEEjLi4ELi64ELi64EEEvPT_NS1_25CatArrInputTensorMetadataIS5_T0_XT2_EXT3_EEENS1_16TensorSizeStrideIS8_Lj4EEEiS8_:
        /* <DEDUP_REMOVED lines=62> */
.L_x_262:
[----:B0-----:R-:W-:-:S06]  /*03e0*/  IMAD.WIDE.U32 R6, R15, 0x2, R2 ;  /* 0x000000020f067825 */ /* 0x001fcc00078e0002 */
[----:B------:R0:W2:Y:S01]  /*03f0*/  LDG.E.U16 R6, desc[UR6][R6.64] ;  /* 0x0000000606067981 */ /* 0x0000a2000c1e1500 */
        /* <DEDUP_REMOVED lines=21> */
[----:B------:R-:W-:Y:S01]  /*0550*/  IMAD R22, R9, R22, R15 ;  /* 0x0000001609167224 */ /* 0x000fe200078e020f */
[----:B------:R-:W-:Y:S01]  /*0560*/  IADD3 R15, PT, PT, R20, R15, RZ ;  /* 0x0000000f140f7210 */ /* 0x000fe20007ffe0ff */
[----:B------:R-:W-:Y:S02]  /*0570*/  IMAD R23, R8, R23, R7 ;  /* 0x0000001708177224 */ /* 0x000fe400078e0207 */
[----:B------:R-:W-:-:S03]  /*0580*/  IMAD R22, R22, UR9, RZ ;  /* 0x0000000916167c24 */ /* 0x000fc6000f8e02ff */
[----:B------:R-:W-:-:S13]  /*0590*/  ISETP.GE.U32.AND P3, PT, R23, R8, PT ;  /* 0x000000081700720c */ /* 0x000fda0003f66070 */
[----:B------:R-:W-:Y:S01]  /*05a0*/  @P3 IADD3 R23, PT, PT, -R8, R23, RZ ;  /* 0x0000001708173210 */ /* 0x000fe20007ffe1ff */
[----:B------:R-:W-:Y:S01]  /*05b0*/  @P3 VIADD R21, R21, 0x1 ;  /* 0x0000000115153836 */ /* 0x000fe20000000000 */
[----:B------:R-:W-:Y:S02]  /*05c0*/  ISETP.GE.U32.AND P3, PT, R15, R0, PT ;  /* 0x000000000f00720c */ /* 0x000fe40003f66070 */
[----:B------:R-:W-:Y:S01]  /*05d0*/  ISETP.GE.U32.AND P4, PT, R23, R8, PT ;  /* 0x000000081700720c */ /* 0x000fe20003f86070 */
[----:B------:R-:W-:-:S04]  /*05e0*/  IMAD.MOV R23, RZ, RZ, -R7 ;  /* 0x000000ffff177224 */ /* 0x000fc800078e0a07 */
[----:B------:R-:W-:-:S04]  /*05f0*/  IMAD R19, R10, R23, R19 ;  /* 0x000000170a137224 */ /* 0x000fc800078e0213 */
[----:B------:R-:W-:-:S04]  /*0600*/  IMAD R19, R19, UR8, R22 ;  /* 0x0000000813137c24 */ /* 0x000fc8000f8e0216 */
[----:B------:R-:W-:-:S04]  /*0610*/  @P4 IADD3 R21, PT, PT, R21, 0x1, RZ ;  /* 0x0000000115154810 */ /* 0x000fc80007ffe0ff */
[----:B------:R-:W-:-:S04]  /*0620*/  SEL R21, R16, R21, !P2 ;  /* 0x0000001510157207 */ /* 0x000fc80005000000 */
[----:B------:R-:W-:-:S05]  /*0630*/  IADD3 R23, PT, PT, -R21, RZ, RZ ;  /* 0x000000ff15177210 */ /* 0x000fca0007ffe1ff */
[----:B------:R-:W-:-:S04]  /*0640*/  IMAD R22, R8, R23, R7 ;  /* 0x0000001708167224 */ /* 0x000fc800078e0207 */
[----:B------:R-:W-:-:S04]  /*0650*/  IMAD R22, R22, UR11, R19 ;  /* 0x0000000b16167c24 */ /* 0x000fc8000f8e0213 */
[----:B------:R-:W-:-:S04]  /*0660*/  IMAD R22, R11, UR5, R22 ;  /* 0x000000050b167c24 */ /* 0x000fc8000f8e0216 */
[----:B------:R-:W-:Y:S01]  /*0670*/  IMAD R7, R21, UR10, R22 ;  /* 0x0000000a15077c24 */ /* 0x000fe2000f8e0216 */
[----:B--2---:R-:W-:-:S03]  /*0680*/  PRMT R19, R6, 0x7710, RZ ;  /* 0x0000771006137816 */ /* 0x004fc600000000ff */
[----:B-1----:R-:W-:-:S05]  /*0690*/  IMAD.WIDE.U32 R6, R7, 0x2, R4 ;  /* 0x0000000207067825 */ /* 0x002fca00078e0004 */
[----:B------:R0:W-:Y:S01]  /*06a0*/  STG.E.U16 desc[UR6][R6.64], R19 ;  /* 0x0000001306007986 */ /* 0x0001e2000c101506 */
[----:B------:R-:W-:Y:S05]  /*06b0*/  @!P3 BRA `(.L_x_262) ;  /* 0xfffffffc0048b947 */ /* 0x000fea000383ffff */
[----:B------:R-:W-:Y:S05]  /*06c0*/  EXIT ;  /* 0x000000000000794d */ /* 0x000fea0003800000 */
.L_x_263:
        /* <DEDUP_REMOVED lines=11> */
.L_x_949:


//--------------------- .text._ZN2at6native40_GLOBAL__N__2351210d_8_Shape_cu_49f7391c35CatArrayBatchedCopy_alignedK_contigINS1_10OpaqueTypeILj2EEEjLi4ELi64ELi64ELi8EEEvPT_NS1_25CatArrInputTensorMetadataIS5_T0_XT2_EXT3_EEENS1_16TensorSizeStrideIS8_Lj4EEEiS8_ --------------------------
	.section	.text._ZN2at6native40_GLOBAL__N__2351210d_8_Shape_cu_49f7391c35CatArrayBatchedCopy_alignedK_contigINS1_10OpaqueTypeILj2EEEjLi4ELi64ELi64ELi8EEEvPT_NS1_25CatArrInputTensorMetadataIS5_T0_XT2_EXT3_EEENS1_16TensorSizeStrideIS8_Lj4EEEiS8_,"ax",@progbits
	.align	128
.text._ZN2at6native40_GLOBAL__N__2351210d_8_Shape_cu_49f7391c35CatArrayBatchedCopy_alignedK_contigINS1_10OpaqueTypeILj2EEEjLi4ELi64ELi64ELi8EEEvPT_NS1_25CatArrInputTensorMetadataIS5_T0_XT2_EXT3_EEENS1_16TensorSizeStrideIS8_Lj4EEEiS8_:
        .type           _ZN2at6native40_GLOBAL__N__2351210d_8_Shape_cu_49f7391c35CatArrayBatchedCopy_alignedK_contigINS1_10OpaqueTypeILj2EEEjLi4ELi64ELi64ELi8EEEvPT_NS1_25CatArrInputTensorMetadataIS5_T0_XT2_EXT3_EEENS1_16TensorSizeStrideIS8_Lj4EEEiS8_,@function
        .size           _ZN2at6native40_GLOBAL__N__2351210d_8_Shape_cu_49f7391c35CatArrayBatchedCopy_alignedK_contigINS1_10OpaqueTypeILj2EEEjLi4ELi64ELi64ELi8EEEvPT_NS1_25CatArrInputTensorMetadataIS5_T0_XT2_EXT3_EEENS1_16TensorSizeStrideIS8_Lj4EEEiS8_,(.L_x_950 - _ZN2at6native40_GLOBAL__N__2351210d_8_Shape_cu_49f7391c35CatArrayBatchedCopy_alignedK_contigINS1_10OpaqueTypeILj2EEEjLi4ELi64ELi64ELi8EEEvPT_NS1_25CatArrInputTensorMetadataIS5_T0_XT2_EXT3_EEENS1_16TensorSizeStrideIS8_Lj4EEEiS8_)
        .other          _ZN2at6native40_GLOBAL__N__2351210d_8_Shape_cu_49f7391c35CatArrayBatchedCopy_alignedK_contigINS1_10OpaqueTypeILj2EEEjLi4ELi64ELi64ELi8EEEvPT_NS1_25CatArrInputTensorMetadataIS5_T0_XT2_EXT3_EEENS1_16TensorSizeStrideIS8_Lj4EEEiS8_,@"STO_CUDA_ENTRY STV_DEFAULT"
_ZN2at6native40_GLOBAL__N__2351210d_8_Shape_cu_49f7391c35CatArrayBatchedCopy_alignedK_contigINS1_10OpaqueTypeILj2EEEjLi4ELi64ELi64ELi8EEEvPT_NS1_25CatArrInputTensorMetadataIS5_T0_XT2_EXT3_EEENS1_16TensorSizeStrideIS8_Lj4EEEiS8_:
        /* <DEDUP_REMOVED lines=36> */
.L_x_266:
[----:B------:R-:W0:Y:S01]  /*0240*/  I2F.U32.RP R4, R12 ;  /* 0x0000000c00047306 */ /* 0x000e220000209000 */
[----:B------:R-:W-:Y:S01]  /*0250*/  IADD3 R7, PT, PT, RZ, -R12, RZ ;  /* 0x8000000cff077210 */ /* 0x000fe20007ffe0ff */
[----:B------:R-:W-:Y:S01]  /*0260*/  IMAD.MOV.U32 R24, RZ, RZ, RZ ;  /* 0x000000ffff187224 */ /* 0x000fe200078e00ff */
[C---:B------:R-:W-:Y:S01]  /*0270*/  IADD3 R15, PT, PT, R9.reuse, 0x1, RZ ;  /* 0x00000001090f7810 */ /* 0x040fe20007ffe0ff */
[----:B------:R-:W-:Y:S01]  /*0280*/  VIADD R13, R9, 0x2 ;  /* 0x00000002090d7836 */ /* 0x000fe20000000000 */
[----:B------:R-:W-:-:S03]  /*0290*/  ISETP.NE.U32.AND P1, PT, R12, RZ, PT ;  /* 0x000000ff0c00720c */ /* 0x000fc60003f25070 */
[----:B------:R-:W1:Y:S08]  /*02a0*/  I2F.U32.RP R5, R11 ;  /* 0x0000000b00057306 */ /* 0x000e700000209000 */
[----:B0-----:R-:W0:Y:S08]  /*02b0*/  MUFU.RCP R4, R4 ;  /* 0x0000000400047308 */ /* 0x001e300000001000 */
[----:B-1----:R-:W1:Y:S08]  /*02c0*/  MUFU.RCP R5, R5 ;  /* 0x0000000500057308 */ /* 0x002e700000001000 */
[----:B------:R-:W2:Y:S01]  /*02d0*/  I2F.U32.RP R21, R10 ;  /* 0x0000000a00157306 */ /* 0x000ea20000209000 */
[----:B0-----:R-:W-:Y:S01]  /*02e0*/  VIADD R25, R4, 0xffffffe ;  /* 0x0ffffffe04197836 */ /* 0x001fe20000000000 */
[----:B------:R-:W-:-:S06]  /*02f0*/  LOP3.LUT R4, RZ, R12, RZ, 0x33, !PT ;  /* 0x0000000cff047212 */ /* 0x000fcc00078e33ff */
[----:B------:R-:W0:Y:S01]  /*0300*/  F2I.FTZ.U32.TRUNC.NTZ R25, R25 ;  /* 0x0000001900197305 */ /* 0x000e22000021f000 */
[----:B-1----:R-:W-:Y:S01]  /*0310*/  IADD3 R6, PT, PT, R5, 0xffffffe, RZ ;  /* 0x0ffffffe05067810 */ /* 0x002fe20007ffe0ff */
[----:B------:R-:W-:-:S06]  /*0320*/  IMAD.MOV R5, RZ, RZ, -R11 ;  /* 0x000000ffff057224 */ /* 0x000fcc00078e0a0b */
[----:B--2---:R-:W-:Y:S01]  /*0330*/  MUFU.RCP R21, R21 ;  /* 0x0000001500157308 */ /* 0x004fe20000001000 */
[----:B0-----:R-:W-:-:S04]  /*0340*/  IMAD R7, R7, R25, RZ ;  /* 0x0000001907077224 */ /* 0x001fc800078e02ff */
[----:B------:R-:W-:-:S03]  /*0350*/  IMAD.HI.U32 R24, R25, R7, R24 ;  /* 0x0000000719187227 */ /* 0x000fc600078e0018 */
[----:B------:R-:W0:Y:S03]  /*0360*/  F2I.FTZ.U32.TRUNC.NTZ R7, R6 ;  /* 0x0000000600077305 */ /* 0x000e26000021f000 */
[----:B------:R-:W-:-:S04]  /*0370*/  IMAD.HI.U32 R19, R24, R15, RZ ;  /* 0x0000000f18137227 */ /* 0x000fc800078e00ff */
[----:B------:R-:W-:Y:S02]  /*0380*/  IMAD.MOV R23, RZ, RZ, -R19 ;  /* 0x000000ffff177224 */ /* 0x000fe400078e0a13 */
[----:B------:R-:W-:-:S04]  /*0390*/  IMAD.HI.U32 R17, R24, R13, RZ ;  /* 0x0000000d18117227 */ /* 0x000fc800078e00ff */
[C---:B------:R-:W-:Y:S02]  /*03a0*/  IMAD R23, R12.reuse, R23, R15 ;  /* 0x000000170c177224 */ /* 0x040fe400078e020f */
[----:B0-----:R-:W-:Y:S02]  /*03b0*/  IMAD R5, R5, R7, RZ ;  /* 0x0000000705057224 */ /* 0x001fe400078e02ff */
[----:B------:R-:W-:Y:S01]  /*03c0*/  IMAD.MOV.U32 R6, RZ, RZ, RZ ;  /* 0x000000ffff067224 */ /* 0x000fe200078e00ff */
[----:B------:R-:W-:Y:S01]  /*03d0*/  ISETP.GE.U32.AND P0, PT, R23, R12, PT ;  /* 0x0000000c1700720c */ /* 0x000fe20003f06070 */
[----:B------:R-:W-:Y:S02]  /*03e0*/  VIADD R21, R21, 0xffffffe ;  /* 0x0ffffffe15157836 */ /* 0x000fe40000000000 */
[----:B------:R-:W-:Y:S02]  /*03f0*/  IMAD.HI.U32 R5, R7, R5, R6 ;  /* 0x0000000507057227 */ /* 0x000fe400078e0006 */
[----:B------:R-:W0:Y:S08]  /*0400*/  F2I.FTZ.U32.TRUNC.NTZ R7, R21 ;  /* 0x0000001500077305 */ /* 0x000e30000021f000 */
[----:B------:R-:W-:Y:S01]  /*0410*/  @P0 IADD3 R23, PT, PT, -R12, R23, RZ ;  /* 0x000000170c170210 */ /* 0x000fe20007ffe1ff */
[----:B------:R-:W-:-:S03]  /*0420*/  @P0 VIADD R19, R19, 0x1 ;  /* 0x0000000113130836 */ /* 0x000fc60000000000 */
[----:B------:R-:W-:Y:S02]  /*0430*/  ISETP.GE.U32.AND P2, PT, R23, R12, PT ;  /* 0x0000000c1700720c */ /* 0x000fe40003f46070 */
[----:B------:R-:W-:-:S05]  /*0440*/  IADD3 R23, PT, PT, -R17, RZ, RZ ;  /* 0x000000ff11177210 */ /* 0x000fca0007ffe1ff */
[----:B------:R-:W-:-:S05]  /*0450*/  IMAD R23, R12, R23, R13 ;  /* 0x000000170c177224 */ /* 0x000fca00078e020d */
[----:B------:R-:W-:Y:S02]  /*0460*/  ISETP.GE.U32.AND P3, PT, R23, R12, PT ;  /* 0x0000000c1700720c */ /* 0x000fe40003f66070 */
[----:B------:R-:W-:-:S04]  /*0470*/  @P2 IADD3 R19, PT, PT, R19, 0x1, RZ ;  /* 0x0000000113132810 */ /* 0x000fc80007ffe0ff */
[----:B------:R-:W-:Y:S01]  /*0480*/  SEL R18, R4, R19, !P1 ;  /* 0x0000001304127207 */ /* 0x000fe20004800000 */
[----:B------:R-:W-:-:S04]  /*0490*/  IMAD.MOV R19, RZ, RZ, -R10 ;  /* 0x000000ffff137224 */ /* 0x000fc800078e0a0a */
[----:B------:R-:W-:Y:S02]  /*04a0*/  IMAD.HI.U32 R20, R5, R18, RZ ;  /* 0x0000001205147227 */ /* 0x000fe400078e00ff */
[----:B------:R-:W-:Y:S02]  /*04b0*/  @P3 IADD3 R23, PT, PT, -R12, R23, RZ ;  /* 0x000000170c173210 */ /* 0x000fe40007ffe1ff */
[----:B------:R-:W-:Y:S01]  /*04c0*/  @P3 IADD3 R17, PT, PT, R17, 0x1, RZ ;  /* 0x0000000111113810 */ /* 0x000fe20007ffe0ff */
[----:B0-----:R-:W-:Y:S01]  /*04d0*/  IMAD R19, R19, R7, RZ ;  /* 0x0000000713137224 */ /* 0x001fe200078e02ff */
[----:B------:R-:W-:Y:S02]  /*04e0*/  ISETP.GE.U32.AND P2, PT, R23, R12, PT ;  /* 0x0000000c1700720c */ /* 0x000fe40003f46070 */
[----:B------:R-:W-:Y:S01]  /*04f0*/  IADD3 R22, PT, PT, -R20, RZ, RZ ;  /* 0x000000ff14167210 */ /* 0x000fe20007ffe1ff */
[----:B------:R-:W-:Y:S01]  /*0500*/  IMAD.HI.U32 R6, R7, R19, R6 ;  /* 0x0000001307067227 */ /* 0x000fe200078e0006 */
[----:B------:R-:W-:-:S03]  /*0510*/  LOP3.LUT R7, RZ, R11, RZ, 0x33, !PT ;  /* 0x0000000bff077212 */ /* 0x000fc600078e33ff */
[----:B------:R-:W-:-:S05]  /*0520*/  IMAD R22, R11, R22, R18 ;  /* 0x000000160b167224 */ /* 0x000fca00078e0212 */
[----:B------:R-:W-:Y:S01]  /*0530*/  ISETP.GE.U32.AND P0, PT, R22, R11, PT ;  /* 0x0000000b1600720c */ /* 0x000fe20003f06070 */
[----:B------:R-:W-:-:S05]  /*0540*/  @P2 VIADD R17, R17, 0x1 ;  /* 0x0000000111112836 */ /* 0x000fca0000000000 */
[----:B------:R-:W-:Y:S01]  /*0550*/  SEL R28, R4, R17, !P1 ;  /* 0x00000011041c7207 */ /* 0x000fe20004800000 */
[----:B------:R-:W-:-:S04]  /*0560*/  IMAD.HI.U32 R17, R24, R9, RZ ;  /* 0x0000000918117227 */ /* 0x000fc800078e00ff */
[----:B------:R-:W-:Y:S02]  /*0570*/  IMAD.MOV R21, RZ, RZ, -R17 ;  /* 0x000000ffff157224 */ /* 0x000fe400078e0a11 */
[----:B------:R-:W-:Y:S01]  /*0580*/  @P0 IADD3 R22, PT, PT, -R11, R22, RZ ;  /* 0x000000160b160210 */ /* 0x000fe20007ffe1ff */
[----:B------:R-:W-:-:S03]  /*0590*/  IMAD.HI.U32 R25, R5, R28, RZ ;  /* 0x0000001c05197227 */ /* 0x000fc600078e00ff */
[----:B------:R-:W-:Y:S01]  /*05a0*/  ISETP.GE.U32.AND P4, PT, R22, R11, PT ;  /* 0x0000000b1600720c */ /* 0x000fe20003f86070 */
[----:B------:R-:W-:Y:S01]  /*05b0*/  IMAD R21, R12, R21, R9 ;  /* 0x000000150c157224 */ /* 0x000fe200078e0209 */
[----:B------:R-:W-:Y:S01]  /*05c0*/  IADD3 R22, PT, PT, -R25, RZ, RZ ;  /* 0x000000ff19167210 */ /* 0x000fe20007ffe1ff */
[----:B------:R-:W-:Y:S01]  /*05d0*/  @P0 VIADD R20, R20, 0x1 ;  /* 0x0000000114140836 */ /* 0x000fe20000000000 */
[----:B------:R-:W-:Y:S02]  /*05e0*/  ISETP.NE.U32.AND P0, PT, R11, RZ, PT ;  /* 0x000000ff0b00720c */ /* 0x000fe40003f05070 */
[----:B------:R-:W-:Y:S01]  /*05f0*/  ISETP.GE.U32.AND P2, PT, R21, R12, PT ;  /* 0x0000000c1500720c */ /* 0x000fe20003f46070 */
[----:B------:R-:W-:-:S05]  /*0600*/  IMAD R22, R11, R22, R28 ;  /* 0x000000160b167224 */ /* 0x000fca00078e021c */
[----:B------:R-:W-:Y:S02]  /*0610*/  ISETP.GE.U32.AND P3, PT, R22, R11, PT ;  /* 0x0000000b1600720c */ /* 0x000fe40003f66070 */
[----:B------:R-:W-:-:S04]  /*0620*/  @P4 IADD3 R20, PT, PT, R20, 0x1, RZ ;  /* 0x0000000114144810 */ /* 0x000fc80007ffe0ff */
[----:B------:R-:W-:Y:S01]  /*0630*/  SEL R19, R7, R20, !P0 ;  /* 0x0000001407137207 */ /* 0x000fe20004000000 */
[----:B------:R-:W-:Y:S01]  /*0640*/  @P2 IMAD.IADD R21, R21, 0x1, -R12 ;  /* 0x0000000115152824 */ /* 0x000fe200078e0a0c */
[----:B------:R-:W-:Y:S01]  /*0650*/  IADD3 R20, PT, PT, -R18, RZ, RZ ;  /* 0x000000ff12147210 */ /* 0x000fe20007ffe1ff */
[----:B------:R-:W-:Y:S02]  /*0660*/  @P2 VIADD R17, R17, 0x1 ;  /* 0x0000000111112836 */ /* 0x000fe40000000000 */
[----:B------:R-:W-:Y:S01]  /*0670*/  IMAD.HI.U32 R26, R6, R19, RZ ;  /* 0x00000013061a7227 */ /* 0x000fe200078e00ff */
[----:B------:R-:W-:Y:S02]  /*0680*/  ISETP.GE.U32.AND P4, PT, R21, R12, PT ;  /* 0x0000000c1500720c */ /* 0x000fe40003f86070 */
[----:B------:R-:W-:Y:S01]  /*0690*/  @P3 IADD3 R22, PT, PT, -R11, R22, RZ ;  /* 0x000000160b163210 */ /* 0x000fe20007ffe1ff */
[----:B------:R-:W-:Y:S01]  /*06a0*/  IMAD R15, R12, R20, R15 ;  /* 0x000000140c0f7224 */ /* 0x000fe200078e020f */
[----:B------:R-:W-:Y:S01]  /*06b0*/  IADD3 R20, PT, PT, -R19, RZ, RZ ;  /* 0x000000ff13147210 */ /* 0x000fe20007ffe1ff */
[----:B------:R-:W-:Y:S01]  /*06c0*/  IMAD.MOV R21, RZ, RZ, -R26 ;  /* 0x000000ffff157224 */ /* 0x000fe200078e0a1a */
[----:B------:R-:W-:Y:S01]  /*06d0*/  ISETP.GE.U32.AND P5, PT, R22, R11, PT ;  /* 0x0000000b1600720c */ /* 0x000fe20003fa6070 */
[----:B----4-:R-:W-:Y:S01]  /*06e0*/  IMAD R15, R15, UR11, RZ ;  /* 0x0000000b0f0f7c24 */ /* 0x010fe2000f8e02ff */
[----:B------:R-:W-:Y:S01]  /*06f0*/  @P3 IADD3 R25, PT, PT, R25, 0x1, RZ ;  /* 0x0000000119193810 */ /* 0x000fe20007ffe0ff */
[----:B------:R-:W-:-:S02]  /*0700*/  IMAD R20, R11, R20, R18 ;  /* 0x000000140b147224 */ /* 0x000fc400078e0212 */
[----:B------:R-:W-:Y:S02]  /*0710*/  IMAD R21, R10, R21, R19 ;  /* 0x000000150a157224 */ /* 0x000fe400078e0213 */
[----:B------:R-:W-:Y:S02]  /*0720*/  @P4 VIADD R17, R17, 0x1 ;  /* 0x0000000111114836 */ /* 0x000fe40000000000 */
[----:B------:R-:W-:Y:S01]  /*0730*/  IMAD R20, R20, UR10, R15 ;  /* 0x0000000a14147c24 */ /* 0x000fe2000f8e020f */
[----:B------:R-:W-:Y:S02]  /*0740*/  ISETP.GE.U32.AND P6, PT, R21, R10, PT ;  /* 0x0000000a1500720c */ /* 0x000fe40003fc6070 */
[----:B------:R-:W-:Y:S01]  /*0750*/  SEL R22, R4, R17, !P1 ;  /* 0x0000001104167207 */ /* 0x000fe20004800000 */
[----:B------:R-:W-:Y:S01]  /*0760*/  IMAD.MOV R17, RZ, RZ, -R28 ;  /* 0x000000ffff117224 */ /* 0x000fe200078e0a1c */
[----:B------:R-:W-:-:S03]  /*0770*/  @P5 IADD3 R25, PT, PT, R25, 0x1, RZ ;  /* 0x0000000119195810 */ /* 0x000fc60007ffe0ff */
[----:B------:R-:W-:Y:S01]  /*0780*/  IMAD.HI.U32 R27, R5, R22, RZ ;  /* 0x00000016051b7227 */ /* 0x000fe200078e00ff */
[----:B------:R-:W-:-:S03]  /*0790*/  SEL R25, R7, R25, !P0 ;  /* 0x0000001907197207 */ /* 0x000fc60004000000 */
[----:B------:R-:W-:Y:S01]  /*07a0*/  IMAD R13, R12, R17, R13 ;  /* 0x000000110c0d7224 */ /* 0x000fe200078e020d */
[----:B------:R-:W-:Y:S01]  /*07b0*/  IADD3 R15, PT, PT, -R27, RZ, RZ ;  /* 0x000000ff1b0f7210 */ /* 0x000fe20007ffe1ff */
[----:B------:R-:W-:Y:S01]  /*07c0*/  IMAD.MOV R17, RZ, RZ, -R25 ;  /* 0x000000ffff117224 */ /* 0x000fe200078e0a19 */
[----:B------:R-:W-:Y:S01]  /*07d0*/  @P6 IADD3 R26, PT, PT, R26, 0x1, RZ ;  /* 0x000000011a1a6810 */ /* 0x000fe20007ffe0ff */
[----:B------:R-:W-:-:S04]  /*07e0*/  IMAD.HI.U32 R18, R6, R25, RZ ;  /* 0x0000001906127227 */ /* 0x000fc800078e00ff */
[C---:B------:R-:W-:Y:S02]  /*07f0*/  IMAD R15, R11.reuse, R15, R22 ;  /* 0x0000000f0b0f7224 */ /* 0x040fe400078e0216 */
[----:B------:R-:W-:Y:S01]  /*0800*/  IMAD R28, R11, R17, R28 ;  /* 0x000000110b1c7224 */ /* 0x000fe200078e021c */
[----:B------:R-:W-:Y:S01]  /*0810*/  IADD3 R17, PT, PT, -R18, RZ, RZ ;  /* 0x000000ff12117210 */ /* 0x000fe20007ffe1ff */
[----:B------:R-:W-:Y:S01]  /*0820*/  @P6 IMAD.IADD R21, R21, 0x1, -R10 ;  /* 0x0000000115156824 */ /* 0x000fe200078e0a0a */
[----:B------:R-:W-:Y:S01]  /*0830*/  ISETP.GE.U32.AND P3, PT, R15, R11, PT ;  /* 0x0000000b0f00720c */ /* 0x000fe20003f66070 */
[----:B------:R-:W-:Y:S01]  /*0840*/  IMAD R13, R13, UR11, RZ ;  /* 0x0000000b0d0d7c24 */ /* 0x000fe2000f8e02ff */
[C---:B------:R-:W-:Y:S01]  /*0850*/  ISETP.NE.U32.AND P6, PT, R10.reuse, RZ, PT ;  /* 0x000000ff0a00720c */ /* 0x040fe20003fc5070 */
[----:B------:R-:W-:Y:S01]  /*0860*/  IMAD R17, R10, R17, R25 ;  /* 0x000000110a117224 */ /* 0x000fe200078e0219 */
[----:B------:R-:W-:Y:S01]  /*0870*/  ISETP.GE.U32.AND P2, PT, R21, R10, PT ;  /* 0x0000000a1500720c */ /* 0x000fe20003f46070 */
[----:B------:R-:W-:-:S03]  /*0880*/  IMAD R13, R28, UR10, R13 ;  /* 0x0000000a1c0d7c24 */ /* 0x000fc6000f8e020d */
[----:B------:R-:W-:-:S05]  /*0890*/  ISETP.GE.U32.AND P4, PT, R17, R10, PT ;  /* 0x0000000a1100720c */ /* 0x000fca0003f86070 */
[----:B------:R-:W-:Y:S02]  /*08a0*/  @P3 IMAD.IADD R15, R15, 0x1, -R11 ;  /* 0x000000010f0f3824 */ /* 0x000fe400078e0a0b */
[----:B------:R-:W-:Y:S02]  /*08b0*/  @P3 VIADD R27, R27, 0x1 ;  /* 0x000000011b1b3836 */ /* 0x000fe40000000000 */
[----:B------:R-:W-:Y:S02]  /*08c0*/  @P2 IADD3 R26, PT, PT, R26, 0x1, RZ ;  /* 0x000000011a1a2810 */ /* 0x000fe40007ffe0ff */
[----:B------:R-:W-:Y:S02]  /*08d0*/  ISETP.GE.U32.AND P5, PT, R15, R11, PT ;  /* 0x0000000b0f00720c */ /* 0x000fe40003fa6070 */
[----:B------:R-:W-:Y:S01]  /*08e0*/  @P4 IMAD.IADD R17, R17, 0x1, -R10 ;  /* 0x0000000111114824 */ /* 0x000fe200078e0a0a */
[----:B------:R-:W-:Y:S02]  /*08f0*/  LOP3.LUT R15, RZ, R10, RZ, 0x33, !PT ;  /* 0x0000000aff0f7212 */ /* 0x000fe400078e33ff */
[----:B------:R-:W-:-:S02]  /*0900*/  @P4 IADD3 R18, PT, PT, R18, 0x1, RZ ;  /* 0x0000000112124810 */ /* 0x000fc40007ffe0ff */
[----:B------:R-:W-:Y:S02]  /*0910*/  ISETP.GE.U32.AND P2, PT, R17, R10, PT ;  /* 0x0000000a1100720c */ /* 0x000fe40003f46070 */
[----:B------:R-:W-:-:S04]  /*0920*/  SEL R17, R15, R26, !P6 ;  /* 0x0000001a0f117207 */ /* 0x000fc80007000000 */
[----:B------:R-:W-:Y:S01]  /*0930*/  @P5 VIADD R27, R27, 0x1 ;  /* 0x000000011b1b5836 */ /* 0x000fe20000000000 */
[----:B------:R-:W-:-:S04]  /*0940*/  IADD3 R21, PT, PT, -R17, RZ, RZ ;  /* 0x000000ff11157210 */ /* 0x000fc80007ffe1ff */
[----:B------:R-:W-:Y:S01]  /*0950*/  SEL R27, R7, R27, !P0 ;  /* 0x0000001b071b7207 */ /* 0x000fe20004000000 */
[----:B------:R-:W-:Y:S01]  /*0960*/  IMAD R19, R10, R21, R19 ;  /* 0x000000150a137224 */ /* 0x000fe200078e0213 */
[----:B------:R-:W-:Y:S01]  /*0970*/  IADD3 R21, PT, PT, -R22, RZ, RZ ;  /* 0x000000ff16157210 */ /* 0x000fe20007ffe1ff */
[----:B------:R-:W-:Y:S02]  /*0980*/  @P2 VIADD R18, R18, 0x1 ;  /* 0x0000000112122836 */ /* 0x000fe40000000000 */
[----:B------:R-:W-:Y:S02]  /*0990*/  IMAD.MOV R26, RZ, RZ, -R27 ;  /* 0x000000ffff1a7224 */ /* 0x000fe400078e0a1b */
[----:B------:R-:W-:Y:S01]  /*09a0*/  IMAD R21, R12, R21, R9 ;  /* 0x000000150c157224 */ /* 0x000fe200078e0209 */
[----:B------:R-:W-:Y:S01]  /*09b0*/  SEL R18, R15, R18, !P6 ;  /* 0x000000120f127207 */ /* 0x000fe20007000000 */
[----:B------:R-:W-:Y:S02]  /*09c0*/  IMAD R26, R11, R26, R22 ;  /* 0x0000001a0b1a7224 */ /* 0x000fe400078e0216 */
[----:B------:R-:W-:-:S04]  /*09d0*/  IMAD.HI.U32 R22, R6, R27, RZ ;  /* 0x0000001b06167227 */ /* 0x000fc800078e00ff */
[----:B------:R-:W-:Y:S01]  /*09e0*/  IMAD R21, R21, UR11, RZ ;  /* 0x0000000b15157c24 */ /* 0x000fe2000f8e02ff */
[----:B------:R-:W-:Y:S01]  /*09f0*/  IADD3 R23, PT, PT, -R22, RZ, RZ ;  /* 0x000000ff16177210 */ /* 0x000fe20007ffe1ff */
[----:B------:R-:W-:Y:S02]  /*0a00*/  IMAD R20, R19, UR13, R20 ;  /* 0x0000000d13147c24 */ /* 0x000fe4000f8e0214 */
[----:B------:R-:W-:Y:S01]  /*0a10*/  IMAD R21, R26, UR10, R21 ;  /* 0x0000000a1a157c24 */ /* 0x000fe2000f8e0215 */
[----:B------:R-:W-:Y:S01]  /*0a20*/  IADD3 R26, PT, PT, -R18, RZ, RZ ;  /* 0x000000ff121a7210 */ /* 0x000fe20007ffe1ff */
[----:B------:R-:W-:-:S05]  /*0a30*/  IMAD R23, R10, R23, R27 ;  /* 0x000000170a177224 */ /* 0x000fca00078e021b */
[----:B------:R-:W-:-:S13]  /*0a40*/  ISETP.GE.U32.AND P3, PT, R23, R10, PT ;  /* 0x0000000a1700720c */ /* 0x000fda0003f66070 */
[----:B------:R-:W-:Y:S01]  /*0a50*/  @P3 IMAD.IADD R23, R23, 0x1, -R10 ;  /* 0x0000000117173824 */ /* 0x000fe200078e0a0a */
[----:B------:R-:W-:-:S04]  /*0a60*/  @P3 IADD3 R22, PT, PT, R22, 0x1, RZ ;  /* 0x0000000116163810 */ /* 0x000fc80007ffe0ff */
[----:B------:R-:W-:Y:S01]  /*0a70*/  ISETP.GE.U32.AND P5, PT, R23, R10, PT ;  /* 0x0000000a1700720c */ /* 0x000fe20003fa6070 */
[----:B------:R-:W-:-:S12]  /*0a80*/  VIADD R23, R9, 0x3 ;  /* 0x0000000309177836 */ /* 0x000fd80000000000 */
[----:B------:R-:W-:-:S05]  /*0a90*/  @P5 VIADD R22, R22, 0x1 ;  /* 0x0000000116165836 */ /* 0x000fca0000000000 */
[----:B------:R-:W-:Y:S01]  /*0aa0*/  SEL R19, R15, R22, !P6 ;  /* 0x000000160f137207 */ /* 0x000fe20007000000 */
[----:B------:R-:W-:Y:S02]  /*0ab0*/  IMAD R22, R10, R26, R25 ;  /* 0x0000001a0a167224 */ /* 0x000fe400078e0219 */
[----:B------:R-:W-:Y:S01]  /*0ac0*/  IMAD.HI.U32 R25, R24, R23, RZ ;  /* 0x0000001718197227 */ /* 0x000fe200078e00ff */
[----:B------:R-:W-:-:S05]  /*0ad0*/  IADD3 R24, PT, PT, -R19, RZ, RZ ;  /* 0x000000ff13187210 */ /* 0x000fca0007ffe1ff */
[----:B------:R-:W-:Y:S02]  /*0ae0*/  IMAD R24, R10, R24, R27 ;  /* 0x000000180a187224 */ /* 0x000fe400078e021b */
        /* <DEDUP_REMOVED lines=9> */
[----:B------:R-:W-:-:S04]  /*0b80*/  IMAD.MOV R4, RZ, RZ, -R28 ;  /* 0x000000ffff047224 */ /* 0x000fc800078e0a1c */
[----:B------:R-:W-:-:S05]  /*0b90*/  IMAD R4, R11, R4, R26 ;  /* 0x000000040b047224 */ /* 0x000fca00078e021a */
[----:B------:R-:W-:-:S13]  /*0ba0*/  ISETP.GE.U32.AND P1, PT, R4, R11, PT ;  /* 0x0000000b0400720c */ /* 0x000fda0003f26070 */
[----:B------:R-:W-:-:S04]  /*0bb0*/  @P1 IADD3 R4, PT, PT, -R11, R4, RZ ;  /* 0x000000040b041210 */ /* 0x000fc80007ffe1ff */
[----:B------:R-:W-:Y:S01]  /*0bc0*/  ISETP.GE.U32.AND P2, PT, R4, R11, PT ;  /* 0x0000000b0400720c */ /* 0x000fe20003f46070 */
[----:B------:R-:W-:-:S06]  /*0bd0*/  IMAD.WIDE.U32 R4, R9, 0x2, R2 ;  /* 0x0000000209047825 */ /* 0x000fcc00078e0002 */
[----:B------:R-:W2:Y:S01]  /*0be0*/  LDG.E.64 R4, desc[UR6][R4.64] ;  /* 0x0000000604047981 */ /* 0x000ea2000c1e1b00 */
[----:B------:R-:W-:Y:S01]  /*0bf0*/  @P1 VIADD R28, R28, 0x1 ;  /* 0x000000011c1c1836 */ /* 0x000fe20000000000 */
[----:B------:R-:W-:Y:S01]  /*0c00*/  LEA R9, R16, R9, 0x2 ;  /* 0x0000000910097211 */ /* 0x000fe200078e10ff */
[----:B------:R-:W-:Y:S02]  /*0c10*/  IMAD R24, R24, UR13, R21 ;  /* 0x0000000d18187c24 */ /* 0x000fe4000f8e0215 */
[----:B------:R-:W-:Y:S01]  /*0c20*/  IMAD R13, R22, UR13, R13 ;  /* 0x0000000d160d7c24 */ /* 0x000fe2000f8e020d */
[----:B------:R-:W-:Y:S01]  /*0c30*/  @P2 IADD3 R28, PT, PT, R28, 0x1, RZ ;  /* 0x000000011c1c2810 */ /* 0x000fe20007ffe0ff */
[----:B------:R-:W-:Y:S02]  /*0c40*/  IMAD R19, R19, UR12, R24 ;  /* 0x0000000c13137c24 */ /* 0x000fe4000f8e0218 */
[----:B------:R-:W-:Y:S01]  /*0c50*/  IMAD R21, R18, UR12, R13 ;  /* 0x0000000c12157c24 */ /* 0x000fe2000f8e020d */
[----:B------:R-:W-:Y:S01]  /*0c60*/  SEL R25, R7, R28, !P0 ;  /* 0x0000001c07197207 */ /* 0x000fe20004000000 */
[----:B------:R-:W-:-:S02]  /*0c70*/  IMAD.MOV R7, RZ, RZ, -R26 ;  /* 0x000000ffff077224 */ /* 0x000fc400078e0a1a */
[----:B------:R-:W-:Y:S02]  /*0c80*/  IMAD R17, R17, UR12, R20 ;  /* 0x0000000c11117c24 */ /* 0x000fe4000f8e0214 */
[----:B------:R-:W-:Y:S01]  /*0c90*/  IMAD.HI.U32 R28, R6, R25, RZ ;  /* 0x00000019061c7227 */ /* 0x000fe200078e00ff */
[----:B------:R-:W-:-:S03]  /*0ca0*/  IADD3 R6, PT, PT, -R25, RZ, RZ ;  /* 0x000000ff19067210 */ /* 0x000fc60007ffe1ff */
[----:B------:R-:W-:Y:S02]  /*0cb0*/  IMAD R23, R12, R7, R23 ;  /* 0x000000070c177224 */ /* 0x000fe400078e0217 */
[----:B------:R-:W-:Y:S02]  /*0cc0*/  IMAD.MOV R7, RZ, RZ, -R28 ;  /* 0x000000ffff077224 */ /* 0x000fe400078e0a1c */
[----:B------:R-:W-:Y:S02]  /*0cd0*/  IMAD R26, R11, R6, R26 ;  /* 0x000000060b1a7224 */ /* 0x000fe400078e021a */
[----:B------:R-:W-:Y:S02]  /*0ce0*/  IMAD R7, R10, R7, R25 ;  /* 0x000000070a077224 */ /* 0x000fe400078e0219 */
[----:B------:R-:W-:Y:S02]  /*0cf0*/  IMAD R23, R23, UR11, RZ ;  /* 0x0000000b17177c24 */ /* 0x000fe4000f8e02ff */
[----:B---3--:R-:W-:Y:S01]  /*0d00*/  IMAD R19, R0, UR14, R19 ;  /* 0x0000000e00137c24 */ /* 0x008fe2000f8e0213 */
[----:B------:R-:W-:Y:S01]  /*0d10*/  ISETP.GE.U32.AND P0, PT, R7, R10, PT ;  /* 0x0000000a0700720c */ /* 0x000fe20003f06070 */
[----:B------:R-:W-:-:S02]  /*0d20*/  IMAD R23, R26, UR10, R23 ;  /* 0x0000000a1a177c24 */ /* 0x000fc4000f8e0217 */
[----:B------:R-:W-:-:S10]  /*0d30*/  IMAD R17, R0, UR14, R17 ;  /* 0x0000000e00117c24 */ /* 0x000fd4000f8e0211 */
[----:B------:R-:W-:Y:S01]  /*0d40*/  @P0 IADD3 R7, PT, PT, -R10, R7, RZ ;  /* 0x000000070a070210 */ /* 0x000fe20007ffe1ff */
[----:B------:R-:W-:-:S03]  /*0d50*/  @P0 VIADD R28, R28, 0x1 ;  /* 0x000000011c1c0836 */ /* 0x000fc60000000000 */
[----:B------:R-:W-:Y:S02]  /*0d60*/  ISETP.GE.U32.AND P1, PT, R7, R10, PT ;  /* 0x0000000a0700720c */ /* 0x000fe40003f26070 */
[----:B------:R-:W0:Y:S11]  /*0d70*/  LDC.64 R6, c[0x0][0x380] ;  /* 0x0000e000ff067b82 */ /* 0x000e360000000a00 */
[----:B------:R-:W-:-:S04]  /*0d80*/  @P1 IADD3 R28, PT, PT, R28, 0x1, RZ ;  /* 0x000000011c1c1810 */ /* 0x000fc80007ffe0ff */
[----:B------:R-:W-:-:S05]  /*0d90*/  SEL R15, R15, R28, !P6 ;  /* 0x0000001c0f0f7207 */ /* 0x000fca0007000000 */
[----:B------:R-:W-:-:S04]  /*0da0*/  IMAD.MOV R26, RZ, RZ, -R15 ;  /* 0x000000ffff1a7224 */ /* 0x000fc800078e0a0f */
[----:B------:R-:W-:Y:S02]  /*0db0*/  IMAD R26, R10, R26, R25 ;  /* 0x0000001a0a1a7224 */ /* 0x000fe400078e0219 */
[----:B0-----:R-:W-:-:S04]  /*0dc0*/  IMAD.WIDE.U32 R18, R19, 0x2, R6 ;  /* 0x0000000213127825 */ /* 0x001fc800078e0006 */
[----:B------:R-:W-:-:S04]  /*0dd0*/  IMAD R22, R26, UR13, R23 ;  /* 0x0000000d1a167c24 */ /* 0x000fc8000f8e0217 */
[----:B------:R-:W-:-:S04]  /*0de0*/  IMAD R23, R15, UR12, R22 ;  /* 0x0000000c0f177c24 */ /* 0x000fc8000f8e0216 */
[----:B------:R-:W-:Y:S01]  /*0df0*/  IMAD R23, R0, UR14, R23 ;  /* 0x0000000e00177c24 */ /* 0x000fe2000f8e0217 */
[C---:B--2---:R-:W-:Y:S02]  /*0e00*/  PRMT R24, R4.reuse, 0x7773, RZ ;  /* 0x0000777304187816 */ /* 0x044fe400000000ff */
[C---:B------:R-:W-:Y:S02]  /*0e10*/  PRMT R25, R4.reuse, 0x7772, RZ ;  /* 0x0000777204197816 */ /* 0x040fe400000000ff */
[----:B------:R-:W-:Y:S02]  /*0e20*/  PRMT R27, R4, 0x7710, RZ ;  /* 0x00007710041b7816 */ /* 0x000fe400000000ff */
[----:B------:R-:W-:Y:S02]  /*0e30*/  PRMT R13, R24, 0x7604, R25 ;  /* 0x00007604180d7816 */ /* 0x000fe40000000019 */
[C---:B------:R-:W-:Y:S01]  /*0e40*/  PRMT R4, R5.reuse, 0x7773, RZ ;  /* 0x0000777305047816 */ /* 0x040fe200000000ff */
[----:B------:R2:W-:Y:S01]  /*0e50*/  STG.E.U16 desc[UR6][R18.64], R27 ;  /* 0x0000001b12007986 */ /* 0x0005e2000c101506 */
[----:B------:R-:W-:-:S02]  /*0e60*/  PRMT R25, R5, 0x7772, RZ ;  /* 0x0000777205197816 */ /* 0x000fc400000000ff */
[----:B------:R-:W-:Y:S02]  /*0e70*/  PRMT R29, R5, 0x7710, RZ ;  /* 0x00007710051d7816 */ /* 0x000fe400000000ff */
[----:B------:R-:W-:Y:S01]  /*0e80*/  PRMT R15, R4, 0x7604, R25 ;  /* 0x00007604040f7816 */ /* 0x000fe20000000019 */
[----:B------:R-:W-:Y:S02]  /*0e90*/  IMAD R25, R0, UR14, R21 ;  /* 0x0000000e00197c24 */ /* 0x000fe4000f8e0215 */
[----:B------:R-:W-:-:S04]  /*0ea0*/  IMAD.WIDE.U32 R20, R17, 0x2, R6 ;  /* 0x0000000211147825 */ /* 0x000fc800078e0006 */
[--C-:B------:R-:W-:Y:S01]  /*0eb0*/  IMAD.WIDE.U32 R4, R25, 0x2, R6.reuse ;  /* 0x0000000219047825 */ /* 0x100fe200078e0006 */
[----:B------:R2:W-:Y:S03]  /*0ec0*/  STG.E.U16 desc[UR6][R20.64], R13 ;  /* 0x0000000d14007986 */ /* 0x0005e6000c101506 */
[----:B------:R-:W-:Y:S01]  /*0ed0*/  IMAD.WIDE.U32 R6, R23, 0x2, R6 ;  /* 0x0000000217067825 */ /* 0x000fe200078e0006 */
[----:B------:R2:W-:Y:S03]  /*0ee0*/  STG.E.U16 desc[UR6][R4.64], R29 ;  /* 0x0000001d04007986 */ /* 0x0005e6000c101506 */
[----:B------:R-:W-:Y:S01]  /*0ef0*/  VIADD R17, R9, 0x4 ;  /* 0x0000000409117836 */ /* 0x000fe20000000000 */
[----:B------:R2:W-:Y:S04]  /*0f00*/  STG.E.U16 desc[UR6][R6.64], R15 ;  /* 0x0000000f06007986 */ /* 0x0005e8000c101506 */
[----:B------:R-:W-:-:S13]  /*0f10*/  ISETP.GT.U32.AND P0, PT, R17, R8, PT ;  /* 0x000000081100720c */ /* 0x000fda0003f04070 */
[----:B--2---:R-:W-:Y:S05]  /*0f20*/  @!P0 BRA `(.L_x_266) ;  /* 0xfffffff000c48947 */ /* 0x004fea000383ffff */
.L_x_265:
[----:B0--34-:R-:W-:Y:S05]  /*0f30*/  BSYNC.RECONVERGENT B0 ;  /* 0x0000000000007941 */ /* 0x019fea0003800200 */
.L_x_264:
[----:B------:R-:W-:-:S13]  /*0f40*/  ISETP.GE.U32.AND P0, PT, R9, R8, PT ;  /* 0x000000080900720c */ /* 0x000fda0003f06070 */
[----:B------:R-:W-:Y:S05]  /*0f50*/  @P0 EXIT ;  /* 0x000000000000094d */ /* 0x000fea0003800000 */
[----:B------:R-:W-:Y:S01]  /*0f60*/  IADD3 R21, PT, PT, R8, -R9, RZ ;  /* 0x8000000908157210 */ /* 0x000fe20007ffe0ff */
[----:B------:R-:W0:Y:S01]  /*0f70*/  LDCU UR9, c[0x0][0x10ec] ;  /* 0x00021d80ff0977ac */ /* 0x000e220008000800 */
[----:B------:R-:W-:Y:S01]  /*0f80*/  BSSY.RECONVERGENT B0, `(.L_x_267) ;  /* 0x0000063000007945 */ /* 0x000fe20003800200 */
[----:B------:R-:W-:Y:S01]  /*0f90*/  IMAD.MOV.U32 R15, RZ, RZ, R9 ;  /* 0x000000ffff0f7224 */ /* 0x000fe200078e0009 */
[----:B------:R-:W-:Y:S01]  /*0fa0*/  LOP3.LUT P0, R21, R21, 0x3, RZ, 0xc0, !PT ;  /* 0x0000000315157812 */ /* 0x000fe2000780c0ff */
[----:B------:R-:W2:Y:S01]  /*0fb0*/  LDCU.64 UR10, c[0x0][0x10e0] ;  /* 0x00021c00ff0a77ac */ /* 0x000ea20008000a00 */
[----:B------:R-:W3:Y:S11]  /*0fc0*/  LDCU.64 UR12, c[0x0][0x10d8] ;  /* 0x00021b00ff0c77ac */ /* 0x000ef60008000a00 */
[----:B------:R-:W-:Y:S05]  /*0fd0*/  @!P0 BRA `(.L_x_268) ;  /* 0x0000000400748947 */ /* 0x000fea0003800000 */
[----:B------:R-:W4:Y:S01]  /*0fe0*/  LDC R5, c[0x0][0x10e8] ;  /* 0x00043a00ff057b82 */ /* 0x000f220000000800 */
[----:B------:R-:W1:Y:S01]  /*0ff0*/  LDCU.64 UR4, c[0x0][0x10d0] ;  /* 0x00021a00ff0477ac */ /* 0x000e620008000a00 */
[----:B------:R-:W-:Y:S01]  /*1000*/  IMAD.WIDE.U32 R6, R9, 0x2, R2 ;  /* 0x0000000209067825 */ /* 0x000fe200078e0002 */
[----:B------:R-:W5:Y:S03]  /*1010*/  LDCU UR8, c[0x0][0x10cc] ;  /* 0x00021980ff0877ac */ /* 0x000f660008000800 */
[----:B------:R-:W-:Y:S01]  /*1020*/  IMAD.MOV R21, RZ, RZ, -R21 ;  /* 0x000000ffff157224 */ /* 0x000fe200078e0a15 */
[----:B----4-:R-:W-:-:S04]  /*1030*/  ISETP.NE.AND P0, PT, R5, 0x3, PT ;  /* 0x000000030500780c */ /* 0x010fc80003f05270 */
[C---:B-1----:R-:W-:Y:S02]  /*1040*/  SEL R12, R14.reuse, UR5, !P0 ;  /* 0x000000050e0c7c07 */ /* 0x042fe4000c000000 */
[C---:B------:R-:W-:Y:S02]  /*1050*/  ISETP.NE.AND P0, PT, R5.reuse, 0x2, PT ;  /* 0x000000020500780c */ /* 0x040fe40003f05270 */
[----:B------:R-:W1:Y:S01]  /*1060*/  I2F.U32.RP R4, R12 ;  /* 0x0000000c00047306 */ /* 0x000e620000209000 */
[----:B------:R-:W-:Y:S02]  /*1070*/  LOP3.LUT R20, RZ, R12, RZ, 0x33, !PT ;  /* 0x0000000cff147212 */ /* 0x000fe400078e33ff */
[C---:B------:R-:W-:Y:S02]  /*1080*/  SEL R11, R14.reuse, UR4, !P0 ;  /* 0x000000040e0b7c07 */ /* 0x040fe4000c000000 */
[----:B------:R-:W-:Y:S02]  /*1090*/  ISETP.NE.AND P0, PT, R5, 0x1, PT ;  /* 0x000000010500780c */ /* 0x000fe40003f05270 */
[----:B------:R-:W-:Y:S01]  /*10a0*/  ISETP.NE.U32.AND P1, PT, R11, RZ, PT ;  /* 0x000000ff0b00720c */ /* 0x000fe20003f25070 */
[----:B------:R-:W-:Y:S01]  /*10b0*/  I2F.U32.RP R13, R11 ;  /* 0x0000000b000d7306 */ /* 0x000fe20000209000 */
[----:B-----5:R-:W-:-:S02]  /*10c0*/  SEL R10, R14, UR8, !P0 ;  /* 0x000000080e0a7c07 */ /* 0x020fc4000c000000 */
[----:B------:R-:W-:Y:S02]  /*10d0*/  ISETP.NE.U32.AND P0, PT, R12, RZ, PT ;  /* 0x000000ff0c00720c */ /* 0x000fe40003f05070 */
[----:B------:R-:W-:-:S03]  /*10e0*/  ISETP.NE.U32.AND P2, PT, R10, RZ, PT ;  /* 0x000000ff0a00720c */ /* 0x000fc60003f45070 */
[----:B------:R-:W4:Y:S08]  /*10f0*/  I2F.U32.RP R15, R10 ;  /* 0x0000000a000f7306 */ /* 0x000f300000209000 */
[----:B-1----:R-:W1:Y:S08]  /*1100*/  MUFU.RCP R4, R4 ;  /* 0x0000000400047308 */ /* 0x002e700000001000 */
[----:B----4-:R-:W4:Y:S08]  /*1110*/  MUFU.RCP R15, R15 ;  /* 0x0000000f000f7308 */ /* 0x010f300000001000 */
[----:B------:R-:W5:Y:S01]  /*1120*/  MUFU.RCP R13, R13 ;  /* 0x0000000d000d7308 */ /* 0x000f620000001000 */
[----:B-1----:R-:W-:Y:S01]  /*1130*/  IADD3 R16, PT, PT, R4, 0xffffffe, RZ ;  /* 0x0ffffffe04107810 */ /* 0x002fe20007ffe0ff */
[----:B------:R-:W-:-:S06]  /*1140*/  IMAD.MOV R4, RZ, RZ, -R10 ;  /* 0x000000ffff047224 */ /* 0x000fcc00078e0a0a */
[----:B------:R1:W0:Y:S01]  /*1150*/  F2I.FTZ.U32.TRUNC.NTZ R17, R16 ;  /* 0x0000001000117305 */ /* 0x000222000021f000 */
[----:B----4-:R-:W-:Y:S02]  /*1160*/  IADD3 R5, PT, PT, R15, 0xffffffe, RZ ;  /* 0x0ffffffe0f057810 */ /* 0x010fe40007ffe0ff */
[----:B------:R-:W-:-:S05]  /*1170*/  IADD3 R15, PT, PT, RZ, -R11, RZ ;  /* 0x8000000bff0f7210 */ /* 0x000fca0007ffe0ff */
[----:B------:R-:W4:Y:S01]  /*1180*/  F2I.FTZ.U32.TRUNC.NTZ R5, R5 ;  /* 0x0000000500057305 */ /* 0x000f22000021f000 */
[----:B-1----:R-:W-:Y:S02]  /*1190*/  HFMA2 R16, -RZ, RZ, 0, 0 ;  /* 0x00000000ff107431 */ /* 0x002fe400000001ff */
[----:B-----5:R-:W-:Y:S02]  /*11a0*/  VIADD R18, R13, 0xffffffe ;  /* 0x0ffffffe0d127836 */ /* 0x020fe40000000000 */
[----:B------:R-:W-:-:S03]  /*11b0*/  IMAD.MOV R13, RZ, RZ, -R12 ;  /* 0x000000ffff0d7224 */ /* 0x000fc600078e0a0c */
[----:B------:R1:W5:Y:S01]  /*11c0*/  F2I.FTZ.U32.TRUNC.NTZ R19, R18 ;  /* 0x0000001200137305 */ /* 0x000362000021f000 */
[----:B0-----:R-:W-:-:S04]  /*11d0*/  IMAD R13, R13, R17, RZ ;  /* 0x000000110d0d7224 */ /* 0x001fc800078e02ff */
[----:B------:R-:W-:-:S04]  /*11e0*/  IMAD.HI.U32 R16, R17, R13, R16 ;  /* 0x0000000d11107227 */ /* 0x000fc800078e0010 */
[----:B----4-:R-:W-:Y:S01]  /*11f0*/  IMAD R17, R4, R5, RZ ;  /* 0x0000000504117224 */ /* 0x010fe200078e02ff */
[----:B------:R-:W-:Y:S01]  /*1200*/  MOV R4, RZ ;  /* 0x000000ff00047202 */ /* 0x000fe20000000f00 */
[----:B-1----:R-:W-:Y:S02]  /*1210*/  IMAD.MOV.U32 R18, RZ, RZ, RZ ;  /* 0x000000ffff127224 */ /* 0x002fe400078e00ff */
[----:B-----5:R-:W-:Y:S02]  /*1220*/  IMAD R15, R15, R19, RZ ;  /* 0x000000130f0f7224 */ /* 0x020fe400078e02ff */
[----:B------:R-:W-:-:S04]  /*1230*/  IMAD.HI.U32 R17, R5, R17, R4 ;  /* 0x0000001105117227 */ /* 0x000fc800078e0004 */
[----:B------:R-:W-:Y:S01]  /*1240*/  IMAD.HI.U32 R13, R19, R15, R18 ;  /* 0x0000000f130d7227 */ /* 0x000fe200078e0012 */
[----:B------:R-:W-:Y:S02]  /*1250*/  MOV R15, R9 ;  /* 0x00000009000f7202 */ /* 0x000fe40000000f00 */
[----:B------:R-:W-:Y:S02]  /*1260*/  LOP3.LUT R19, RZ, R11, RZ, 0x33, !PT ;  /* 0x0000000bff137212 */ /* 0x000fe400078e33ff */
[----:B------:R-:W-:-:S07]  /*1270*/  LOP3.LUT R18, RZ, R10, RZ, 0x33, !PT ;  /* 0x0000000aff127212 */ /* 0x000fce00078e33ff */
.L_x_269:
[----:B----4-:R-:W-:Y:S01]  /*1280*/  IMAD.MOV.U32 R4, RZ, RZ, R6 ;  /* 0x000000ffff047224 */ /* 0x010fe200078e0006 */
[----:B------:R-:W-:-:S05]  /*1290*/  MOV R5, R7 ;  /* 0x0000000700057202 */ /* 0x000fca0000000f00 */
[----:B------:R0:W4:Y:S01]  /*12a0*/  LDG.E.U16 R22, desc[UR6][R4.64] ;  /* 0x0000000604167981 */ /* 0x000122000c1e1500 */
[----:B------:R-:W-:Y:S01]  /*12b0*/  IMAD.HI.U32 R23, R16, R15, RZ ;  /* 0x0000000f10177227 */ /* 0x000fe200078e00ff */
[----:B------:R-:W-:-:S03]  /*12c0*/  IADD3 R21, PT, PT, R21, 0x1, RZ ;  /* 0x0000000115157810 */ /* 0x000fc60007ffe0ff */
        /* <DEDUP_REMOVED lines=14> */
[----:B------:R-:W-:Y:S01]  /*13b0*/  ISETP.GE.U32.AND P4, PT, R4, R11, PT ;  /* 0x0000000b0400720c */ /* 0x000fe20003f86070 */
[----:B------:R-:W-:-:S04]  /*13c0*/  IMAD.MOV R4, RZ, RZ, -R24 ;  /* 0x000000ffff047224 */ /* 0x000fc800078e0a18 */
[----:B------:R-:W-:Y:S01]  /*13d0*/  IMAD R4, R12, R4, R15 ;  /* 0x000000040c047224 */ /* 0x000fe200078e020f */
[----:B------:R-:W-:-:S03]  /*13e0*/  IADD3 R15, PT, PT, R15, 0x1, RZ ;  /* 0x000000010f0f7810 */ /* 0x000fc60007ffe0ff */
[----:B--2---:R-:W-:-:S04]  /*13f0*/  IMAD R4, R4, UR11, RZ ;  /* 0x0000000b04047c24 */ /* 0x004fc8000f8e02ff */
[----:B------:R-:W-:-:S04]  /*1400*/  @P4 IADD3 R26, PT, PT, R26, 0x1, RZ ;  /* 0x000000011a1a4810 */ /* 0x000fc80007ffe0ff */
[----:B------:R-:W-:-:S05]  /*1410*/  SEL R23, R19, R26, !P1 ;  /* 0x0000001a13177207 */ /* 0x000fca0004800000 */
[----:B------:R-:W-:-:S04]  /*1420*/  IMAD.HI.U32 R5, R17, R23, RZ ;  /* 0x0000001711057227 */ /* 0x000fc800078e00ff */
[----:B------:R-:W-:-:S04]  /*1430*/  IMAD.MOV R25, RZ, RZ, -R5 ;  /* 0x000000ffff197224 */ /* 0x000fc800078e0a05 */
[----:B------:R-:W-:-:S05]  /*1440*/  IMAD R25, R10, R25, R23 ;  /* 0x000000190a197224 */ /* 0x000fca00078e0217 */
[----:B------:R-:W-:-:S13]  /*1450*/  ISETP.GE.U32.AND P3, PT, R25, R10, PT ;  /* 0x0000000a1900720c */ /* 0x000fda0003f66070 */
[----:B------:R-:W-:Y:S01]  /*1460*/  @P3 IADD3 R25, PT, PT, -R10, R25, RZ ;  /* 0x000000190a193210 */ /* 0x000fe20007ffe1ff */
[----:B------:R-:W-:Y:S01]  /*1470*/  @P3 VIADD R5, R5, 0x1 ;  /* 0x0000000105053836 */ /* 0x000fe20000000000 */
[----:B------:R-:W-:Y:S02]  /*1480*/  ISETP.NE.AND P3, PT, R21, RZ, PT ;  /* 0x000000ff1500720c */ /* 0x000fe40003f65270 */
[----:B------:R-:W-:Y:S02]  /*1490*/  ISETP.GE.U32.AND P4, PT, R25, R10, PT ;  /* 0x0000000a1900720c */ /* 0x000fe40003f86070 */
[----:B------:R-:W-:-:S05]  /*14a0*/  IADD3 R25, PT, PT, -R23, RZ, RZ ;  /* 0x000000ff17197210 */ /* 0x000fca0007ffe1ff */
[----:B------:R-:W-:-:S04]  /*14b0*/  IMAD R25, R11, R25, R24 ;  /* 0x000000190b197224 */ /* 0x000fc800078e0218 */
[----:B------:R-:W-:Y:S02]  /*14c0*/  IMAD R25, R25, UR10, R4 ;  /* 0x0000000a19197c24 */ /* 0x000fe4000f8e0204 */
[----:B------:R-:W-:Y:S02]  /*14d0*/  @P4 IADD3 R5, PT, PT, R5, 0x1, RZ ;  /* 0x0000000105054810 */ /* 0x000fe40007ffe0ff */
[----:B------:R-:W-:Y:S02]  /*14e0*/  IADD3 R6, P4, PT, R6, 0x2, RZ ;  /* 0x0000000206067810 */ /* 0x000fe40007f9e0ff */
[----:B------:R-:W-:Y:S02]  /*14f0*/  SEL R24, R18, R5, !P2 ;  /* 0x0000000512187207 */ /* 0x000fe40005000000 */
[----:B------:R-:W0:Y:S01]  /*1500*/  LDC.64 R4, c[0x0][0x380] ;  /* 0x0000e000ff047b82 */ /* 0x000e220000000a00 */
[----:B------:R-:W-:Y:S02]  /*1510*/  IMAD.X R7, RZ, RZ, R7, P4 ;  /* 0x000000ffff077224 */ /* 0x000fe400020e0607 */
[----:B------:R-:W-:-:S04]  /*1520*/  IMAD.MOV R26, RZ, RZ, -R24 ;  /* 0x000000ffff1a7224 */ /* 0x000fc800078e0a18 */
[----:B------:R-:W-:-:S04]  /*1530*/  IMAD R26, R10, R26, R23 ;  /* 0x0000001a0a1a7224 */ /* 0x000fc800078e0217 */
[----:B---3--:R-:W-:-:S04]  /*1540*/  IMAD R25, R26, UR13, R25 ;  /* 0x0000000d1a197c24 */ /* 0x008fc8000f8e0219 */
[----:B------:R-:W-:-:S04]  /*1550*/  IMAD R25, R24, UR12, R25 ;  /* 0x0000000c18197c24 */ /* 0x000fc8000f8e0219 */
[----:B------:R-:W-:-:S04]  /*1560*/  IMAD R25, R0, UR9, R25 ;  /* 0x0000000900197c24 */ /* 0x000fc8000f8e0219 */
[----:B0-----:R-:W-:Y:S01]  /*1570*/  IMAD.WIDE.U32 R4, R25, 0x2, R4 ;  /* 0x0000000219047825 */ /* 0x001fe200078e0004 */
[----:B----4-:R-:W-:-:S05]  /*1580*/  PRMT R23, R22, 0x7710, RZ ;  /* 0x0000771016177816 */ /* 0x010fca00000000ff */
[----:B------:R4:W-:Y:S01]  /*1590*/  STG.E.U16 desc[UR6][R4.64], R23 ;  /* 0x0000001704007986 */ /* 0x0009e2000c101506 */
[----:B------:R-:W-:Y:S05]  /*15a0*/  @P3 BRA `(.L_x_269) ;  /* 0xfffffffc00343947 */ /* 0x000fea000383ffff */
.L_x_268:
[----:B0-23--:R-:W-:Y:S05]  /*15b0*/  BSYNC.RECONVERGENT B0 ;  /* 0x0000000000007941 */ /* 0x00dfea0003800200 */
.L_x_267:
[----:B----4-:R-:W-:-:S05]  /*15c0*/  IMAD.IADD R4, R9, 0x1, -R8 ;  /* 0x0000000109047824 */ /* 0x010fca00078e0a08 */
[----:B------:R-:W-:-:S13]  /*15d0*/  ISETP.GT.U32.AND P0, PT, R4, -0x4, PT ;  /* 0xfffffffc0400780c */ /* 0x000fda0003f04070 */
[----:B------:R-:W-:Y:S05]  /*15e0*/  @P0 EXIT ;  /* 0x000000000000094d */ /* 0x000fea0003800000 */
[----:B------:R-:W0:Y:S01]  /*15f0*/  LDC R6, c[0x0][0x10e8] ;  /* 0x00043a00ff067b82 */ /* 0x000e220000000800 */
[C---:B------:R-:W-:Y:S01]  /*1600*/  IMAD.IADD R25, R15.reuse, 0x1, -R8 ;  /* 0x000000010f197824 */ /* 0x040fe200078e0a08 */
[----:B------:R-:W-:Y:S01]  /*1610*/  IADD3 R23, PT, PT, R15, 0x1, RZ ;  /* 0x000000010f177810 */ /* 0x000fe20007ffe0ff */
        /* <DEDUP_REMOVED lines=10> */
[----:B------:R-:W-:Y:S01]  /*16c0*/  IMAD.MOV R11, RZ, RZ, -R16 ;  /* 0x000000ffff0b7224 */ /* 0x000fe200078e0a10 */
[----:B------:R-:W-:-:S02]  /*16d0*/  IADD3 R13, PT, PT, RZ, -R17, RZ ;  /* 0x80000011ff0d7210 */ /* 0x000fc40007ffe0ff */
[----:B------:R-:W-:Y:S02]  /*16e0*/  ISETP.NE.U32.AND P0, PT, R16, RZ, PT ;  /* 0x000000ff1000720c */ /* 0x000fe40003f05070 */
        /* <DEDUP_REMOVED lines=12> */
[----:B0-----:R-:W-:Y:S02]  /*17b0*/  IMAD.MOV.U32 R18, RZ, RZ, RZ ;  /* 0x000000ffff127224 */ /* 0x001fe400078e00ff */
[----:B-----5:R-:W-:-:S05]  /*17c0*/  IMAD R7, R11, R19, RZ ;  /* 0x000000130b077224 */ /* 0x020fca00078e02ff */
        /* <DEDUP_REMOVED lines=12> */
.L_x_270:
[----:B-1----:R-:W-:Y:S02]  /*1890*/  VIADD R9, R23, 0x1 ;  /* 0x0000000117097836 */ /* 0x002fe40000000000 */
        /* <DEDUP_REMOVED lines=146> */
[----:B------:R-:W2:Y:S07]  /*21c0*/  LDG.E.U16 R9, desc[UR6][R4.64] ;  /* 0x0000000604097981 */ /* 0x000eae000c1e1500 */
        /* <DEDUP_REMOVED lines=8> */
[----:B------:R-:W-:Y:S01]  /*2250*/  IMAD R27, R8, UR5, R27 ;  /* 0x00000005081b7c24 */ /* 0x000fe2000f8e021b */
[----:B--2---:R-:W-:Y:S01]  /*2260*/  PRMT R28, R9, 0x7710, RZ ;  /* 0x00007710091c7816 */ /* 0x004fe200000000ff */
[----:B0-----:R-:W-:-:S05]  /*2270*/  IMAD.WIDE.U32 R8, R29, 0x2, R6 ;  /* 0x000000021d087825 */ /* 0x001fca00078e0006 */
[----:B------:R0:W-:Y:S04]  /*2280*/  STG.E.U16 desc[UR6][R8.64], R28 ;  /* 0x0000001c08007986 */ /* 0x0001e8000c101506 */
[----:B------:R-:W2:Y:S01]  /*2290*/  LDG.E.U16 R10, desc[UR6][R4.64+0x2] ;  /* 0x00000206040a7981 */ /* 0x000ea2000c1e1500 */
[----:B------:R-:W-:Y:S01]  /*22a0*/  IMAD R11, R0, UR8, R11 ;  /* 0x00000008000b7c24 */ /* 0x000fe2000f8e020b */
[----:B--2---:R-:W-:-:S03]  /*22b0*/  PRMT R29, R10, 0x7710, RZ ;  /* 0x000077100a1d7816 */ /* 0x004fc600000000ff */
[----:B------:R-:W-:-:S05]  /*22c0*/  IMAD.WIDE.U32 R10, R11, 0x2, R6 ;  /* 0x000000020b0a7825 */ /* 0x000fca00078e0006 */
[----:B------:R1:W-:Y:S04]  /*22d0*/  STG.E.U16 desc[UR6][R10.64], R29 ;  /* 0x0000001d0a007986 */ /* 0x0003e8000c101506 */
[----:B0-----:R-:W2:Y:S01]  /*22e0*/  LDG.E.U16 R8, desc[UR6][R4.64+0x4] ;  /* 0x0000040604087981 */ /* 0x001ea2000c1e1500 */
[----:B------:R-:W-:-:S04]  /*22f0*/  IMAD R13, R0, UR8, R13 ;  /* 0x00000008000d7c24 */ /* 0x000fc8000f8e020d */
[----:B------:R-:W-:Y:S01]  /*2300*/  IMAD.WIDE.U32 R12, R13, 0x2, R6 ;  /* 0x000000020d0c7825 */ /* 0x000fe200078e0006 */
[----:B--2---:R-:W-:-:S05]  /*2310*/  PRMT R9, R8, 0x7710, RZ ;  /* 0x0000771008097816 */ /* 0x004fca00000000ff */
[----:B------:R1:W-:Y:S04]  /*2320*/  STG.E.U16 desc[UR6][R12.64], R9 ;  /* 0x000000090c007986 */ /* 0x0003e8000c101506 */
[----:B------:R-:W2:Y:S01]  /*2330*/  LDG.E.U16 R8, desc[UR6][R4.64+0x6] ;  /* 0x0000060604087981 */ /* 0x000ea2000c1e1500 */
[----:B------:R-:W-:-:S04]  /*2340*/  IMAD R27, R26, UR4, R27 ;  /* 0x000000041a1b7c24 */ /* 0x000fc8000f8e021b */
[----:B------:R-:W-:-:S04]  /*2350*/  IMAD R27, R0, UR8, R27 ;  /* 0x00000008001b7c24 */ /* 0x000fc8000f8e021b */
[----:B------:R-:W-:-:S04]  /*2360*/  IMAD.WIDE.U32 R6, R27, 0x2, R6 ;  /* 0x000000021b067825 */ /* 0x000fc800078e0006 */
[----:B------:R-:W-:-:S05]  /*2370*/  VIADD R25, R25, 0x4 ;  /* 0x0000000419197836 */ /* 0x000fca0000000000 */
[----:B------:R-:W-:Y:S02]  /*2380*/  ISETP.NE.AND P3, PT, R25, RZ, PT ;  /* 0x000000ff1900720c */ /* 0x000fe40003f65270 */
[----:B------:R-:W-:Y:S02]  /*2390*/  IADD3 R23, PT, PT, R23, 0x4, RZ ;  /* 0x0000000417177810 */ /* 0x000fe40007ffe0ff */
[----:B------:R-:W-:Y:S02]  /*23a0*/  IADD3 R15, PT, PT, R15, 0x4, RZ ;  /* 0x000000040f0f7810 */ /* 0x000fe40007ffe0ff */
[----:B--2---:R-:W-:-:S05]  /*23b0*/  PRMT R27, R8, 0x7710, RZ ;  /* 0x00007710081b7816 */ /* 0x004fca00000000ff */
[----:B------:R1:W-:Y:S02]  /*23c0*/  STG.E.U16 desc[UR6][R6.64], R27 ;  /* 0x0000001b06007986 */ /* 0x0003e4000c101506 */
[----:B------:R-:W-:Y:S05]  /*23d0*/  @P3 BRA `(.L_x_270) ;  /* 0xfffffff4002c3947 */ /* 0x000fea000383ffff */
[----:B------:R-:W-:Y:S05]  /*23e0*/  EXIT ;  /* 0x000000000000794d */ /* 0x000fea0003800000 */
.L_x_271:
        /* <DEDUP_REMOVED lines=9> */
.L_x_950:


//--------------------- .text._ZN2at6native40_GLOBAL__N__2351210d_8_Shape_cu_49f7391c35CatArrayBatchedCopy_alignedK_contigINS1_10OpaqueTypeILj2EEEjLi4ELi64ELi64ELi16EEEvPT_NS1_25CatArrInputTensorMetadataIS5_T0_XT2_EXT3_EEENS1_16TensorSizeStrideIS8_Lj4EEEiS8_ --------------------------
	.section	.text._ZN2at6native40_GLOBAL__N__2351210d_8_Shape_cu_49f7391c35CatArrayBatchedCopy_alignedK_contigINS1_10OpaqueTypeILj2EEEjLi4ELi64ELi64ELi16EEEvPT_NS1_25CatArrInputTensorMetadataIS5_T0_XT2_EXT3_EEENS1_16TensorSizeStrideIS8_Lj4EEEiS8_,"ax",@progbits
	.align	128
.text._ZN2at6native40_GLOBAL__N__2351210d_8_Shape_cu_49f7391c35CatArrayBatchedCopy_alignedK_contigINS1_10OpaqueTypeILj2EEEjLi4ELi64ELi64ELi16EEEvPT_NS1_25CatArrInputTensorMetadataIS5_T0_XT2_EXT3_EEENS1_16TensorSizeStrideIS8_Lj4EEEiS8_:
        .type           _ZN2at6native40_GLOBAL__N__2351210d_8_Shape_cu_49f7391c35CatArrayBatchedCopy_alignedK_contigINS1_10OpaqueTypeILj2EEEjLi4ELi64ELi64ELi16EEEvPT_NS1_25CatArrInputTensorMetadataIS5_T0_XT2_EXT3_EEENS1_16TensorSizeStrideIS8_Lj4EEEiS8_,@function
        .size           _ZN2at6native40_GLOBAL__N__2351210d_8_Shape_cu_49f7391c35CatArrayBatchedCopy_alignedK_contigINS1_10OpaqueTypeILj2EEEjLi4ELi64ELi64ELi16EEEvPT_NS1_25CatArrInputTensorMetadataIS5_T0_XT2_EXT3_EEENS1_16TensorSizeStrideIS8_Lj4EEEiS8_,(.L_x_951 - _ZN2at6native40_GLOBAL__N__2351210d_8_Shape_cu_49f7391c35CatArrayBatchedCopy_alignedK_contigINS1_10OpaqueTypeILj2EEEjLi4ELi64ELi64ELi16EEEvPT_NS1_25CatArrInputTensorMetadataIS5_T0_XT2_EXT3_EEENS1_16TensorSizeStrideIS8_Lj4EEEiS8_)
        .other          _ZN2at6native40_GLOBAL__N__2351210d_8_Shape_cu_49f7391c35CatArrayBatchedCopy_alignedK_contigINS1_10OpaqueTypeILj2EEEjLi4ELi64ELi64ELi16EEEvPT_NS1_25CatArrInputTensorMetadataIS5_T0_XT2_EXT3_EEENS1_16TensorSizeStrideIS8_Lj4EEEiS8_,@"STO_CUDA_ENTRY STV_DEFAULT"
_ZN2at6native40_GLOBAL__N__2351210d_8_Shape_cu_49f7391c35CatArrayBatchedCopy_alignedK_contigINS1_10OpaqueTypeILj2EEEjLi4ELi64ELi64ELi16EEEvPT_NS1_25CatArrInputTensorMetadataIS5_T0_XT2_EXT3_EEENS1_16TensorSizeStrideIS8_Lj4EEEiS8_:
        /* <DEDUP_REMOVED lines=21> */
[----:B------:R-:W0:Y:S01]  /*0150*/  LDCU.64 UR10, c[0x0][0x10e0] ;  /* 0x00021c00ff0a77ac */ /* 0x000e220008000a00 */
[----:B------:R-:W0:Y:S06]  /*0160*/  LDCU.64 UR12, c[0x0][0x10d8] ;  /* 0x00021b00ff0c77ac */ /* 0x000e2c0008000a00 */
[----:B------:R-:W0:Y:S01]  /*0170*/  LDC.64 R2, c[0x0][R2+0x380] ;  /* 0x0000e00002027b82 */ /* 0x000e220000000a00 */
[----:B------:R-:W-:Y:S05]  /*0180*/  @P0 BRA `(.L_x_273) ;  /* 0x00000018001c0947 */ /* 0x000fea0003800000 */
[----:B0-----:R-:W0:Y:S01]  /*0190*/  LDC R4, c[0x0][0x10e8] ;  /* 0x00043a00ff047b82 */ /* 0x001e220000000800 */
[----:B------:R-:W5:Y:S01]  /*01a0*/  LDCU UR4, c[0x0][0x370] ;  /* 0x00006e00ff0477ac */ /* 0x000f620008000800 */
[----:B------:R-:W4:Y:S01]  /*01b0*/  LDCU.64 UR8, c[0x0][0x10d0] ;  /* 0x00021a00ff0877ac */ /* 0x000f220008000a00 */
[----:B------:R-:W2:Y:S01]  /*01c0*/  LDCU UR5, c[0x0][0x10cc] ;  /* 0x00021980ff0577ac */ /* 0x000ea20008000800 */
[----:B-----5:R-:W-:Y:S01]  /*01d0*/  IMAD R15, R15, UR4, RZ ;  /* 0x000000040f0f7c24 */ /* 0x020fe2000f8e02ff */
[C---:B0-----:R-:W-:Y:S02]  /*01e0*/  ISETP.NE.AND P0, PT, R4.reuse, 0x3, PT ;  /* 0x000000030400780c */ /* 0x041fe40003f05270 */
[C---:B------:R-:W-:Y:S02]  /*01f0*/  ISETP.NE.AND P1, PT, R4.reuse, 0x2, PT ;  /* 0x000000020400780c */ /* 0x040fe40003f25270 */
[----:B------:R-:W-:Y:S02]  /*0200*/  ISETP.NE.AND P2, PT, R4, 0x1, PT ;  /* 0x000000010400780c */ /* 0x000fe40003f45270 */
[----:B----4-:R-:W-:-:S02]  /*0210*/  SEL R13, R12, UR9, !P0 ;  /* 0x000000090c0d7c07 */ /* 0x010fc4000c000000 */
[C---:B------:R-:W-:Y:S02]  /*0220*/  SEL R14, R12.reuse, UR8, !P1 ;  /* 0x000000080c0e7c07 */ /* 0x040fe4000c800000 */
[----:B--2---:R-:W-:-:S07]  /*0230*/  SEL R10, R12, UR5, !P2 ;  /* 0x000000050c0a7c07 */ /* 0x004fce000d000000 */
.L_x_274:
[----:B--2---:R-:W0:Y:S01]  /*0240*/  I2F.U32.RP R4, R13 ;  /* 0x0000000d00047306 */ /* 0x004e220000209000 */
[----:B------:R-:W-:Y:S01]  /*0250*/  IADD3 R7, PT, PT, RZ, -R13, RZ ;  /* 0x8000000dff077210 */ /* 0x000fe20007ffe0ff */
[----:B------:R-:W-:Y:S01]  /*0260*/  IMAD.MOV.U32 R32, RZ, RZ, RZ ;  /* 0x000000ffff207224 */ /* 0x000fe200078e00ff */
[C---:B------:R-:W-:Y:S01]  /*0270*/  IADD3 R16, PT, PT, R17.reuse, 0x1, RZ ;  /* 0x0000000111107810 */ /* 0x040fe20007ffe0ff */
[C---:B------:R-:W-:Y:S01]  /*0280*/  VIADD R28, R17.reuse, 0x2 ;  /* 0x00000002111c7836 */ /* 0x040fe20000000000 */
[C---:B------:R-:W-:Y:S02]  /*0290*/  IADD3 R26, PT, PT, R17.reuse, 0x3, RZ ;  /* 0x00000003111a7810 */ /* 0x040fe40007ffe0ff */
[----:B------:R-:W-:Y:S01]  /*02a0*/  IADD3 R22, PT, PT, R17, 0x4, RZ ;  /* 0x0000000411167810 */ /* 0x000fe20007ffe0ff */
[----:B------:R-:W2:Y:S01]  /*02b0*/  I2F.U32.RP R5, R14 ;  /* 0x0000000e00057306 */ /* 0x000ea20000209000 */
[----:B------:R-:W-:-:S07]  /*02c0*/  ISETP.NE.U32.AND P1, PT, R13, RZ, PT ;  /* 0x000000ff0d00720c */ /* 0x000fce0003f25070 */
[----:B0-----:R-:W0:Y:S08]  /*02d0*/  MUFU.RCP R4, R4 ;  /* 0x0000000400047308 */ /* 0x001e300000001000 */
[----:B--2---:R-:W2:Y:S08]  /*02e0*/  MUFU.RCP R5, R5 ;  /* 0x0000000500057308 */ /* 0x004eb00000001000 */
[----:B------:R-:W4:Y:S01]  /*02f0*/  I2F.U32.RP R8, R10 ;  /* 0x0000000a00087306 */ /* 0x000f220000209000 */
[----:B0-----:R-:W-:-:S07]  /*0300*/  VIADD R33, R4, 0xffffffe ;  /* 0x0ffffffe04217836 */ /* 0x001fce0000000000 */
[----:B------:R-:W0:Y:S01]  /*0310*/  F2I.FTZ.U32.TRUNC.NTZ R33, R33 ;  /* 0x0000002100217305 */ /* 0x000e22000021f000 */
[----:B--2---:R-:W-:Y:S02]  /*0320*/  VIADD R6, R5, 0xffffffe ;  /* 0x0ffffffe05067836 */ /* 0x004fe40000000000 */
[----:B------:R-:W-:-:S05]  /*0330*/  IMAD.MOV R5, RZ, RZ, -R14 ;  /* 0x000000ffff057224 */ /* 0x000fca00078e0a0e */
[----:B----4-:R-:W-:Y:S01]  /*0340*/  MUFU.RCP R8, R8 ;  /* 0x0000000800087308 */ /* 0x010fe20000001000 */
[----:B0-----:R-:W-:-:S04]  /*0350*/  IMAD R7, R7, R33, RZ ;  /* 0x0000002107077224 */ /* 0x001fc800078e02ff */
[----:B------:R-:W-:-:S03]  /*0360*/  IMAD.HI.U32 R32, R33, R7, R32 ;  /* 0x0000000721207227 */ /* 0x000fc600078e0020 */
[----:B------:R0:W2:Y:S03]  /*0370*/  F2I.FTZ.U32.TRUNC.NTZ R7, R6 ;  /* 0x0000000600077305 */ /* 0x0000a6000021f000 */
[----:B------:R-:W-:-:S04]  /*0380*/  IMAD.HI.U32 R23, R32, R16, RZ ;  /* 0x0000001020177227 */ /* 0x000fc800078e00ff */
[----:B------:R-:W-:Y:S01]  /*0390*/  IMAD.HI.U32 R19, R32, R28, RZ ;  /* 0x0000001c20137227 */ /* 0x000fe200078e00ff */
[----:B------:R-:W-:-:S03]  /*03a0*/  IADD3 R4, PT, PT, -R23, RZ, RZ ;  /* 0x000000ff17047210 */ /* 0x000fc60007ffe1ff */
[----:B0-----:R-:W-:Y:S02]  /*03b0*/  HFMA2 R6, -RZ, RZ, 0, 0 ;  /* 0x00000000ff067431 */ /* 0x001fe400000001ff */
[----:B------:R-:W-:-:S04]  /*03c0*/  IMAD.HI.U32 R21, R32, R26, RZ ;  /* 0x0000001a20157227 */ /* 0x000fc800078e00ff */
[----:B------:R-:W-:Y:S01]  /*03d0*/  IMAD.MOV R18, RZ, RZ, -R19 ;  /* 0x000000ffff127224 */ /* 0x000fe200078e0a13 */
[----:B------:R-:W-:Y:S01]  /*03e0*/  IADD3 R20, PT, PT, -R21, RZ, RZ ;  /* 0x000000ff15147210 */ /* 0x000fe20007ffe1ff */
[C---:B------:R-:W-:Y:S02]  /*03f0*/  IMAD R4, R13.reuse, R4, R16 ;  /* 0x000000040d047224 */ /* 0x040fe400078e0210 */
[C---:B------:R-:W-:Y:S02]  /*0400*/  IMAD R18, R13.reuse, R18, R28 ;  /* 0x000000120d127224 */ /* 0x040fe400078e021c */
[----:B------:R-:W-:Y:S01]  /*0410*/  IMAD R20, R13, R20, R26 ;  /* 0x000000140d147224 */ /* 0x000fe200078e021a */
[----:B------:R-:W-:Y:S01]  /*0420*/  ISETP.GE.U32.AND P4, PT, R4, R13, PT ;  /* 0x0000000d0400720c */ /* 0x000fe20003f86070 */
[----:B--2---:R-:W-:Y:S01]  /*0430*/  IMAD R5, R5, R7, RZ ;  /* 0x0000000705057224 */ /* 0x004fe200078e02ff */
[-C--:B------:R-:W-:Y:S01]  /*0440*/  ISETP.GE.U32.AND P0, PT, R18, R13.reuse, PT ;  /* 0x0000000d1200720c */ /* 0x080fe20003f06070 */
[----:B------:R-:W-:Y:S01]  /*0450*/  VIADD R8, R8, 0xffffffe ;  /* 0x0ffffffe08087836 */ /* 0x000fe20000000000 */
[----:B------:R-:W-:Y:S01]  /*0460*/  ISETP.GE.U32.AND P2, PT, R20, R13, PT ;  /* 0x0000000d1400720c */ /* 0x000fe20003f46070 */
[----:B------:R-:W-:Y:S01]  /*0470*/  IMAD.HI.U32 R6, R7, R5, R6 ;  /* 0x0000000507067227 */ /* 0x000fe200078e0006 */
[----:B------:R-:W-:Y:S01]  /*0480*/  IADD3 R5, PT, PT, RZ, -R10, RZ ;  /* 0x8000000aff057210 */ /* 0x000fe20007ffe0ff */
[----:B------:R-:W0:Y:S02]  /*0490*/  F2I.FTZ.U32.TRUNC.NTZ R9, R8 ;  /* 0x0000000800097305 */ /* 0x000e24000021f000 */
[----:B------:R-:W-:-:S04]  /*04a0*/  IMAD.HI.U32 R7, R32, R22, RZ ;  /* 0x0000001620077227 */ /* 0x000fc800078e00ff */
[--C-:B------:R-:W-:Y:S01]  /*04b0*/  @P4 IMAD.IADD R4, R4, 0x1, -R13.reuse ;  /* 0x0000000104044824 */ /* 0x100fe200078e0a0d */
[----:B------:R-:W-:Y:S01]  /*04c0*/  IADD3 R24, PT, PT, -R7, RZ, RZ ;  /* 0x000000ff07187210 */ /* 0x000fe20007ffe1ff */
[----:B------:R-:W-:Y:S01]  /*04d0*/  @P4 VIADD R23, R23, 0x1 ;  /* 0x0000000117174836 */ /* 0x000fe20000000000 */
[C---:B------:R-:W-:Y:S01]  /*04e0*/  @P0 IADD3 R18, PT, PT, -R13.reuse, R18, RZ ;  /* 0x000000120d120210 */ /* 0x040fe20007ffe1ff */
[----:B------:R-:W-:Y:S01]  /*04f0*/  @P2 IMAD.IADD R20, R20, 0x1, -R13 ;  /* 0x0000000114142824 */ /* 0x000fe200078e0a0d */
[-C--:B------:R-:W-:Y:S01]  /*0500*/  ISETP.GE.U32.AND P6, PT, R4, R13.reuse, PT ;  /* 0x0000000d0400720c */ /* 0x080fe20003fc6070 */
[----:B------:R-:W-:Y:S01]  /*0510*/  IMAD R24, R13, R24, R22 ;  /* 0x000000180d187224 */ /* 0x000fe200078e0216 */
[-C--:B------:R-:W-:Y:S01]  /*0520*/  ISETP.GE.U32.AND P3, PT, R18, R13.reuse, PT ;  /* 0x0000000d1200720c */ /* 0x080fe20003f66070 */
[----:B------:R-:W-:Y:S01]  /*0530*/  VIADD R18, R17, 0x5 ;  /* 0x0000000511127836 */ /* 0x000fe20000000000 */
[-C--:B------:R-:W-:Y:S01]  /*0540*/  ISETP.GE.U32.AND P5, PT, R20, R13.reuse, PT ;  /* 0x0000000d1400720c */ /* 0x080fe20003fa6070 */
[----:B------:R-:W-:Y:S01]  /*0550*/  @P2 VIADD R21, R21, 0x1 ;  /* 0x0000000115152836 */ /* 0x000fe20000000000 */
[----:B------:R-:W-:Y:S01]  /*0560*/  LOP3.LUT R4, RZ, R13, RZ, 0x33, !PT ;  /* 0x0000000dff047212 */ /* 0x000fe200078e33ff */
[----:B------:R-:W-:Y:S01]  /*0570*/  IMAD.HI.U32 R25, R32, R18, RZ ;  /* 0x0000001220197227 */ /* 0x000fe200078e00ff */
[----:B------:R-:W-:-:S02]  /*0580*/  @P0 IADD3 R19, PT, PT, R19, 0x1, RZ ;  /* 0x0000000113130810 */ /* 0x000fc40007ffe0ff */
[----:B------:R-:W-:Y:S01]  /*0590*/  ISETP.GE.U32.AND P4, PT, R24, R13, PT ;  /* 0x0000000d1800720c */ /* 0x000fe20003f86070 */
[----:B0-----:R-:W-:Y:S01]  /*05a0*/  IMAD R5, R5, R9, RZ ;  /* 0x0000000905057224 */ /* 0x001fe200078e02ff */
[----:B------:R-:W-:Y:S01]  /*05b0*/  IADD3 R20, PT, PT, -R25, RZ, RZ ;  /* 0x000000ff19147210 */ /* 0x000fe20007ffe1ff */
[----:B------:R-:W-:Y:S01]  /*05c0*/  @P6 VIADD R23, R23, 0x1 ;  /* 0x0000000117176836 */ /* 0x000fe20000000000 */
[----:B------:R-:W-:Y:S01]  /*05d0*/  MOV R8, RZ ;  /* 0x000000ff00087202 */ /* 0x000fe20000000f00 */
[----:B------:R-:W-:Y:S02]  /*05e0*/  @P3 VIADD R19, R19, 0x1 ;  /* 0x0000000113133836 */ /* 0x000fe40000000000 */
[----:B------:R-:W-:Y:S01]  /*05f0*/  IMAD R20, R13, R20, R18 ;  /* 0x000000140d147224 */ /* 0x000fe200078e0212 */
[----:B------:R-:W-:Y:S01]  /*0600*/  @P5 IADD3 R21, PT, PT, R21, 0x1, RZ ;  /* 0x0000000115155810 */ /* 0x000fe20007ffe0ff */
[----:B------:R-:W-:Y:S01]  /*0610*/  IMAD.HI.U32 R9, R9, R5, R8 ;  /* 0x0000000509097227 */ /* 0x000fe200078e0008 */
[----:B------:R-:W-:-:S02]  /*0620*/  SEL R23, R4, R23, !P1 ;  /* 0x0000001704177207 */ /* 0x000fc40004800000 */
[----:B------:R-:W-:Y:S02]  /*0630*/  ISETP.GE.U32.AND P3, PT, R20, R13, PT ;  /* 0x0000000d1400720c */ /* 0x000fe40003f66070 */
[----:B------:R-:W-:Y:S01]  /*0640*/  SEL R21, R4, R21, !P1 ;  /* 0x0000001504157207 */ /* 0x000fe20004800000 */
[----:B------:R-:W-:Y:S01]  /*0650*/  IMAD.HI.U32 R34, R6, R23, RZ ;  /* 0x0000001706227227 */ /* 0x000fe200078e00ff */
[----:B------:R-:W-:Y:S02]  /*0660*/  SEL R19, R4, R19, !P1 ;  /* 0x0000001304137207 */ /* 0x000fe40004800000 */
[----:B------:R-:W-:Y:S01]  /*0670*/  @P4 IADD3 R24, PT, PT, -R13, R24, RZ ;  /* 0x000000180d184210 */ /* 0x000fe20007ffe1ff */
[----:B------:R-:W-:Y:S01]  /*0680*/  IMAD.HI.U32 R30, R6, R21, RZ ;  /* 0x00000015061e7227 */ /* 0x000fe200078e00ff */
[----:B------:R-:W-:Y:S02]  /*0690*/  @P4 IADD3 R7, PT, PT, R7, 0x1, RZ ;  /* 0x0000000107074810 */ /* 0x000fe40007ffe0ff */
[----:B------:R-:W-:Y:S01]  /*06a0*/  ISETP.GE.U32.AND P6, PT, R24, R13, PT ;  /* 0x0000000d1800720c */ /* 0x000fe20003fc6070 */
[----:B------:R-:W-:Y:S01]  /*06b0*/  IMAD.MOV R5, RZ, RZ, -R34 ;  /* 0x000000ffff057224 */ /* 0x000fe200078e0a22 */
[----:B------:R-:W-:Y:S01]  /*06c0*/  IADD3 R31, PT, PT, -R30, RZ, RZ ;  /* 0x000000ff1e1f7210 */ /* 0x000fe20007ffe1ff */
[----:B------:R-:W-:-:S04]  /*06d0*/  IMAD.HI.U32 R36, R6, R19, RZ ;  /* 0x0000001306247227 */ /* 0x000fc800078e00ff */
[----:B------:R-:W-:Y:S02]  /*06e0*/  IMAD R5, R14, R5, R23 ;  /* 0x000000050e057224 */ /* 0x000fe400078e0217 */
[----:B------:R-:W-:Y:S02]  /*06f0*/  @P3 IMAD.IADD R20, R20, 0x1, -R13 ;  /* 0x0000000114143824 */ /* 0x000fe400078e0a0d */
[----:B------:R-:W-:Y:S01]  /*0700*/  IMAD R31, R14, R31, R21 ;  /* 0x0000001f0e1f7224 */ /* 0x000fe200078e0215 */
[-C--:B------:R-:W-:Y:S01]  /*0710*/  ISETP.GE.U32.AND P0, PT, R5, R14.reuse, PT ;  /* 0x0000000e0500720c */ /* 0x080fe20003f06070 */
[----:B------:R-:W-:Y:S01]  /*0720*/  IMAD.MOV R27, RZ, RZ, -R36 ;  /* 0x000000ffff1b7224 */ /* 0x000fe200078e0a24 */
[----:B------:R-:W-:Y:S01]  /*0730*/  ISETP.GE.U32.AND P2, PT, R20, R13, PT ;  /* 0x0000000d1400720c */ /* 0x000fe20003f46070 */
[----:B------:R-:W-:Y:S01]  /*0740*/  VIADD R24, R17, 0x6 ;  /* 0x0000000611187836 */ /* 0x000fe20000000000 */
[----:B------:R-:W-:Y:S01]  /*0750*/  ISETP.GE.U32.AND P4, PT, R31, R14, PT ;  /* 0x0000000e1f00720c */ /* 0x000fe20003f86070 */
[----:B------:R-:W-:Y:S01]  /*0760*/  IMAD R27, R14, R27, R19 ;  /* 0x0000001b0e1b7224 */ /* 0x000fe200078e0213 */
[----:B------:R-:W-:Y:S01]  /*0770*/  @P6 IADD3 R7, PT, PT, R7, 0x1, RZ ;  /* 0x0000000107076810 */ /* 0x000fe20007ffe0ff */
[----:B------:R-:W-:-:S02]  /*0780*/  @P3 VIADD R25, R25, 0x1 ;  /* 0x0000000119193836 */ /* 0x000fc40000000000 */
[----:B------:R-:W-:Y:S01]  /*0790*/  IMAD.HI.U32 R29, R32, R24, RZ ;  /* 0x00000018201d7227 */ /* 0x000fe200078e00ff */
[-C--:B------:R-:W-:Y:S02]  /*07a0*/  ISETP.GE.U32.AND P5, PT, R27, R14.reuse, PT ;  /* 0x0000000e1b00720c */ /* 0x080fe40003fa6070 */
[----:B------:R-:W-:Y:S01]  /*07b0*/  SEL R7, R4, R7, !P1 ;  /* 0x0000000704077207 */ /* 0x000fe20004800000 */
[----:B------:R-:W-:Y:S01]  /*07c0*/  @P0 VIADD R34, R34, 0x1 ;  /* 0x0000000122220836 */ /* 0x000fe20000000000 */
[----:B------:R-:W-:Y:S02]  /*07d0*/  @P0 IADD3 R5, PT, PT, -R14, R5, RZ ;  /* 0x000000050e050210 */ /* 0x000fe40007ffe1ff */
[----:B------:R-:W-:Y:S01]  /*07e0*/  @P2 IADD3 R25, PT, PT, R25, 0x1, RZ ;  /* 0x0000000119192810 */ /* 0x000fe20007ffe0ff */
[----:B------:R-:W-:Y:S01]  /*07f0*/  @P4 IMAD.IADD R31, R31, 0x1, -R14 ;  /* 0x000000011f1f4824 */ /* 0x000fe200078e0a0e */
[----:B------:R-:W-:Y:S01]  /*0800*/  ISETP.GE.U32.AND P3, PT, R5, R14, PT ;  /* 0x0000000e0500720c */ /* 0x000fe20003f66070 */
[----:B------:R-:W-:Y:S01]  /*0810*/  IMAD.HI.U32 R8, R6, R7, RZ ;  /* 0x0000000706087227 */ /* 0x000fe200078e00ff */
[----:B------:R-:W-:-:S02]  /*0820*/  IADD3 R5, PT, PT, -R29, RZ, RZ ;  /* 0x000000ff1d057210 */ /* 0x000fc40007ffe1ff */
[----:B------:R-:W-:Y:S01]  /*0830*/  SEL R25, R4, R25, !P1 ;  /* 0x0000001904197207 */ /* 0x000fe20004800000 */
[----:B------:R-:W-:Y:S01]  /*0840*/  @P5 IMAD.IADD R27, R27, 0x1, -R14 ;  /* 0x000000011b1b5824 */ /* 0x000fe200078e0a0e */
[-C--:B------:R-:W-:Y:S01]  /*0850*/  ISETP.GE.U32.AND P6, PT, R31, R14.reuse, PT ;  /* 0x0000000e1f00720c */ /* 0x080fe20003fc6070 */
[----:B------:R-:W-:Y:S01]  /*0860*/  IMAD R31, R13, R5, R24 ;  /* 0x000000050d1f7224 */ /* 0x000fe200078e0218 */
[----:B------:R-:W-:Y:S01]  /*0870*/  IADD3 R5, PT, PT, -R8, RZ, RZ ;  /* 0x000000ff08057210 */ /* 0x000fe20007ffe1ff */
[----:B------:R-:W-:Y:S01]  /*0880*/  IMAD.HI.U32 R20, R6, R25, RZ ;  /* 0x0000001906147227 */ /* 0x000fe200078e00ff */
[----:B------:R-:W-:Y:S02]  /*0890*/  ISETP.GE.U32.AND P2, PT, R27, R14, PT ;  /* 0x0000000e1b00720c */ /* 0x000fe40003f46070 */
[----:B------:R-:W-:Y:S01]  /*08a0*/  ISETP.GE.U32.AND P0, PT, R31, R13, PT ;  /* 0x0000000d1f00720c */ /* 0x000fe20003f06070 */
[----:B------:R-:W-:Y:S01]  /*08b0*/  IMAD.MOV R27, RZ, RZ, -R20 ;  /* 0x000000ffff1b7224 */ /* 0x000fe200078e0a14 */
[----:B------:R-:W-:Y:S01]  /*08c0*/  @P3 IADD3 R34, PT, PT, R34, 0x1, RZ ;  /* 0x0000000122223810 */ /* 0x000fe20007ffe0ff */
[----:B------:R-:W-:-:S02]  /*08d0*/  IMAD R5, R14, R5, R7 ;  /* 0x000000050e057224 */ /* 0x000fc400078e0207 */
[----:B------:R-:W-:Y:S02]  /*08e0*/  IMAD R27, R14, R27, R25 ;  /* 0x0000001b0e1b7224 */ /* 0x000fe400078e0219 */
[----:B------:R-:W-:Y:S01]  /*08f0*/  @P5 VIADD R36, R36, 0x1 ;  /* 0x0000000124245836 */ /* 0x000fe20000000000 */
[-C--:B------:R-:W-:Y:S01]  /*0900*/  ISETP.GE.U32.AND P3, PT, R5, R14.reuse, PT ;  /* 0x0000000e0500720c */ /* 0x080fe20003f66070 */
[----:B------:R-:W-:Y:S01]  /*0910*/  @P4 VIADD R30, R30, 0x1 ;  /* 0x000000011e1e4836 */ /* 0x000fe20000000000 */
[----:B------:R-:W-:Y:S01]  /*0920*/  ISETP.GE.U32.AND P5, PT, R27, R14, PT ;  /* 0x0000000e1b00720c */ /* 0x000fe20003fa6070 */
[----:B------:R-:W-:Y:S02]  /*0930*/  @P2 VIADD R36, R36, 0x1 ;  /* 0x0000000124242836 */ /* 0x000fe40000000000 */
[----:B------:R-:W-:Y:S01]  /*0940*/  @P6 VIADD R30, R30, 0x1 ;  /* 0x000000011e1e6836 */ /* 0x000fe20000000000 */
[----:B------:R-:W-:Y:S01]  /*0950*/  @P0 IADD3 R31, PT, PT, -R13, R31, RZ ;  /* 0x0000001f0d1f0210 */ /* 0x000fe20007ffe1ff */
[----:B------:R-:W-:-:S03]  /*0960*/  @P0 VIADD R29, R29, 0x1 ;  /* 0x000000011d1d0836 */ /* 0x000fc60000000000 */
[----:B------:R-:W-:-:S03]  /*0970*/  ISETP.GE.U32.AND P2, PT, R31, R13, PT ;  /* 0x0000000d1f00720c */ /* 0x000fc60003f46070 */
[C---:B------:R-:W-:Y:S02]  /*0980*/  @P3 IADD3 R5, PT, PT, -R14.reuse, R5, RZ ;  /* 0x000000050e053210 */ /* 0x040fe40007ffe1ff */
[----:B------:R-:W-:Y:S01]  /*0990*/  @P5 IADD3 R27, PT, PT, -R14, R27, RZ ;  /* 0x0000001b0e1b5210 */ /* 0x000fe20007ffe1ff */
[----:B------:R-:W-:Y:S01]  /*09a0*/  @P5 VIADD R20, R20, 0x1 ;  /* 0x0000000114145836 */ /* 0x000fe20000000000 */
[-C--:B------:R-:W-:Y:S02]  /*09b0*/  ISETP.GE.U32.AND P4, PT, R5, R14.reuse, PT ;  /* 0x0000000e0500720c */ /* 0x080fe40003f86070 */
[----:B------:R-:W-:Y:S02]  /*09c0*/  @P3 IADD3 R8, PT, PT, R8, 0x1, RZ ;  /* 0x0000000108083810 */ /* 0x000fe40007ffe0ff */
[----:B------:R-:W-:Y:S02]  /*09d0*/  ISETP.NE.U32.AND P3, PT, R14, RZ, PT ;  /* 0x000000ff0e00720c */ /* 0x000fe40003f65070 */
[----:B------:R-:W-:-:S02]  /*09e0*/  LOP3.LUT R5, RZ, R14, RZ, 0x33, !PT ;  /* 0x0000000eff057212 */ /* 0x000fc400078e33ff */
[----:B------:R-:W-:Y:S01]  /*09f0*/  ISETP.GE.U32.AND P6, PT, R27, R14, PT ;  /* 0x0000000e1b00720c */ /* 0x000fe20003fc6070 */
[--C-:B------:R-:W-:Y:S01]  /*0a00*/  IMAD.MOV R27, RZ, RZ, -R23.reuse ;  /* 0x000000ffff1b7224 */ /* 0x100fe200078e0a17 */
[C---:B------:R-:W-:Y:S02]  /*0a10*/  SEL R35, R5.reuse, R34, !P3 ;  /* 0x0000002205237207 */ /* 0x040fe40005800000 */
[----:B------:R-:W-:Y:S01]  /*0a20*/  SEL R33, R5, R36, !P3 ;  /* 0x0000002405217207 */ /* 0x000fe20005800000 */
[----:B------:R-:W-:Y:S01]  /*0a30*/  IMAD R16, R13, R27, R16 ;  /* 0x0000001b0d107224 */ /* 0x000fe200078e0210 */
[----:B------:R-:W-:Y:S01]  /*0a40*/  IADD3 R27, PT, PT, -R35, RZ, RZ ;  /* 0x000000ff231b7210 */ /* 0x000fe20007ffe1ff */
[----:B------:R-:W-:Y:S01]  /*0a50*/  @P4 VIADD R8, R8, 0x1 ;  /* 0x0000000108084836 */ /* 0x000fe20000000000 */
[----:B------:R-:W-:Y:S01]  /*0a60*/  IADD3 R34, PT, PT, -R33, RZ, RZ ;  /* 0x000000ff21227210 */ /* 0x000fe20007ffe1ff */
[----:B------:R-:W-:Y:S01]  /*0a70*/  IMAD R16, R16, UR11, RZ ;  /* 0x0000000b10107c24 */ /* 0x000fe2000f8e02ff */
[----:B------:R-:W-:Y:S01]  /*0a80*/  SEL R31, R5, R30, !P3 ;  /* 0x0000001e051f7207 */ /* 0x000fe20005800000 */
[C---:B------:R-:W-:Y:S01]  /*0a90*/  IMAD R23, R14.reuse, R27, R23 ;  /* 0x0000001b0e177224 */ /* 0x040fe200078e0217 */
[----:B------:R-:W-:Y:S01]  /*0aa0*/  @P2 IADD3 R29, PT, PT, R29, 0x1, RZ ;  /* 0x000000011d1d2810 */ /* 0x000fe20007ffe0ff */
[----:B------:R-:W-:Y:S01]  /*0ab0*/  IMAD R34, R14, R34, R19 ;  /* 0x000000220e227224 */ /* 0x000fe200078e0213 */
[----:B------:R-:W-:Y:S01]  /*0ac0*/  IADD3 R30, PT, PT, -R31, RZ, RZ ;  /* 0x000000ff1f1e7210 */ /* 0x000fe20007ffe1ff */
[----:B------:R-:W-:-:S02]  /*0ad0*/  IMAD R16, R23, UR10, R16 ;  /* 0x0000000a17107c24 */ /* 0x000fc4000f8e0210 */
[----:B------:R-:W-:Y:S02]  /*0ae0*/  IMAD.MOV R23, RZ, RZ, -R19 ;  /* 0x000000ffff177224 */ /* 0x000fe400078e0a13 */
[----:B------:R-:W-:Y:S02]  /*0af0*/  @P6 VIADD R20, R20, 0x1 ;  /* 0x0000000114146836 */ /* 0x000fe40000000000 */
[C---:B------:R-:W-:Y:S02]  /*0b00*/  IMAD R28, R13.reuse, R23, R28 ;  /* 0x000000170d1c7224 */ /* 0x040fe400078e021c */
[----:B------:R-:W-:Y:S02]  /*0b10*/  IMAD.MOV R23, RZ, RZ, -R21 ;  /* 0x000000ffff177224 */ /* 0x000fe400078e0a15 */
[----:B------:R-:W-:Y:S02]  /*0b20*/  IMAD R19, R28, UR11, RZ ;  /* 0x0000000b1c137c24 */ /* 0x000fe4000f8e02ff */
[----:B------:R-:W-:Y:S01]  /*0b30*/  IMAD R28, R13, R23, R26 ;  /* 0x000000170d1c7224 */ /* 0x000fe200078e021a */
[----:B------:R-:W-:Y:S01]  /*0b40*/  IADD3 R23, PT, PT, -R7, RZ, RZ ;  /* 0x000000ff07177210 */ /* 0x000fe20007ffe1ff */
[----:B------:R-:W-:-:S04]  /*0b50*/  IMAD.HI.U32 R26, R9, R35, RZ ;  /* 0x00000023091a7227 */ /* 0x000fc800078e00ff */
[----:B------:R-:W-:Y:S02]  /*0b60*/  IMAD.MOV R27, RZ, RZ, -R26 ;  /* 0x000000ffff1b7224 */ /* 0x000fe400078e0a1a */
[----:B------:R-:W-:Y:S01]  /*0b70*/  IMAD R22, R13, R23, R22 ;  /* 0x000000170d167224 */ /* 0x000fe200078e0216 */
[----:B------:R-:W-:Y:S01]  /*0b80*/  SEL R23, R5, R8, !P3 ;  /* 0x0000000805177207 */ /* 0x000fe20005800000 */
[----:B------:R-:W-:Y:S02]  /*0b90*/  IMAD R27, R10, R27, R35 ;  /* 0x0000001b0a1b7224 */ /* 0x000fe400078e0223 */
[----:B------:R-:W-:Y:S01]  /*0ba0*/  IMAD R30, R14, R30, R21 ;  /* 0x0000001e0e1e7224 */ /* 0x000fe200078e0215 */
[----:B------:R-:W-:Y:S01]  /*0bb0*/  IADD3 R8, PT, PT, -R23, RZ, RZ ;  /* 0x000000ff17087210 */ /* 0x000fe20007ffe1ff */
[----:B------:R-:W-:Y:S01]  /*0bc0*/  IMAD R21, R28, UR11, RZ ;  /* 0x0000000b1c157c24 */ /* 0x000fe2000f8e02ff */
[----:B------:R-:W-:Y:S01]  /*0bd0*/  ISETP.GE.U32.AND P4, PT, R27, R10, PT ;  /* 0x0000000a1b00720c */ /* 0x000fe20003f86070 */
[----:B------:R-:W-:Y:S01]  /*0be0*/  IMAD R19, R34, UR10, R19 ;  /* 0x0000000a22137c24 */ /* 0x000fe2000f8e0213 */
[----:B------:R-:W-:Y:S01]  /*0bf0*/  IADD3 R28, PT, PT, -R25, RZ, RZ ;  /* 0x000000ff191c7210 */ /* 0x000fe20007ffe1ff */
[----:B------:R-:W-:-:S02]  /*0c00*/  IMAD R7, R14, R8, R7 ;  /* 0x000000080e077224 */ /* 0x000fc400078e0207 */
[----:B------:R-:W-:Y:S02]  /*0c10*/  IMAD R8, R22, UR11, RZ ;  /* 0x0000000b16087c24 */ /* 0x000fe4000f8e02ff */
[----:B------:R-:W-:-:S04]  /*0c20*/  IMAD.HI.U32 R22, R9, R33, RZ ;  /* 0x0000002109167227 */ /* 0x000fc800078e00ff */
[----:B------:R-:W-:Y:S01]  /*0c30*/  IMAD R8, R7, UR10, R8 ;  /* 0x0000000a07087c24 */ /* 0x000fe2000f8e0208 */
[----:B------:R-:W-:Y:S01]  /*0c40*/  SEL R7, R5, R20, !P3 ;  /* 0x0000001405077207 */ /* 0x000fe20005800000 */
[----:B------:R-:W-:Y:S01]  /*0c50*/  IMAD R20, R13, R28, R18 ;  /* 0x0000001c0d147224 */ /* 0x000fe200078e0212 */
[----:B------:R-:W-:Y:S01]  /*0c60*/  @P4 IADD3 R27, PT, PT, -R10, R27, RZ ;  /* 0x0000001b0a1b4210 */ /* 0x000fe20007ffe1ff */
[----:B------:R-:W-:Y:S01]  /*0c70*/  IMAD.HI.U32 R18, R9, R31, RZ ;  /* 0x0000001f09127227 */ /* 0x000fe200078e00ff */
[----:B------:R-:W-:Y:S02]  /*0c80*/  IADD3 R28, PT, PT, -R7, RZ, RZ ;  /* 0x000000ff071c7210 */ /* 0x000fe40007ffe1ff */
[----:B------:R-:W-:Y:S01]  /*0c90*/  ISETP.GE.U32.AND P6, PT, R27, R10, PT ;  /* 0x0000000a1b00720c */ /* 0x000fe20003fc6070 */
[----:B------:R-:W-:Y:S01]  /*0ca0*/  IMAD.MOV R27, RZ, RZ, -R22 ;  /* 0x000000ffff1b7224 */ /* 0x000fe200078e0a16 */
[----:B------:R-:W-:Y:S01]  /*0cb0*/  @P4 IADD3 R26, PT, PT, R26, 0x1, RZ ;  /* 0x000000011a1a4810 */ /* 0x000fe20007ffe0ff */
[----:B------:R-:W-:-:S02]  /*0cc0*/  IMAD.MOV R37, RZ, RZ, -R18 ;  /* 0x000000ffff257224 */ /* 0x000fc400078e0a12 */
[----:B------:R-:W-:Y:S02]  /*0cd0*/  IMAD R27, R10, R27, R33 ;  /* 0x0000001b0a1b7224 */ /* 0x000fe400078e0221 */
[----:B------:R-:W-:Y:S02]  /*0ce0*/  IMAD R25, R14, R28, R25 ;  /* 0x0000001c0e197224 */ /* 0x000fe400078e0219 */
[----:B------:R-:W-:Y:S01]  /*0cf0*/  IMAD R20, R20, UR11, RZ ;  /* 0x0000000b14147c24 */ /* 0x000fe2000f8e02ff */
[-C--:B------:R-:W-:Y:S01]  /*0d00*/  ISETP.GE.U32.AND P5, PT, R27, R10.reuse, PT ;  /* 0x0000000a1b00720c */ /* 0x080fe20003fa6070 */
[----:B------:R-:W-:Y:S02]  /*0d10*/  IMAD R37, R10, R37, R31 ;  /* 0x000000250a257224 */ /* 0x000fe400078e021f */
[----:B------:R-:W-:Y:S01]  /*0d20*/  IMAD R25, R25, UR10, R20 ;  /* 0x0000000a19197c24 */ /* 0x000fe2000f8e0214 */
[----:B------:R-:W-:Y:S01]  /*0d30*/  @P6 IADD3 R26, PT, PT, R26, 0x1, RZ ;  /* 0x000000011a1a6810 */ /* 0x000fe20007ffe0ff */
[----:B------:R-:W-:Y:S01]  /*0d40*/  IMAD.HI.U32 R20, R9, R23, RZ ;  /* 0x0000001709147227 */ /* 0x000fe200078e00ff */
[----:B------:R-:W-:-:S03]  /*0d50*/  ISETP.GE.U32.AND P4, PT, R37, R10, PT ;  /* 0x0000000a2500720c */ /* 0x000fc60003f86070 */
[----:B------:R-:W-:Y:S02]  /*0d60*/  IMAD.MOV R28, RZ, RZ, -R20 ;  /* 0x000000ffff1c7224 */ /* 0x000fe400078e0a14 */
[----:B------:R-:W-:Y:S02]  /*0d70*/  IMAD R21, R30, UR10, R21 ;  /* 0x0000000a1e157c24 */ /* 0x000fe4000f8e0215 */
[----:B------:R-:W-:Y:S02]  /*0d80*/  @P5 IMAD.IADD R27, R27, 0x1, -R10 ;  /* 0x000000011b1b5824 */ /* 0x000fe400078e0a0a */
[----:B------:R-:W-:Y:S02]  /*0d90*/  IMAD R28, R10, R28, R23 ;  /* 0x0000001c0a1c7224 */ /* 0x000fe400078e0217 */
[----:B------:R-:W-:Y:S01]  /*0da0*/  @P5 VIADD R22, R22, 0x1 ;  /* 0x0000000116165836 */ /* 0x000fe20000000000 */
[----:B------:R-:W-:Y:S01]  /*0db0*/  ISETP.GE.U32.AND P6, PT, R27, R10, PT ;  /* 0x0000000a1b00720c */ /* 0x000fe20003fc6070 */
[----:B------:R-:W-:Y:S01]  /*0dc0*/  @P4 VIADD R18, R18, 0x1 ;  /* 0x0000000112124836 */ /* 0x000fe20000000000 */
[----:B------:R-:W-:-:S02]  /*0dd0*/  ISETP.NE.U32.AND P5, PT, R10, RZ, PT ;  /* 0x000000ff0a00720c */ /* 0x000fc40003fa5070 */
[-C--:B------:R-:W-:Y:S02]  /*0de0*/  LOP3.LUT R27, RZ, R10.reuse, RZ, 0x33, !PT ;  /* 0x0000000aff1b7212 */ /* 0x080fe400078e33ff */
[----:B------:R-:W-:Y:S02]  /*0df0*/  ISETP.GE.U32.AND P2, PT, R28, R10, PT ;  /* 0x0000000a1c00720c */ /* 0x000fe40003f46070 */
[----:B------:R-:W-:Y:S02]  /*0e00*/  @P4 IADD3 R37, PT, PT, -R10, R37, RZ ;  /* 0x000000250a254210 */ /* 0x000fe40007ffe1ff */
[----:B------:R-:W-:Y:S02]  /*0e10*/  SEL R26, R27, R26, !P5 ;  /* 0x0000001a1b1a7207 */ /* 0x000fe40006800000 */
[----:B------:R-:W-:Y:S02]  /*0e20*/  ISETP.GE.U32.AND P0, PT, R37, R10, PT ;  /* 0x0000000a2500720c */ /* 0x000fe40003f06070 */
[----:B------:R-:W-:-:S02]  /*0e30*/  IADD3 R37, PT, PT, -R26, RZ, RZ ;  /* 0x000000ff1a257210 */ /* 0x000fc40007ffe1ff */
[----:B------:R-:W-:-:S03]  /*0e40*/  @P6 IADD3 R22, PT, PT, R22, 0x1, RZ ;  /* 0x0000000116166810 */ /* 0x000fc60007ffe0ff */
[----:B------:R-:W-:Y:S01]  /*0e50*/  IMAD R37, R10, R37, R35 ;  /* 0x000000250a257224 */ /* 0x000fe200078e0223 */
[----:B------:R-:W-:Y:S01]  /*0e60*/  SEL R35, R4, R29, !P1 ;  /* 0x0000001d04237207 */ /* 0x000fe20004800000 */
[----:B------:R-:W-:Y:S02]  /*0e70*/  @P2 IMAD.IADD R28, R28, 0x1, -R10 ;  /* 0x000000011c1c2824 */ /* 0x000fe400078e0a0a */
[----:B------:R-:W-:Y:S01]  /*0e80*/  IMAD R29, R37, UR13, R16 ;  /* 0x0000000d251d7c24 */ /* 0x000fe2000f8e0210 */
[----:B------:R-:W-:Y:S01]  /*0e90*/  SEL R16, R27, R22, !P5 ;  /* 0x000000161b107207 */ /* 0x000fe20006800000 */
[----:B------:R-:W-:Y:S01]  /*0ea0*/  IMAD.HI.U32 R22, R9, R7, RZ ;  /* 0x0000000709167227 */ /* 0x000fe200078e00ff */
[----:B------:R-:W-:Y:S02]  /*0eb0*/  ISETP.GE.U32.AND P6, PT, R28, R10, PT ;  /* 0x0000000a1c00720c */ /* 0x000fe40003fc6070 */
[----:B------:R-:W-:Y:S01]  /*0ec0*/  IADD3 R30, PT, PT, -R16, RZ, RZ ;  /* 0x000000ff101e7210 */ /* 0x000fe20007ffe1ff */
[----:B------:R-:W-:Y:S01]  /*0ed0*/  IMAD.HI.U32 R28, R6, R35, RZ ;  /* 0x00000023061c7227 */ /* 0x000fe200078e00ff */
[----:B------:R-:W-:-:S03]  /*0ee0*/  IADD3 R34, PT, PT, -R35, RZ, RZ ;  /* 0x000000ff23227210 */ /* 0x000fc60007ffe1ff */
[----:B------:R-:W-:Y:S02]  /*0ef0*/  IMAD.MOV R37, RZ, RZ, -R28 ;  /* 0x000000ffff257224 */ /* 0x000fe400078e0a1c */
[----:B------:R-:W-:Y:S01]  /*0f00*/  IMAD R30, R10, R30, R33 ;  /* 0x0000001e0a1e7224 */ /* 0x000fe200078e0221 */
[----:B------:R-:W-:Y:S01]  /*0f10*/  IADD3 R33, PT, PT, -R22, RZ, RZ ;  /* 0x000000ff16217210 */ /* 0x000fe20007ffe1ff */
[----:B------:R-:W-:Y:S02]  /*0f20*/  IMAD R37, R14, R37, R35 ;  /* 0x000000250e257224 */ /* 0x000fe400078e0223 */
[----:B------:R-:W-:Y:S02]  /*0f30*/  @P0 VIADD R18, R18, 0x1 ;  /* 0x0000000112120836 */ /* 0x000fe40000000000 */
[----:B------:R-:W-:Y:S01]  /*0f40*/  IMAD R33, R10, R33, R7 ;  /* 0x000000210a217224 */ /* 0x000fe200078e0207 */
[----:B------:R-:W-:Y:S01]  /*0f50*/  ISETP.GE.U32.AND P4, PT, R37, R14, PT ;  /* 0x0000000e2500720c */ /* 0x000fe20003f86070 */
[----:B------:R-:W-:Y:S01]  /*0f60*/  IMAD R24, R13, R34, R24 ;  /* 0x000000220d187224 */ /* 0x000fe200078e0218 */
[----:B------:R-:W-:Y:S01]  /*0f70*/  SEL R18, R27, R18, !P5 ;  /* 0x000000121b127207 */ /* 0x000fe20006800000 */
[----:B------:R-:W-:Y:S01]  /*0f80*/  IMAD R19, R30, UR13, R19 ;  /* 0x0000000d1e137c24 */ /* 0x000fe2000f8e0213 */
[----:B------:R-:W-:Y:S01]  /*0f90*/  ISETP.GE.U32.AND P0, PT, R33, R10, PT ;  /* 0x0000000a2100720c */ /* 0x000fe20003f06070 */
[----:B------:R-:W-:Y:S01]  /*0fa0*/  IMAD R24, R24, UR11, RZ ;  /* 0x0000000b18187c24 */ /* 0x000fe2000f8e02ff */
[----:B------:R-:W-:Y:S01]  /*0fb0*/  IADD3 R34, PT, PT, -R18, RZ, RZ ;  /* 0x000000ff12227210 */ /* 0x000fe20007ffe1ff */
[----:B------:R-:W-:-:S04]  /*0fc0*/  @P2 VIADD R20, R20, 0x1 ;  /* 0x0000000114142836 */ /* 0x000fc80000000000 */
[----:B------:R-:W-:Y:S02]  /*0fd0*/  IMAD R34, R10, R34, R31 ;  /* 0x000000220a227224 */ /* 0x000fe400078e021f */
[----:B------:R-:W-:Y:S01]  /*0fe0*/  @P4 IADD3 R37, PT, PT, -R14, R37, RZ ;  /* 0x000000250e254210 */ /* 0x000fe20007ffe1ff */
[----:B------:R-:W-:Y:S02]  /*0ff0*/  @P4 VIADD R28, R28, 0x1 ;  /* 0x000000011c1c4836 */ /* 0x000fe40000000000 */
[----:B------:R-:W-:Y:S01]  /*1000*/  @P6 VIADD R20, R20, 0x1 ;  /* 0x0000000114146836 */ /* 0x000fe20000000000 */
[----:B------:R-:W-:Y:S01]  /*1010*/  ISETP.GE.U32.AND P4, PT, R37, R14, PT ;  /* 0x0000000e2500720c */ /* 0x000fe20003f86070 */
[----:B------:R-:W-:Y:S01]  /*1020*/  @P0 VIADD R22, R22, 0x1 ;  /* 0x0000000116160836 */ /* 0x000fe20000000000 */
[----:B------:R-:W-:Y:S01]  /*1030*/  @P0 IADD3 R33, PT, PT, -R10, R33, RZ ;  /* 0x000000210a210210 */ /* 0x000fe20007ffe1ff */
[----:B------:R-:W-:Y:S01]  /*1040*/  IMAD R21, R34, UR13, R21 ;  /* 0x0000000d22157c24 */ /* 0x000fe2000f8e0215 */
[----:B------:R-:W-:-:S09]  /*1050*/  SEL R20, R27, R20, !P5 ;  /* 0x000000141b147207 */ /* 0x000fd20006800000 */
[----:B------:R-:W-:Y:S01]  /*1060*/  @P4 VIADD R28, R28, 0x1 ;  /* 0x000000011c1c4836 */ /* 0x000fe20000000000 */
[----:B------:R-:W-:-:S04]  /*1070*/  ISETP.GE.U32.AND P4, PT, R33, R10, PT ;  /* 0x0000000a2100720c */ /* 0x000fc80003f86070 */
[----:B------:R-:W-:-:S05]  /*1080*/  SEL R33, R5, R28, !P3 ;  /* 0x0000001c05217207 */ /* 0x000fca0005800000 */
[----:B------:R-:W-:-:S04]  /*1090*/  IMAD.MOV R28, RZ, RZ, -R33 ;  /* 0x000000ffff1c7224 */ /* 0x000fc800078e0a21 */
[----:B------:R-:W-:Y:S02]  /*10a0*/  IMAD R35, R14, R28, R35 ;  /* 0x0000001c0e237224 */ /* 0x000fe400078e0223 */
[----:B------:R-:W-:Y:S02]  /*10b0*/  @P4 VIADD R22, R22, 0x1 ;  /* 0x0000000116164836 */ /* 0x000fe40000000000 */
[----:B------:R-:W-:Y:S02]  /*10c0*/  IMAD R28, R35, UR10, R24 ;  /* 0x0000000a231c7c24 */ /* 0x000fe4000f8e0218 */
[----:B------:R-:W-:Y:S01]  /*10d0*/  IMAD.HI.U32 R35, R32, R17, RZ ;  /* 0x0000001120237227 */ /* 0x000fe200078e00ff */
[----:B------:R-:W-:-:S03]  /*10e0*/  SEL R22, R27, R22, !P5 ;  /* 0x000000161b167207 */ /* 0x000fc60006800000 */
[----:B------:R-:W-:Y:S01]  /*10f0*/  IMAD.HI.U32 R24, R9, R33, RZ ;  /* 0x0000002109187227 */ /* 0x000fe200078e00ff */
[----:B------:R-:W-:-:S03]  /*1100*/  IADD3 R30, PT, PT, -R35, RZ, RZ ;  /* 0x000000ff231e7210 */ /* 0x000fc60007ffe1ff */
[----:B------:R-:W-:Y:S02]  /*1110*/  IMAD.MOV R31, RZ, RZ, -R24 ;  /* 0x000000ffff1f7224 */ /* 0x000fe400078e0a18 */
[----:B------:R-:W-:Y:S02]  /*1120*/  IMAD R30, R13, R30, R17 ;  /* 0x0000001e0d1e7224 */ /* 0x000fe400078e0211 */
[----:B------:R-:W-:Y:S02]  /*1130*/  IMAD R31, R10, R31, R33 ;  /* 0x0000001f0a1f7224 */ /* 0x000fe400078e0221 */
[----:B------:R-:W-:Y:S01]  /*1140*/  IMAD.MOV R34, RZ, RZ, -R22 ;  /* 0x000000ffff227224 */ /* 0x000fe200078e0a16 */
[----:B------:R-:W-:-:S03]  /*1150*/  ISETP.GE.U32.AND P2, PT, R30, R13, PT ;  /* 0x0000000d1e00720c */ /* 0x000fc60003f46070 */
[----:B------:R-:W-:-:S04]  /*1160*/  IMAD R34, R10, R34, R7 ;  /* 0x000000220a227224 */ /* 0x000fc800078e0207 */
[----:B------:R-:W-:Y:S02]  /*1170*/  IMAD R25, R34, UR13, R25 ;  /* 0x0000000d22197c24 */ /* 0x000fe4000f8e0219 */
[----:B------:R-:W-:-:S04]  /*1180*/  VIADD R34, R17, 0x7 ;  /* 0x0000000711227836 */ /* 0x000fc80000000000 */
[----:B------:R-:W-:Y:S02]  /*1190*/  @P2 IADD3 R30, PT, PT, -R13, R30, RZ ;  /* 0x0000001e0d1e2210 */ /* 0x000fe40007ffe1ff */
[----:B------:R-:W-:Y:S02]  /*11a0*/  @P2 IADD3 R35, PT, PT, R35, 0x1, RZ ;  /* 0x0000000123232810 */ /* 0x000fe40007ffe0ff */
[----:B------:R-:W-:Y:S02]  /*11b0*/  ISETP.GE.U32.AND P6, PT, R30, R13, PT ;  /* 0x0000000d1e00720c */ /* 0x000fe40003fc6070 */
[----:B------:R-:W-:-:S11]  /*11c0*/  ISETP.GE.U32.AND P2, PT, R31, R10, PT ;  /* 0x0000000a1f00720c */ /* 0x000fd60003f46070 */
[----:B------:R-:W-:Y:S02]  /*11d0*/  @P6 IADD3 R35, PT, PT, R35, 0x1, RZ ;  /* 0x0000000123236810 */ /* 0x000fe40007ffe0ff */
[----:B------:R-:W-:Y:S02]  /*11e0*/  @P2 IMAD.IADD R31, R31, 0x1, -R10 ;  /* 0x000000011f1f2824 */ /* 0x000fe400078e0a0a */
[----:B------:R-:W-:Y:S01]  /*11f0*/  SEL R35, R4, R35, !P1 ;  /* 0x0000002304237207 */ /* 0x000fe20004800000 */
[----:B------:R-:W-:Y:S02]  /*1200*/  @P2 VIADD R24, R24, 0x1 ;  /* 0x0000000118182836 */ /* 0x000fe40000000000 */
[----:B------:R-:W-:Y:S01]  /*1210*/  ISETP.GE.U32.AND P6, PT, R31, R10, PT ;  /* 0x0000000a1f00720c */ /* 0x000fe20003fc6070 */
[----:B------:R-:W-:Y:S02]  /*1220*/  IMAD.MOV R31, RZ, RZ, -R20 ;  /* 0x000000ffff1f7224 */ /* 0x000fe400078e0a14 */
[----:B------:R-:W-:-:S04]  /*1230*/  IMAD.HI.U32 R30, R6, R35, RZ ;  /* 0x00000023061e7227 */ /* 0x000fc800078e00ff */
[----:B------:R-:W-:Y:S01]  /*1240*/  IMAD R31, R10, R31, R23 ;  /* 0x0000001f0a1f7224 */ /* 0x000fe200078e0217 */
[----:B------:R-:W-:-:S05]  /*1250*/  IADD3 R23, PT, PT, -R30, RZ, RZ ;  /* 0x000000ff1e177210 */ /* 0x000fca0007ffe1ff */
[----:B------:R-:W-:Y:S01]  /*1260*/  IMAD R23, R14, R23, R35 ;  /* 0x000000170e177224 */ /* 0x000fe200078e0223 */
[----:B------:R-:W-:-:S04]  /*1270*/  @P6 IADD3 R24, PT, PT, R24, 0x1, RZ ;  /* 0x0000000118186810 */ /* 0x000fc80007ffe0ff */
[----:B------:R-:W-:Y:S02]  /*1280*/  ISETP.GE.U32.AND P0, PT, R23, R14, PT ;  /* 0x0000000e1700720c */ /* 0x000fe40003f06070 */
[----:B------:R-:W-:-:S11]  /*1290*/  SEL R24, R27, R24, !P5 ;  /* 0x000000181b187207 */ /* 0x000fd60006800000 */
[----:B------:R-:W-:Y:S02]  /*12a0*/  @P0 IADD3 R23, PT, PT, -R14, R23, RZ ;  /* 0x000000170e170210 */ /* 0x000fe40007ffe1ff */
[----:B------:R-:W-:Y:S02]  /*12b0*/  @P0 IADD3 R30, PT, PT, R30, 0x1, RZ ;  /* 0x000000011e1e0810 */ /* 0x000fe40007ffe0ff */
[----:B------:R-:W-:Y:S01]  /*12c0*/  ISETP.GE.U32.AND P4, PT, R23, R14, PT ;  /* 0x0000000e1700720c */ /* 0x000fe20003f86070 */
[----:B------:R-:W-:Y:S02]  /*12d0*/  IMAD R23, R31, UR13, R8 ;  /* 0x0000000d1f177c24 */ /* 0x000fe4000f8e0208 */
[----:B------:R-:W-:-:S04]  /*12e0*/  IMAD.MOV R8, RZ, RZ, -R35 ;  /* 0x000000ffff087224 */ /* 0x000fc800078e0a23 */
[----:B------:R-:W-:-:S04]  /*12f0*/  IMAD R7, R13, R8, R17 ;  /* 0x000000080d077224 */ /* 0x000fc800078e0211 */
[----:B------:R-:W-:Y:S02]  /*1300*/  IMAD R7, R7, UR11, RZ ;  /* 0x0000000b07077c24 */ /* 0x000fe4000f8e02ff */
[----:B------:R-:W-:-:S04]  /*1310*/  @P4 IADD3 R30, PT, PT, R30, 0x1, RZ ;  /* 0x000000011e1e4810 */ /* 0x000fc80007ffe0ff */
[----:B------:R-:W-:-:S04]  /*1320*/  SEL R31, R5, R30, !P3 ;  /* 0x0000001e051f7207 */ /* 0x000fc80005800000 */
[----:B------:R-:W-:Y:S01]  /*1330*/  IADD3 R30, PT, PT, -R31, RZ, RZ ;  /* 0x000000ff1f1e7210 */ /* 0x000fe20007ffe1ff */
[----:B------:R-:W-:-:S04]  /*1340*/  IMAD.HI.U32 R8, R9, R31, RZ ;  /* 0x0000001f09087227 */ /* 0x000fc800078e00ff */
[----:B------:R-:W-:-:S04]  /*1350*/  IMAD R30, R14, R30, R35 ;  /* 0x0000001e0e1e7224 */ /* 0x000fc800078e0223 */
[----:B------:R-:W-:Y:S02]  /*1360*/  IMAD R30, R30, UR10, R7 ;  /* 0x0000000a1e1e7c24 */ /* 0x000fe4000f8e0207 */
[----:B------:R-:W-:-:S04]  /*1370*/  IMAD.MOV R7, RZ, RZ, -R8 ;  /* 0x000000ffff077224 */ /* 0x000fc800078e0a08 */
[----:B------:R-:W-:-:S05]  /*1380*/  IMAD R7, R10, R7, R31 ;  /* 0x000000070a077224 */ /* 0x000fca00078e021f */
[----:B------:R-:W-:-:S13]  /*1390*/  ISETP.GE.U32.AND P4, PT, R7, R10, PT ;  /* 0x0000000a0700720c */ /* 0x000fda0003f86070 */
[----:B------:R-:W-:-:S04]  /*13a0*/  @P4 IADD3 R7, PT, PT, -R10, R7, RZ ;  /* 0x000000070a074210 */ /* 0x000fc80007ffe1ff */
[----:B------:R-:W-:Y:S01]  /*13b0*/  ISETP.GE.U32.AND P0, PT, R7, R10, PT ;  /* 0x0000000a0700720c */ /* 0x000fe20003f06070 */
        /* <DEDUP_REMOVED lines=15> */
[----:B------:R-:W-:-:S03]  /*14b0*/  IMAD R34, R13, R4, R34 ;  /* 0x000000040d227224 */ /* 0x000fc600078e0222 */
        /* <DEDUP_REMOVED lines=8> */
[----:B------:R-:W-:Y:S02]  /*1540*/  IMAD R7, R14, R4, R7 ;  /* 0x000000040e077224 */ /* 0x000fe400078e0207 */
[----:B------:R-:W-:-:S04]  /*1550*/  IMAD.WIDE.U32 R4, R17, 0x2, R2 ;  /* 0x0000000211047825 */ /* 0x000fc800078e0002 */
[----:B------:R-:W-:Y:S02]  /*1560*/  IMAD R32, R7, UR10, R32 ;  /* 0x0000000a07207c24 */ /* 0x000fe4000f8e0220 */
[----:B------:R-:W2:Y:S01]  /*1570*/  LDG.E.128 R4, desc[UR6][R4.64] ;  /* 0x0000000604047981 */ /* 0x000ea2000c1e1d00 */
[----:B------:R-:W-:Y:S02]  /*1580*/  @P4 VIADD R8, R8, 0x1 ;  /* 0x0000000108084836 */ /* 0x000fe40000000000 */
[----:B------:R-:W-:Y:S02]  /*1590*/  IMAD R33, R33, UR13, R28 ;  /* 0x0000000d21217c24 */ /* 0x000fe4000f8e021c */
[----:B------:R-:W-:Y:S01]  /*15a0*/  IMAD R34, R22, UR12, R25 ;  /* 0x0000000c16227c24 */ /* 0x000fe2000f8e0219 */
[----:B------:R-:W-:Y:S01]  /*15b0*/  @P0 IADD3 R8, PT, PT, R8, 0x1, RZ ;  /* 0x0000000108080810 */ /* 0x000fe20007ffe0ff */
[----:B------:R-:W-:Y:S02]  /*15c0*/  IMAD R16, R16, UR12, R19 ;  /* 0x0000000c10107c24 */ /* 0x000fe4000f8e0213 */
[----:B------:R-:W-:Y:S01]  /*15d0*/  IMAD R18, R18, UR12, R21 ;  /* 0x0000000c12127c24 */ /* 0x000fe2000f8e0215 */
[----:B------:R-:W-:Y:S01]  /*15e0*/  SEL R28, R27, R8, !P5 ;  /* 0x000000081b1c7207 */ /* 0x000fe20006800000 */
[----:B------:R-:W-:-:S04]  /*15f0*/  IMAD.HI.U32 R8, R9, R35, RZ ;  /* 0x0000002309087227 */ /* 0x000fc800078e00ff */
[----:B------:R-:W-:Y:S02]  /*1600*/  IMAD.MOV R9, RZ, RZ, -R28 ;  /* 0x000000ffff097224 */ /* 0x000fe400078e0a1c */
[----:B------:R-:W-:Y:S02]  /*1610*/  IMAD R24, R24, UR12, R33 ;  /* 0x0000000c18187c24 */ /* 0x000fe4000f8e0221 */
[----:B------:R-:W-:Y:S01]  /*1620*/  IMAD R31, R10, R9, R31 ;  /* 0x000000090a1f7224 */ /* 0x000fe200078e021f */
[----:B------:R-:W-:Y:S01]  /*1630*/  IADD3 R9, PT, PT, -R8, RZ, RZ ;  /* 0x000000ff08097210 */ /* 0x000fe20007ffe1ff */
[----:B-1-3--:R-:W-:Y:S02]  /*1640*/  IMAD R34, R11, UR14, R34 ;  /* 0x0000000e0b227c24 */ /* 0x00afe4000f8e0222 */
[----:B------:R-:W-:Y:S02]  /*1650*/  IMAD R31, R31, UR13, R30 ;  /* 0x0000000d1f1f7c24 */ /* 0x000fe4000f8e021e */
[----:B------:R-:W-:-:S02]  /*1660*/  IMAD R9, R10, R9, R35 ;  /* 0x000000090a097224 */ /* 0x000fc400078e0223 */
[----:B------:R-:W-:Y:S02]  /*1670*/  IMAD R30, R26, UR12, R29 ;  /* 0x0000000c1a1e7c24 */ /* 0x000fe4000f8e021d */
[----:B------:R-:W-:Y:S01]  /*1680*/  IMAD R26, R20, UR12, R23 ;  /* 0x0000000c141a7c24 */ /* 0x000fe2000f8e0217 */
[----:B------:R-:W-:Y:S01]  /*1690*/  ISETP.GE.U32.AND P0, PT, R9, R10, PT ;  /* 0x0000000a0900720c */ /* 0x000fe20003f06070 */
[----:B------:R-:W-:Y:S02]  /*16a0*/  IMAD R28, R28, UR12, R31 ;  /* 0x0000000c1c1c7c24 */ /* 0x000fe4000f8e021f */
[C---:B------:R-:W-:Y:S02]  /*16b0*/  IMAD R23, R11.reuse, UR14, R30 ;  /* 0x0000000e0b177c24 */ /* 0x040fe4000f8e021e */
[C---:B------:R-:W-:Y:S02]  /*16c0*/  IMAD R21, R11.reuse, UR14, R28 ;  /* 0x0000000e0b157c24 */ /* 0x040fe4000f8e021c */
[----:B------:R-:W-:-:S02]  /*16d0*/  IMAD R19, R11, UR14, R26 ;  /* 0x0000000e0b137c24 */ /* 0x000fc4000f8e021a */
[----:B------:R-:W-:Y:S02]  /*16e0*/  IMAD R24, R11, UR14, R24 ;  /* 0x0000000e0b187c24 */ /* 0x000fe4000f8e0218 */
[----:B------:R-:W-:Y:S02]  /*16f0*/  IMAD R17, R15, 0x8, R17 ;  /* 0x000000080f117824 */ /* 0x000fe400078e0211 */
[----:B------:R-:W-:Y:S01]  /*1700*/  @P0 IMAD.IADD R9, R9, 0x1, -R10 ;  /* 0x0000000109090824 */ /* 0x000fe200078e0a0a */
[----:B------:R-:W-:-:S04]  /*1710*/  @P0 IADD3 R8, PT, PT, R8, 0x1, RZ ;  /* 0x0000000108080810 */ /* 0x000fc80007ffe0ff */
[----:B------:R-:W-:-:S13]  /*1720*/  ISETP.GE.U32.AND P1, PT, R9, R10, PT ;  /* 0x0000000a0900720c */ /* 0x000fda0003f26070 */
[----:B------:R-:W-:-:S05]  /*1730*/  @P1 VIADD R8, R8, 0x1 ;  /* 0x0000000108081836 */ /* 0x000fca0000000000 */
[----:B------:R-:W-:-:S04]  /*1740*/  SEL R27, R27, R8, !P5 ;  /* 0x000000081b1b7207 */ /* 0x000fc80006800000 */
[----:B------:R-:W-:-:S05]  /*1750*/  IADD3 R8, PT, PT, -R27, RZ, RZ ;  /* 0x000000ff1b087210 */ /* 0x000fca0007ffe1ff */
[----:B------:R-:W-:Y:S02]  /*1760*/  IMAD R35, R10, R8, R35 ;  /* 0x000000080a237224 */ /* 0x000fe400078e0223 */
[----:B------:R-:W0:Y:S02]  /*1770*/  LDC.64 R8, c[0x0][0x380] ;  /* 0x0000e000ff087b82 */ /* 0x000e240000000a00 */
[----:B------:R-:W-:-:S04]  /*1780*/  IMAD R32, R35, UR13, R32 ;  /* 0x0000000d23207c24 */ /* 0x000fc8000f8e0220 */
[----:B------:R-:W-:-:S04]  /*1790*/  IMAD R32, R27, UR12, R32 ;  /* 0x0000000c1b207c24 */ /* 0x000fc8000f8e0220 */
[----:B------:R-:W-:Y:S01]  /*17a0*/  IMAD R32, R11, UR14, R32 ;  /* 0x0000000e0b207c24 */ /* 0x000fe2000f8e0220 */
[C---:B--2---:R-:W-:Y:S02]  /*17b0*/  PRMT R29, R5.reuse, 0x7773, RZ ;  /* 0x00007773051d7816 */ /* 0x044fe400000000ff */
[----:B------:R-:W-:Y:S02]  /*17c0*/  PRMT R20, R5, 0x7772, RZ ;  /* 0x0000777205147816 */ /* 0x000fe400000000ff */
[C---:B------:R-:W-:Y:S02]  /*17d0*/  PRMT R37, R4.reuse, 0x7773, RZ ;  /* 0x0000777304257816 */ /* 0x040fe400000000ff */
[----:B------:R-:W-:Y:S02]  /*17e0*/  PRMT R22, R4, 0x7772, RZ ;  /* 0x0000777204167816 */ /* 0x000fe400000000ff */
[----:B------:R-:W-:Y:S02]  /*17f0*/  PRMT R29, R29, 0x7604, R20 ;  /* 0x000076041d1d7816 */ /* 0x000fe40000000014 */
[----:B------:R-:W-:-:S02]  /*1800*/  PRMT R37, R37, 0x7604, R22 ;  /* 0x0000760425257816 */ /* 0x000fc40000000016 */
[C---:B------:R-:W-:Y:S02]  /*1810*/  PRMT R25, R7.reuse, 0x7773, RZ ;  /* 0x0000777307197816 */ /* 0x040fe400000000ff */
[----:B------:R-:W-:Y:S02]  /*1820*/  PRMT R20, R7, 0x7772, RZ ;  /* 0x0000777207147816 */ /* 0x000fe400000000ff */
[C---:B------:R-:W-:Y:S02]  /*1830*/  PRMT R27, R6.reuse, 0x7773, RZ ;  /* 0x00007773061b7816 */ /* 0x040fe400000000ff */
[----:B------:R-:W-:Y:S02]  /*1840*/  PRMT R22, R6, 0x7772, RZ ;  /* 0x0000777206167816 */ /* 0x000fe400000000ff */
[----:B------:R-:W-:Y:S01]  /*1850*/  PRMT R31, R5, 0x7710, RZ ;  /* 0x00007710051f7816 */ /* 0x000fe200000000ff */
[----:B------:R-:W-:Y:S01]  /*1860*/  IMAD R5, R11, UR14, R16 ;  /* 0x0000000e0b057c24 */ /* 0x000fe2000f8e0210 */
[----:B------:R-:W-:Y:S01]  /*1870*/  PRMT R25, R25, 0x7604, R20 ;  /* 0x0000760419197816 */ /* 0x000fe20000000014 */
[----:B0-----:R-:W-:Y:S01]  /*1880*/  IMAD.WIDE.U32 R20, R21, 0x2, R8 ;  /* 0x0000000215147825 */ /* 0x001fe200078e0008 */
[----:B------:R-:W-:-:S02]  /*1890*/  PRMT R35, R7, 0x7710, RZ ;  /* 0x0000771007237816 */ /* 0x000fc400000000ff */
[----:B------:R-:W-:Y:S01]  /*18a0*/  PRMT R27, R27, 0x7604, R22 ;  /* 0x000076041b1b7816 */ /* 0x000fe20000000016 */
[----:B------:R-:W-:Y:S01]  /*18b0*/  IMAD R7, R11, UR14, R18 ;  /* 0x0000000e0b077c24 */ /* 0x000fe2000f8e0212 */
[----:B------:R-:W-:Y:S01]  /*18c0*/  PRMT R28, R4, 0x7710, RZ ;  /* 0x00007710041c7816 */ /* 0x000fe200000000ff */
[----:B------:R-:W-:Y:S01]  /*18d0*/  IMAD.WIDE.U32 R22, R23, 0x2, R8 ;  /* 0x0000000217167825 */ /* 0x000fe200078e0008 */
[----:B------:R-:W-:-:S03]  /*18e0*/  PRMT R33, R6, 0x7710, RZ ;  /* 0x0000771006217816 */ /* 0x000fc600000000ff */
[--C-:B------:R-:W-:Y:S01]  /*18f0*/  IMAD.WIDE.U32 R4, R5, 0x2, R8.reuse ;  /* 0x0000000205047825 */ /* 0x100fe200078e0008 */
[----:B------:R0:W-:Y:S03]  /*1900*/  STG.E.U16 desc[UR6][R20.64], R28 ;  /* 0x0000001c14007986 */ /* 0x0001e6000c101506 */
[--C-:B------:R-:W-:Y:S01]  /*1910*/  IMAD.WIDE.U32 R6, R7, 0x2, R8.reuse ;  /* 0x0000000207067825 */ /* 0x100fe200078e0008 */
[----:B------:R1:W-:Y:S03]  /*1920*/  STG.E.U16 desc[UR6][R22.64], R37 ;  /* 0x0000002516007986 */ /* 0x0003e6000c101506 */
[--C-:B------:R-:W-:Y:S01]  /*1930*/  IMAD.WIDE.U32 R18, R19, 0x2, R8.reuse ;  /* 0x0000000213127825 */ /* 0x100fe200078e0008 */
[----:B------:R2:W-:Y:S03]  /*1940*/  STG.E.U16 desc[UR6][R4.64], R31 ;  /* 0x0000001f04007986 */ /* 0x0005e6000c101506 */
[--C-:B0-----:R-:W-:Y:S01]  /*1950*/  IMAD.WIDE.U32 R20, R34, 0x2, R8.reuse ;  /* 0x0000000222147825 */ /* 0x101fe200078e0008 */
[----:B------:R2:W-:Y:S03]  /*1960*/  STG.E.U16 desc[UR6][R6.64], R29 ;  /* 0x0000001d06007986 */ /* 0x0005e6000c101506 */
[----:B-1----:R-:W-:Y:S01]  /*1970*/  IMAD.WIDE.U32 R22, R24, 0x2, R8 ;  /* 0x0000000218167825 */ /* 0x002fe200078e0008 */
[----:B------:R2:W-:Y:S01]  /*1980*/  STG.E.U16 desc[UR6][R18.64], R33 ;  /* 0x0000002112007986 */ /* 0x0005e2000c101506 */
[----:B------:R-:W-:-:S02]  /*1990*/  IADD3 R37, PT, PT, R17, 0x8, RZ ;  /* 0x0000000811257810 */ /* 0x000fc40007ffe0ff */
[----:B------:R-:W-:Y:S01]  /*19a0*/  IMAD.WIDE.U32 R8, R32, 0x2, R8 ;  /* 0x0000000220087825 */ /* 0x000fe200078e0008 */
[----:B------:R2:W-:Y:S01]  /*19b0*/  STG.E.U16 desc[UR6][R20.64], R27 ;  /* 0x0000001b14007986 */ /* 0x0005e2000c101506 */
[----:B------:R-:W-:-:S03]  /*19c0*/  ISETP.GT.U32.AND P0, PT, R37, R0, PT ;  /* 0x000000002500720c */ /* 0x000fc60003f04070 */
[----:B------:R2:W-:Y:S04]  /*19d0*/  STG.E.U16 desc[UR6][R22.64], R35 ;  /* 0x0000002316007986 */ /* 0x0005e8000c101506 */
[----:B------:R2:W-:Y:S06]  /*19e0*/  STG.E.U16 desc[UR6][R8.64], R25 ;  /* 0x0000001908007986 */ /* 0x0005ec000c101506 */
[----:B------:R-:W-:Y:S05]  /*19f0*/  @!P0 BRA `(.L_x_274) ;  /* 0xffffffe800108947 */ /* 0x000fea000383ffff */
.L_x_273:
[----:B0-23--:R-:W-:Y:S05]  /*1a00*/  BSYNC.RECONVERGENT B0 ;  /* 0x0000000000007941 */ /* 0x00dfea0003800200 */
.L_x_272:
[----:B------:R-:W-:-:S13]  /*1a10*/  ISETP.GE.U32.AND P0, PT, R17, R0, PT ;  /* 0x000000001100720c */ /* 0x000fda0003f06070 */
[----:B------:R-:W-:Y:S05]  /*1a20*/  @P0 EXIT ;  /* 0x000000000000094d */ /* 0x000fea0003800000 */
[----:B------:R-:W-:Y:S01]  /*1a30*/  IMAD.IADD R21, R0, 0x1, -R17 ;  /* 0x0000000100157824 */ /* 0x000fe200078e0a11 */
[----:B------:R-:W0:Y:S01]  /*1a40*/  LDCU UR9, c[0x0][0x10ec] ;  /* 0x00021d80ff0977ac */ /* 0x000e220008000800 */
[----:B------:R-:W-:Y:S01]  /*1a50*/  BSSY.RECONVERGENT B0, `(.L_x_275) ;  /* 0x0000065000007945 */ /* 0x000fe20003800200 */
[----:B------:R-:W-:Y:S02]  /*1a60*/  MOV R5, R17 ;  /* 0x0000001100057202 */ /* 0x000fe40000000f00 */
[----:B------:R-:W-:Y:S01]  /*1a70*/  LOP3.LUT P0, R21, R21, 0x3, RZ, 0xc0, !PT ;  /* 0x0000000315157812 */ /* 0x000fe2000780c0ff */
[----:B------:R-:W2:Y:S01]  /*1a80*/  LDCU.64 UR10, c[0x0][0x10e0] ;  /* 0x00021c00ff0a77ac */ /* 0x000ea20008000a00 */
[----:B------:R-:W3:Y:S11]  /*1a90*/  LDCU.64 UR12, c[0x0][0x10d8] ;  /* 0x00021b00ff0c77ac */ /* 0x000ef60008000a00 */
[----:B------:R-:W-:Y:S05]  /*1aa0*/  @!P0 BRA `(.L_x_276) ;  /* 0x00000004007c8947 */ /* 0x000fea0003800000 */
[----:B------:R-:W5:Y:S01]  /*1ab0*/  LDC R6, c[0x0][0x10e8] ;  /* 0x00043a00ff067b82 */ /* 0x000f620000000800 */
[----:B------:R-:W4:Y:S01]  /*1ac0*/  LDCU.64 UR4, c[0x0][0x10d0] ;  /* 0x00021a00ff0477ac */ /* 0x000f220008000a00 */
[----:B------:R-:W-:Y:S01]  /*1ad0*/  IMAD.WIDE.U32 R22, R17, 0x2, R2 ;  /* 0x0000000211167825 */ /* 0x000fe200078e0002 */
[----:B------:R-:W0:Y:S03]  /*1ae0*/  LDCU UR8, c[0x0][0x10cc] ;  /* 0x00021980ff0877ac */ /* 0x000e260008000800 */
[----:B------:R-:W-:Y:S01]  /*1af0*/  IMAD.MOV R21, RZ, RZ, -R21 ;  /* 0x000000ffff157224 */ /* 0x000fe200078e0a15 */
[----:B-----5:R-:W-:-:S04]  /*1b00*/  ISETP.NE.AND P0, PT, R6, 0x3, PT ;  /* 0x000000030600780c */ /* 0x020fc80003f05270 */
[----:B----4-:R-:W-:Y:S02]  /*1b10*/  SEL R4, R12, UR5, !P0 ;  /* 0x000000050c047c07 */ /* 0x010fe4000c000000 */
[----:B------:R-:W-:Y:S02]  /*1b20*/  ISETP.NE.AND P0, PT, R6, 0x2, PT ;  /* 0x000000020600780c */ /* 0x000fe40003f05270 */
[----:B------:R-:W4:Y:S02]  /*1b30*/  I2F.U32.RP R5, R4 ;  /* 0x0000000400057306 */ /* 0x000f240000209000 */
[----:B------:R-:W-:Y:S02]  /*1b40*/  SEL R8, R12, UR4, !P0 ;  /* 0x000000040c087c07 */ /* 0x000fe4000c000000 */
[----:B------:R-:W-:Y:S02]  /*1b50*/  ISETP.NE.AND P0, PT, R6, 0x1, PT ;  /* 0x000000010600780c */ /* 0x000fe40003f05270 */
[----:B------:R-:W-:-:S02]  /*1b60*/  IADD3 R25, PT, PT, RZ, -R8, RZ ;  /* 0x80000008ff197210 */ /* 0x000fc40007ffe0ff */
[----:B0-----:R-:W-:Y:S01]  /*1b70*/  SEL R9, R12, UR8, !P0 ;  /* 0x000000080c097c07 */ /* 0x001fe2000c000000 */
[----:B------:R-:W0:Y:S01]  /*1b80*/  I2F.U32.RP R10, R8 ;  /* 0x00000008000a7306 */ /* 0x000e220000209000 */
[----:B------:R-:W-:Y:S02]  /*1b90*/  ISETP.NE.U32.AND P0, PT, R4, RZ, PT ;  /* 0x000000ff0400720c */ /* 0x000fe40003f05070 */
[----:B------:R-:W-:Y:S01]  /*1ba0*/  ISETP.NE.U32.AND P1, PT, R8, RZ, PT ;  /* 0x000000ff0800720c */ /* 0x000fe20003f25070 */
[----:B------:R-:W-:Y:S01]  /*1bb0*/  IMAD.MOV R27, RZ, RZ, -R9 ;  /* 0x000000ffff1b7224 */ /* 0x000fe200078e0a09 */
[----:B------:R-:W-:Y:S02]  /*1bc0*/  ISETP.NE.U32.AND P2, PT, R9, RZ, PT ;  /* 0x000000ff0900720c */ /* 0x000fe40003f45070 */
[----:B------:R-:W-:Y:S01]  /*1bd0*/  LOP3.LUT R20, RZ, R8, RZ, 0x33, !PT ;  /* 0x00000008ff147212 */ /* 0x000fe200078e33ff */
[----:B------:R-:W5:Y:S08]  /*1be0*/  I2F.U32.RP R13, R9 ;  /* 0x00000009000d7306 */ /* 0x000f700000209000 */
[----:B----4-:R-:W4:Y:S08]  /*1bf0*/  MUFU.RCP R5, R5 ;  /* 0x0000000500057308 */ /* 0x010f300000001000 */
[----:B0-----:R-:W0:Y:S08]  /*1c00*/  MUFU.RCP R10, R10 ;  /* 0x0000000a000a7308 */ /* 0x001e300000001000 */
[----:B-----5:R-:W5:Y:S01]  /*1c10*/  MUFU.RCP R13, R13 ;  /* 0x0000000d000d7308 */ /* 0x020f620000001000 */
[----:B----4-:R-:W-:Y:S01]  /*1c20*/  VIADD R14, R5, 0xffffffe ;  /* 0x0ffffffe050e7836 */ /* 0x010fe20000000000 */
[----:B------:R-:W-:-:S06]  /*1c30*/  IADD3 R5, PT, PT, RZ, -R4, RZ ;  /* 0x80000004ff057210 */ /* 0x000fcc0007ffe0ff */
[----:B------:R4:W1:Y:S01]  /*1c40*/  F2I.FTZ.U32.TRUNC.NTZ R15, R14 ;  /* 0x0000000e000f7305 */ /* 0x000862000021f000 */
[----:B0-----:R-:W-:Y:S02]  /*1c50*/  IADD3 R18, PT, PT, R10, 0xffffffe, RZ ;  /* 0x0ffffffe0a127810 */ /* 0x001fe40007ffe0ff */
[----:B------:R-:W-:-:S05]  /*1c60*/  MOV R10, R22 ;  /* 0x00000016000a7202 */ /* 0x000fca0000000f00 */
[----:B------:R0:W2:Y:S01]  /*1c70*/  F2I.FTZ.U32.TRUNC.NTZ R19, R18 ;  /* 0x0000001200137305 */ /* 0x0000a2000021f000 */
[----:B----4-:R-:W-:Y:S02]  /*1c80*/  IMAD.MOV.U32 R14, RZ, RZ, RZ ;  /* 0x000000ffff0e7224 */ /* 0x010fe400078e00ff */
[----:B-----5:R-:W-:Y:S01]  /*1c90*/  VIADD R6, R13, 0xffffffe ;  /* 0x0ffffffe0d067836 */ /* 0x020fe20000000000 */
[----:B------:R-:W-:Y:S01]  /*1ca0*/  MOV R13, R23 ;  /* 0x00000017000d7202 */ /* 0x000fe20000000f00 */
[----:B-1----:R-:W-:-:S03]  /*1cb0*/  IMAD R5, R5, R15, RZ ;  /* 0x0000000f05057224 */ /* 0x002fc600078e02ff */
[----:B------:R1:W4:Y:S01]  /*1cc0*/  F2I.FTZ.U32.TRUNC.NTZ R7, R6 ;  /* 0x0000000600077305 */ /* 0x000322000021f000 */
[----:B0-----:R-:W-:Y:S02]  /*1cd0*/  HFMA2 R18, -RZ, RZ, 0, 0 ;  /* 0x00000000ff127431 */ /* 0x001fe400000001ff */
[----:B------:R-:W-:-:S04]  /*1ce0*/  IMAD.HI.U32 R14, R15, R5, R14 ;  /* 0x000000050f0e7227 */ /* 0x000fc800078e000e */
[----:B--2---:R-:W-:Y:S01]  /*1cf0*/  IMAD R23, R25, R19, RZ ;  /* 0x0000001319177224 */ /* 0x004fe200078e02ff */
[----:B-1----:R-:W-:-:S03]  /*1d00*/  MOV R6, RZ ;  /* 0x000000ff00067202 */ /* 0x002fc60000000f00 */
[----:B------:R-:W-:Y:S01]  /*1d10*/  IMAD.HI.U32 R15, R19, R23, R18 ;  /* 0x00000017130f7227 */ /* 0x000fe200078e0012 */
[----:B------:R-:W-:Y:S02]  /*1d20*/  LOP3.LUT R19, RZ, R4, RZ, 0x33, !PT ;  /* 0x00000004ff137212 */ /* 0x000fe400078e33ff */
[----:B------:R-:W-:Y:S01]  /*1d30*/  LOP3.LUT R18, RZ, R9, RZ, 0x33, !PT ;  /* 0x00000009ff127212 */ /* 0x000fe200078e33ff */
[----:B----4-:R-:W-:-:S04]  /*1d40*/  IMAD R5, R27, R7, RZ ;  /* 0x000000071b057224 */ /* 0x010fc800078e02ff */
[----:B------:R-:W-:Y:S01]  /*1d50*/  IMAD.HI.U32 R16, R7, R5, R6 ;  /* 0x0000000507107227 */ /* 0x000fe200078e0006 */
[----:B------:R-:W-:-:S07]  /*1d60*/  MOV R5, R17 ;  /* 0x0000001100057202 */ /* 0x000fce0000000f00 */
.L_x_277:
[----:B0-----:R-:W-:Y:S01]  /*1d70*/  MOV R6, R10 ;  /* 0x0000000a00067202 */ /* 0x001fe20000000f00 */
[----:B------:R-:W-:-:S05]  /*1d80*/  IMAD.MOV.U32 R7, RZ, RZ, R13 ;  /* 0x000000ffff077224 */ /* 0x000fca00078e000d */
[----:B------:R0:W2:Y:S01]  /*1d90*/  LDG.E.U16 R22, desc[UR6][R6.64] ;  /* 0x0000000606167981 */ /* 0x0000a2000c1e1500 */
        /* <DEDUP_REMOVED lines=12> */
[----:B0-----:R-:W-:-:S03]  /*1e60*/  IADD3 R7, PT, PT, -R25, RZ, RZ ;  /* 0x000000ff19077210 */ /* 0x001fc60007ffe1ff */
[----:B------:R-:W-:Y:S02]  /*1e70*/  IMAD R24, R4, R24, R5 ;  /* 0x0000001804187224 */ /* 0x000fe400078e0205 */
[----:B------:R-:W-:Y:S02]  /*1e80*/  IMAD R7, R8, R7, R23 ;  /* 0x0000000708077224 */ /* 0x000fe400078e0217 */
[----:B------:R-:W-:Y:S02]  /*1e90*/  IMAD R24, R24, UR11, RZ ;  /* 0x0000000b18187c24 */ /* 0x000fe4000f8e02ff */
[----:B------:R-:W-:Y:S01]  /*1ea0*/  VIADD R5, R5, 0x1 ;  /* 0x0000000105057836 */ /* 0x000fe20000000000 */
        /* <DEDUP_REMOVED lines=11> */
[----:B------:R-:W-:-:S03]  /*1f60*/  IMAD R23, R23, UR10, R24 ;  /* 0x0000000a17177c24 */ /* 0x000fc6000f8e0218 */
[----:B------:R-:W-:-:S13]  /*1f70*/  ISETP.GE.U32.AND P3, PT, R6, R9, PT ;  /* 0x000000090600720c */ /* 0x000fda0003f66070 */
[----:B------:R-:W-:Y:S02]  /*1f80*/  @P3 IADD3 R6, PT, PT, -R9, R6, RZ ;  /* 0x0000000609063210 */ /* 0x000fe40007ffe1ff */
[----:B------:R-:W-:Y:S02]  /*1f90*/  @P3 IADD3 R7, PT, PT, R7, 0x1, RZ ;  /* 0x0000000107073810 */ /* 0x000fe40007ffe0ff */
[----:B------:R-:W-:Y:S02]  /*1fa0*/  ISETP.GE.U32.AND P4, PT, R6, R9, PT ;  /* 0x000000090600720c */ /* 0x000fe40003f86070 */
[----:B------:R-:W-:-:S11]  /*1fb0*/  ISETP.NE.AND P3, PT, R21, RZ, PT ;  /* 0x000000ff1500720c */ /* 0x000fd60003f65270 */
        /* <DEDUP_REMOVED lines=10> */
[----:B0-----:R-:W-:Y:S01]  /*2060*/  IMAD.WIDE.U32 R6, R23, 0x2, R6 ;  /* 0x0000000217067825 */ /* 0x001fe200078e0006 */
[----:B--2---:R-:W-:-:S05]  /*2070*/  PRMT R25, R22, 0x7710, RZ ;  /* 0x0000771016197816 */ /* 0x004fca00000000ff */
[----:B------:R0:W-:Y:S01]  /*2080*/  STG.E.U16 desc[UR6][R6.64], R25 ;  /* 0x0000001906007986 */ /* 0x0001e2000c101506 */
[----:B------:R-:W-:Y:S05]  /*2090*/  @P3 BRA `(.L_x_277) ;  /* 0xfffffffc00343947 */ /* 0x000fea000383ffff */
.L_x_276:
[----:B0-23--:R-:W-:Y:S05]  /*20a0*/  BSYNC.RECONVERGENT B0 ;  /* 0x0000000000007941 */ /* 0x00dfea0003800200 */
.L_x_275:
[----:B------:R-:W-:-:S04]  /*20b0*/  IADD3 R4, PT, PT, -R0, R17, RZ ;  /* 0x0000001100047210 */ /* 0x000fc80007ffe1ff */
[----:B------:R-:W-:-:S13]  /*20c0*/  ISETP.GT.U32.AND P0, PT, R4, -0x4, PT ;  /* 0xfffffffc0400780c */ /* 0x000fda0003f04070 */
[----:B------:R-:W-:Y:S05]  /*20d0*/  @P0 EXIT ;  /* 0x000000000000094d */ /* 0x000fea0003800000 */
[----:B------:R-:W0:Y:S01]  /*20e0*/  LDC R4, c[0x0][0x10e8] ;  /* 0x00043a00ff047b82 */ /* 0x000e220000000800 */
[----:B------:R-:W-:Y:S01]  /*20f0*/  IADD3 R23, PT, PT, -R0, R5, RZ ;  /* 0x0000000500177210 */ /* 0x000fe20007ffe1ff */
[----:B------:R-:W-:Y:S01]  /*2100*/  VIADD R20, R5, 0x1 ;  /* 0x0000000105147836 */ /* 0x000fe20000000000 */
[----:B------:R-:W2:Y:S01]  /*2110*/  LDCU UR8, c[0x0][0x10ec] ;  /* 0x00021d80ff0877ac */ /* 0x000ea20008000800 */
[----:B------:R-:W3:Y:S04]  /*2120*/  LDCU.64 UR4, c[0x0][0x10d8] ;  /* 0x00021b00ff0477ac */ /* 0x000ee80008000a00 */
[----:B------:R-:W4:Y:S01]  /*2130*/  LDC.64 R6, c[0x0][0x10d0] ;  /* 0x00043400ff067b82 */ /* 0x000f220000000a00 */
[C---:B0-----:R-:W-:Y:S02]  /*2140*/  ISETP.NE.AND P2, PT, R4.reuse, 0x1, PT ;  /* 0x000000010400780c */ /* 0x041fe40003f45270 */
[----:B------:R-:W-:-:S02]  /*2150*/  ISETP.NE.AND P0, PT, R4, 0x3, PT ;  /* 0x000000030400780c */ /* 0x000fc40003f05270 */
[----:B------:R-:W-:Y:S02]  /*2160*/  ISETP.NE.AND P1, PT, R4, 0x2, PT ;  /* 0x000000020400780c */ /* 0x000fe40003f25270 */
[C---:B----4-:R-:W-:Y:S02]  /*2170*/  SEL R4, R12.reuse, R7, !P0 ;  /* 0x000000070c047207 */ /* 0x050fe40004000000 */
[----:B------:R-:W-:Y:S02]  /*2180*/  SEL R10, R12, R6, !P1 ;  /* 0x000000060c0a7207 */ /* 0x000fe40004800000 */
[----:B------:R-:W0:Y:S03]  /*2190*/  I2F.U32.RP R13, R4 ;  /* 0x00000004000d7306 */ /* 0x000e260000209000 */
[----:B------:R-:W4:Y:S01]  /*21a0*/  @P2 LDC R12, c[0x0][0x10cc] ;  /* 0x00043300ff0c2b82 */ /* 0x000f220000000800 */
[----:B------:R-:W-:Y:S01]  /*21b0*/  ISETP.NE.U32.AND P0, PT, R4, RZ, PT ;  /* 0x000000ff0400720c */ /* 0x000fe20003f05070 */
[----:B------:R-:W-:Y:S01]  /*21c0*/  IMAD.MOV R17, RZ, RZ, -R10 ;  /* 0x000000ffff117224 */ /* 0x000fe200078e0a0a */
[----:B------:R-:W-:-:S02]  /*21d0*/  ISETP.NE.U32.AND P1, PT, R10, RZ, PT ;  /* 0x000000ff0a00720c */ /* 0x000fc40003f25070 */
[----:B------:R-:W-:Y:S01]  /*21e0*/  LOP3.LUT R21, RZ, R4, RZ, 0x33, !PT ;  /* 0x00000004ff157212 */ /* 0x000fe200078e33ff */
[----:B------:R-:W5:Y:S01]  /*21f0*/  I2F.U32.RP R14, R10 ;  /* 0x0000000a000e7306 */ /* 0x000f620000209000 */
[----:B------:R-:W-:-:S07]  /*2200*/  LOP3.LUT R22, RZ, R10, RZ, 0x33, !PT ;  /* 0x0000000aff167212 */ /* 0x000fce00078e33ff */
[----:B0-----:R-:W0:Y:S08]  /*2210*/  MUFU.RCP R13, R13 ;  /* 0x0000000d000d7308 */ /* 0x001e300000001000 */
[----:B-----5:R-:W5:Y:S01]  /*2220*/  MUFU.RCP R14, R14 ;  /* 0x0000000e000e7308 */ /* 0x020f620000001000 */
[----:B----4-:R-:W-:Y:S02]  /*2230*/  ISETP.NE.U32.AND P2, PT, R12, RZ, PT ;  /* 0x000000ff0c00720c */ /* 0x010fe40003f45070 */
[----:B------:R-:W-:-:S05]  /*2240*/  LOP3.LUT R0, RZ, R12, RZ, 0x33, !PT ;  /* 0x0000000cff007212 */ /* 0x000fca00078e33ff */
[----:B------:R-:W4:Y:S01]  /*2250*/  I2F.U32.RP R15, R12 ;  /* 0x0000000c000f7306 */ /* 0x000f220000209000 */
[----:B0-----:R-:W-:Y:S02]  /*2260*/  IADD3 R6, PT, PT, R13, 0xffffffe, RZ ;  /* 0x0ffffffe0d067810 */ /* 0x001fe40007ffe0ff */
[----:B------:R-:W-:-:S05]  /*2270*/  IADD3 R13, PT, PT, RZ, -R4, RZ ;  /* 0x80000004ff0d7210 */ /* 0x000fca0007ffe0ff */
[----:B------:R0:W1:Y:S01]  /*2280*/  F2I.FTZ.U32.TRUNC.NTZ R7, R6 ;  /* 0x0000000600077305 */ /* 0x000062000021f000 */
[----:B-----5:R-:W-:-:S07]  /*2290*/  VIADD R18, R14, 0xffffffe ;  /* 0x0ffffffe0e127836 */ /* 0x020fce0000000000 */
[----:B----4-:R-:W4:Y:S01]  /*22a0*/  MUFU.RCP R15, R15 ;  /* 0x0000000f000f7308 */ /* 0x010f220000001000 */
[----:B0-----:R-:W-:Y:S02]  /*22b0*/  HFMA2 R6, -RZ, RZ, 0, 0 ;  /* 0x00000000ff067431 */ /* 0x001fe400000001ff */
[----:B-1----:R-:W-:-:S05]  /*22c0*/  IMAD R13, R13, R7, RZ ;  /* 0x000000070d0d7224 */ /* 0x002fca00078e02ff */
[----:B------:R0:W1:Y:S01]  /*22d0*/  F2I.FTZ.U32.TRUNC.NTZ R19, R18 ;  /* 0x0000001200137305 */ /* 0x000062000021f000 */
[----:B------:R-:W-:Y:S01]  /*22e0*/  IMAD.HI.U32 R13, R7, R13, R6 ;  /* 0x0000000d070d7227 */ /* 0x000fe200078e0006 */
[----:B0-----:R-:W-:Y:S02]  /*22f0*/  MOV R18, RZ ;  /* 0x000000ff00127202 */ /* 0x001fe40000000f00 */
[----:B----4-:R-:W-:-:S04]  /*2300*/  IADD3 R8, PT, PT, R15, 0xffffffe, RZ ;  /* 0x0ffffffe0f087810 */ /* 0x010fc80007ffe0ff */
[----:B------:R0:W4:Y:S01]  /*2310*/  F2I.FTZ.U32.TRUNC.NTZ R9, R8 ;  /* 0x0000000800097305 */ /* 0x000122000021f000 */
[----:B-1----:R-:W-:-:S04]  /*2320*/  IMAD R15, R17, R19, RZ ;  /* 0x00000013110f7224 */ /* 0x002fc800078e02ff */
[----:B------:R-:W-:-:S04]  /*2330*/  IMAD.HI.U32 R18, R19, R15, R18 ;  /* 0x0000000f13127227 */ /* 0x000fc800078e0012 */
[----:B0-----:R-:W-:Y:S02]  /*2340*/  HFMA2 R8, -RZ, RZ, 0, 0 ;  /* 0x00000000ff087431 */ /* 0x001fe400000001ff */
[----:B----4-:R-:W-:-:S04]  /*2350*/  IMAD R14, R12, R9, RZ ;  /* 0x000000090c0e7224 */ /* 0x010fc800078e02ff */
[----:B------:R-:W-:-:S04]  /*2360*/  IMAD.MOV R19, RZ, RZ, -R14 ;  /* 0x000000ffff137224 */ /* 0x000fc800078e0a0e */
[----:B--23--:R-:W-:-:S07]  /*2370*/  IMAD.HI.U32 R19, R9, R19, R8 ;  /* 0x0000001309137227 */ /* 0x00cfce00078e0008 */
.L_x_278:
[----:B------:R-:W-:-:S05]  /*2380*/  IADD3 R9, PT, PT, R20, -0x1, RZ ;  /* 0xffffffff14097810 */ /* 0x000fca0007ffe0ff */
[----:B0-----:R-:W-:-:S05]  /*2390*/  IMAD.WIDE.U32 R6, R9, 0x2, R2 ;  /* 0x0000000209067825 */ /* 0x001fca00078e0002 */
[----:B------:R-:W2:Y:S01]  /*23a0*/  LDG.E.U16 R16, desc[UR6][R6.64] ;  /* 0x0000000606107981 */ /* 0x000ea2000c1e1500 */
        /* <DEDUP_REMOVED lines=13> */
[----:B------:R-:W-:-:S05]  /*2480*/  IMAD R15, R10, R15, R17 ;  /* 0x0000000f0a0f7224 */ /* 0x000fca00078e0211 */
[----:B------:R-:W-:-:S13]  /*2490*/  ISETP.GE.U32.AND P3, PT, R15, R10, PT ;  /* 0x0000000a0f00720c */ /* 0x000fda0003f66070 */
[----:B------:R-:W-:Y:S02]  /*24a0*/  @P3 IADD3 R15, PT, PT, -R10, R15, RZ ;  /* 0x0000000f0a0f3210 */ /* 0x000fe40007ffe1ff */
[----:B------:R-:W-:Y:S02]  /*24b0*/  @P3 IADD3 R9, PT, PT, R9, 0x1, RZ ;  /* 0x0000000109093810 */ /* 0x000fe40007ffe0ff */
[----:B------:R-:W-:-:S13]  /*24c0*/  ISETP.GE.U32.AND P4, PT, R15, R10, PT ;  /* 0x0000000a0f00720c */ /* 0x000fda0003f86070 */
[----:B------:R-:W-:-:S05]  /*24d0*/  @P4 VIADD R9, R9, 0x1 ;  /* 0x0000000109094836 */ /* 0x000fca0000000000 */
[----:B------:R-:W-:Y:S02]  /*24e0*/  SEL R25, R22, R9, !P1 ;  /* 0x0000000916197207 */ /* 0x000fe40004800000 */
[----:B------:R-:W0:Y:S03]  /*24f0*/  LDC.64 R8, c[0x0][0x10e0] ;  /* 0x00043800ff087b82 */ /* 0x000e260000000a00 */
        /* <DEDUP_REMOVED lines=8> */
[----:B------:R-:W-:Y:S01]  /*2580*/  @P3 IADD3 R27, PT, PT, -R12, R27, RZ ;  /* 0x0000001b0c1b3210 */ /* 0x000fe20007ffe1ff */
[----:B------:R-:W-:-:S03]  /*2590*/  @P3 VIADD R15, R15, 0x1 ;  /* 0x000000010f0f3836 */ /* 0x000fc60000000000 */
[----:B------:R-:W-:-:S13]  /*25a0*/  ISETP.GE.U32.AND P4, PT, R27, R12, PT ;  /* 0x0000000c1b00720c */ /* 0x000fda0003f86070 */
[----:B------:R-:W-:-:S04]  /*25b0*/  @P4 IADD3 R15, PT, PT, R15, 0x1, RZ ;  /* 0x000000010f0f4810 */ /* 0x000fc80007ffe0ff */
[----:B------:R-:W-:Y:S02]  /*25c0*/  SEL R27, R0, R15, !P2 ;  /* 0x0000000f001b7207 */ /* 0x000fe40005000000 */
[----:B------:R-:W0:Y:S02]  /*25d0*/  LDC.64 R14, c[0x0][0x380] ;  /* 0x0000e000ff0e7b82 */ /* 0x000e240000000a00 */
[----:B------:R-:W-:-:S05]  /*25e0*/  IADD3 R28, PT, PT, -R27, RZ, RZ ;  /* 0x000000ff1b1c7210 */ /* 0x000fca0007ffe1ff */
[----:B------:R-:W-:-:S04]  /*25f0*/  IMAD R24, R12, R28, R25 ;  /* 0x0000001c0c187224 */ /* 0x000fc800078e0219 */
[----:B------:R-:W-:-:S04]  /*2600*/  IMAD R24, R24, UR5, R17 ;  /* 0x0000000518187c24 */ /* 0x000fc8000f8e0211 */
[----:B------:R-:W-:-:S04]  /*2610*/  IMAD R24, R27, UR4, R24 ;  /* 0x000000041b187c24 */ /* 0x000fc8000f8e0218 */
[----:B------:R-:W-:Y:S01]  /*2620*/  IMAD R17, R11, UR8, R24 ;  /* 0x000000080b117c24 */ /* 0x000fe2000f8e0218 */
[----:B--2---:R-:W-:-:S03]  /*2630*/  PRMT R27, R16, 0x7710, RZ ;  /* 0x00007710101b7816 */ /* 0x004fc600000000ff */
[----:B0-----:R-:W-:-:S05]  /*2640*/  IMAD.WIDE.U32 R16, R17, 0x2, R14 ;  /* 0x0000000211107825 */ /* 0x001fca00078e000e */
[----:B------:R0:W-:Y:S04]  /*2650*/  STG.E.U16 desc[UR6][R16.64], R27 ;  /* 0x0000001b10007986 */ /* 0x0001e8000c101506 */
        /* <DEDUP_REMOVED lines=20> */
[----:B------:R-:W-:-:S05]  /*27a0*/  SEL R27, R22, R17, !P1 ;  /* 0x00000011161b7207 */ /* 0x000fca0004800000 */
[----:B------:R-:W-:-:S04]  /*27b0*/  IMAD.HI.U32 R17, R19, R27, RZ ;  /* 0x0000001b13117227 */ /* 0x000fc800078e00ff */
[----:B------:R-:W-:Y:S01]  /*27c0*/  IMAD.MOV R28, RZ, RZ, -R27 ;  /* 0x000000ffff1c7224 */ /* 0x000fe200078e0a1b */
[----:B------:R-:W-:-:S03]  /*27d0*/  IADD3 R29, PT, PT, -R17, RZ, RZ ;  /* 0x000000ff111d7210 */ /* 0x000fc60007ffe1ff */
[----:B------:R-:W-:Y:S02]  /*27e0*/  IMAD R25, R10, R28, R25 ;  /* 0x0000001c0a197224 */ /* 0x000fe400078e0219 */
[----:B------:R-:W-:-:S05]  /*27f0*/  IMAD R29, R12, R29, R27 ;  /* 0x0000001d0c1d7224 */ /* 0x000fca00078e021b */
[----:B------:R-:W-:-:S13]  /*2800*/  ISETP.GE.U32.AND P3, PT, R29, R12, PT ;  /* 0x0000000c1d00720c */ /* 0x000fda0003f66070 */
[----:B------:R-:W-:Y:S01]  /*2810*/  @P3 IADD3 R29, PT, PT, -R12, R29, RZ ;  /* 0x0000001d0c1d3210 */ /* 0x000fe20007ffe1ff */
[----:B------:R-:W-:-:S03]  /*2820*/  @P3 VIADD R17, R17, 0x1 ;  /* 0x0000000111113836 */ /* 0x000fc60000000000 */
[----:B------:R-:W-:-:S13]  /*2830*/  ISETP.GE.U32.AND P4, PT, R29, R12, PT ;  /* 0x0000000c1d00720c */ /* 0x000fda0003f86070 */
[----:B------:R-:W-:-:S04]  /*2840*/  @P4 IADD3 R17, PT, PT, R17, 0x1, RZ ;  /* 0x0000000111114810 */ /* 0x000fc80007ffe0ff */
        /* <DEDUP_REMOVED lines=8> */
[----:B------:R-:W-:Y:S01]  /*28d0*/  IMAD.WIDE.U32 R16, R17, 0x2, R14 ;  /* 0x0000000211107825 */ /* 0x000fe200078e000e */
[----:B--2---:R-:W-:-:S05]  /*28e0*/  PRMT R27, R24, 0x7710, RZ ;  /* 0x00007710181b7816 */ /* 0x004fca00000000ff */
[----:B------:R0:W-:Y:S04]  /*28f0*/  STG.E.U16 desc[UR6][R16.64], R27 ;  /* 0x0000001b10007986 */ /* 0x0001e8000c101506 */
[----:B------:R-:W2:Y:S01]  /*2900*/  LDG.E.U16 R24, desc[UR6][R6.64+0x4] ;  /* 0x0000040606187981 */ /* 0x000ea2000c1e1500 */
[----:B------:R-:W-:-:S05]  /*2910*/  IADD3 R25, PT, PT, R20, 0x1, RZ ;  /* 0x0000000114197810 */ /* 0x000fca0007ffe0ff */
        /* <DEDUP_REMOVED lines=8> */
[----:B0-----:R-:W-:-:S04]  /*29a0*/  SEL R17, R21, R26, !P0 ;  /* 0x0000001a15117207 */ /* 0x001fc80004000000 */
[----:B------:R-:W-:Y:S01]  /*29b0*/  IADD3 R16, PT, PT, -R17, RZ, RZ ;  /* 0x000000ff11107210 */ /* 0x000fe20007ffe1ff */
[----:B------:R-:W-:-:S04]  /*29c0*/  IMAD.HI.U32 R25, R18, R17, RZ ;  /* 0x0000001112197227 */ /* 0x000fc800078e00ff */
[----:B------:R-:W-:Y:S01]  /*29d0*/  IMAD R16, R4, R16, R5 ;  /* 0x0000001004107224 */ /* 0x000fe200078e0205 */
[----:B------:R-:W-:-:S04]  /*29e0*/  IADD3 R27, PT, PT, -R25, RZ, RZ ;  /* 0x000000ff191b7210 */ /* 0x000fc80007ffe1ff */
[----:B------:R-:W-:Y:S01]  /*29f0*/  IADD3 R16, PT, PT, R16, 0x2, RZ ;  /* 0x0000000210107810 */ /* 0x000fe20007ffe0ff */
[----:B------:R-:W-:-:S05]  /*2a00*/  IMAD R27, R10, R27, R17 ;  /* 0x0000001b0a1b7224 */ /* 0x000fca00078e0211 */
[----:B------:R-:W-:-:S13]  /*2a10*/  ISETP.GE.U32.AND P3, PT, R27, R10, PT ;  /* 0x0000000a1b00720c */ /* 0x000fda0003f66070 */
[----:B------:R-:W-:Y:S01]  /*2a20*/  @P3 IADD3 R27, PT, PT, -R10, R27, RZ ;  /* 0x0000001b0a1b3210 */ /* 0x000fe20007ffe1ff */
[----:B------:R-:W-:-:S03]  /*2a30*/  @P3 VIADD R25, R25, 0x1 ;  /* 0x0000000119193836 */ /* 0x000fc60000000000 */
[----:B------:R-:W-:-:S13]  /*2a40*/  ISETP.GE.U32.AND P4, PT, R27, R10, PT ;  /* 0x0000000a1b00720c */ /* 0x000fda0003f86070 */
[----:B------:R-:W-:-:S04]  /*2a50*/  @P4 IADD3 R25, PT, PT, R25, 0x1, RZ ;  /* 0x0000000119194810 */ /* 0x000fc80007ffe0ff */
[----:B------:R-:W-:-:S04]  /*2a60*/  SEL R25, R22, R25, !P1 ;  /* 0x0000001916197207 */ /* 0x000fc80004800000 */
[----:B------:R-:W-:Y:S01]  /*2a70*/  IADD3 R26, PT, PT, -R25, RZ, RZ ;  /* 0x000000ff191a7210 */ /* 0x000fe20007ffe1ff */
[----:B------:R-:W-:-:S04]  /*2a80*/  IMAD.HI.U32 R27, R19, R25, RZ ;  /* 0x00000019131b7227 */ /* 0x000fc800078e00ff */
[----:B------:R-:W-:Y:S01]  /*2a90*/  IMAD R26, R10, R26, R17 ;  /* 0x0000001a0a1a7224 */ /* 0x000fe200078e0211 */
[----:B------:R-:W-:Y:S01]  /*2aa0*/  IADD3 R29, PT, PT, -R27, RZ, RZ ;  /* 0x000000ff1b1d7210 */ /* 0x000fe20007ffe1ff */
[----:B------:R-:W-:-:S04]  /*2ab0*/  IMAD R17, R16, R9, RZ ;  /* 0x0000000910117224 */ /* 0x000fc800078e02ff */
[----:B------:R-:W-:Y:S02]  /*2ac0*/  IMAD R29, R12, R29, R25 ;  /* 0x0000001d0c1d7224 */ /* 0x000fe400078e0219 */
[----:B------:R-:W-:-:S03]  /*2ad0*/  IMAD R17, R26, R8, R17 ;  /* 0x000000081a117224 */ /* 0x000fc600078e0211 */
[----:B------:R-:W-:-:S13]  /*2ae0*/  ISETP.GE.U32.AND P3, PT, R29, R12, PT ;  /* 0x0000000c1d00720c */ /* 0x000fda0003f66070 */
[----:B------:R-:W-:Y:S01]  /*2af0*/  @P3 IMAD.IADD R29, R29, 0x1, -R12 ;  /* 0x000000011d1d3824 */ /* 0x000fe200078e0a0c */
[----:B------:R-:W-:-:S04]  /*2b00*/  @P3 IADD3 R27, PT, PT, R27, 0x1, RZ ;  /* 0x000000011b1b3810 */ /* 0x000fc80007ffe0ff */
[----:B------:R-:W-:-:S13]  /*2b10*/  ISETP.GE.U32.AND P4, PT, R29, R12, PT ;  /* 0x0000000c1d00720c */ /* 0x000fda0003f86070 */
[----:B------:R-:W-:-:S05]  /*2b20*/  @P4 VIADD R27, R27, 0x1 ;  /* 0x000000011b1b4836 */ /* 0x000fca0000000000 */
[----:B------:R-:W-:-:S05]  /*2b30*/  SEL R27, R0, R27, !P2 ;  /* 0x0000001b001b7207 */ /* 0x000fca0005000000 */
[----:B------:R-:W-:-:S04]  /*2b40*/  IMAD.MOV R16, RZ, RZ, -R27 ;  /* 0x000000ffff107224 */ /* 0x000fc800078e0a1b */
[----:B------:R-:W-:-:S04]  /*2b50*/  IMAD R16, R12, R16, R25 ;  /* 0x000000100c107224 */ /* 0x000fc800078e0219 */
[----:B------:R-:W-:-:S04]  /*2b60*/  IMAD R16, R16, UR5, R17 ;  /* 0x0000000510107c24 */ /* 0x000fc8000f8e0211 */
[----:B------:R-:W-:-:S04]  /*2b70*/  IMAD R16, R27, UR4, R16 ;  /* 0x000000041b107c24 */ /* 0x000fc8000f8e0210 */
[----:B------:R-:W-:-:S04]  /*2b80*/  IMAD R17, R11, UR8, R16 ;  /* 0x000000080b117c24 */ /* 0x000fc8000f8e0210 */
[----:B------:R-:W-:Y:S01]  /*2b90*/  IMAD.WIDE.U32 R16, R17, 0x2, R14 ;  /* 0x0000000211107825 */ /* 0x000fe200078e000e */
[----:B--2---:R-:W-:-:S05]  /*2ba0*/  PRMT R27, R24, 0x7710, RZ ;  /* 0x00007710181b7816 */ /* 0x004fca00000000ff */
[----:B------:R0:W-:Y:S04]  /*2bb0*/  STG.E.U16 desc[UR6][R16.64], R27 ;  /* 0x0000001b10007986 */ /* 0x0001e8000c101506 */
[----:B------:R1:W2:Y:S01]  /*2bc0*/  LDG.E.U16 R6, desc[UR6][R6.64+0x6] ;  /* 0x0000060606067981 */ /* 0x0002a2000c1e1500 */
[C---:B------:R-:W-:Y:S01]  /*2bd0*/  IADD3 R24, PT, PT, R20.reuse, 0x2, RZ ;  /* 0x0000000214187810 */ /* 0x040fe20007ffe0ff */
[----:B------:R-:W-:Y:S01]  /*2be0*/  VIADD R23, R23, 0x4 ;  /* 0x0000000417177836 */ /* 0x000fe20000000000 */
[----:B------:R-:W-:-:S03]  /*2bf0*/  IADD3 R20, PT, PT, R20, 0x4, RZ ;  /* 0x0000000414147810 */ /* 0x000fc60007ffe0ff */
        /* <DEDUP_REMOVED lines=9> */
[----:B-1----:R-:W-:-:S04]  /*2c90*/  IMAD.HI.U32 R7, R18, R17, RZ ;  /* 0x0000001112077227 */ /* 0x002fc800078e00ff */
        /* <DEDUP_REMOVED lines=13> */
[----:B------:R-:W-:Y:S02]  /*2d70*/  @P3 IADD3 R7, PT, PT, -R12, R7, RZ ;  /* 0x000000070c073210 */ /* 0x000fe40007ffe1ff */
[----:B------:R-:W-:Y:S02]  /*2d80*/  @P3 IADD3 R27, PT, PT, R27, 0x1, RZ ;  /* 0x000000011b1b3810 */ /* 0x000fe40007ffe0ff */
[----:B------:R-:W-:Y:S01]  /*2d90*/  ISETP.GE.U32.AND P4, PT, R7, R12, PT ;  /* 0x0000000c0700720c */ /* 0x000fe20003f86070 */
[--C-:B------:R-:W-:Y:S01]  /*2da0*/  IMAD.MOV R7, RZ, RZ, -R17.reuse ;  /* 0x000000ffff077224 */ /* 0x100fe200078e0a11 */
[----:B------:R-:W-:Y:S01]  /*2db0*/  ISETP.NE.AND P3, PT, R23, RZ, PT ;  /* 0x000000ff1700720c */ /* 0x000fe20003f65270 */
[----:B------:R-:W-:Y:S02]  /*2dc0*/  IMAD R17, R10, R24, R17 ;  /* 0x000000180a117224 */ /* 0x000fe400078e0211 */
[----:B------:R-:W-:Y:S01]  /*2dd0*/  IMAD R7, R4, R7, R5 ;  /* 0x0000000704077224 */ /* 0x000fe200078e0205 */
[----:B------:R-:W-:-:S04]  /*2de0*/  IADD3 R5, PT, PT, R5, 0x4, RZ ;  /* 0x0000000405057810 */ /* 0x000fc80007ffe0ff */
[----:B------:R-:W-:-:S03]  /*2df0*/  IADD3 R16, PT, PT, R7, 0x3, RZ ;  /* 0x0000000307107810 */ /* 0x000fc60007ffe0ff */
[----:B------:R-:W-:Y:S02]  /*2e00*/  @P4 IADD3 R27, PT, PT, R27, 0x1, RZ ;  /* 0x000000011b1b4810 */ /* 0x000fe40007ffe0ff */
[----:B------:R-:W-:Y:S02]  /*2e10*/  IMAD R9, R16, R9, RZ ;  /* 0x0000000910097224 */ /* 0x000fe400078e02ff */
[----:B------:R-:W-:Y:S02]  /*2e20*/  SEL R27, R0, R27, !P2 ;  /* 0x0000001b001b7207 */ /* 0x000fe40005000000 */
[----:B------:R-:W-:Y:S02]  /*2e30*/  IMAD R9, R17, R8, R9 ;  /* 0x0000000811097224 */ /* 0x000fe400078e0209 */
[----:B------:R-:W-:-:S05]  /*2e40*/  IADD3 R7, PT, PT, -R27, RZ, RZ ;  /* 0x000000ff1b077210 */ /* 0x000fca0007ffe1ff */
[----:B------:R-:W-:-:S04]  /*2e50*/  IMAD R8, R12, R7, R25 ;  /* 0x000000070c087224 */ /* 0x000fc800078e0219 */
[----:B------:R-:W-:-:S04]  /*2e60*/  IMAD R8, R8, UR5, R9 ;  /* 0x0000000508087c24 */ /* 0x000fc8000f8e0209 */
[----:B------:R-:W-:-:S04]  /*2e70*/  IMAD R8, R27, UR4, R8 ;  /* 0x000000041b087c24 */ /* 0x000fc8000f8e0208 */
[----:B------:R-:W-:-:S04]  /*2e80*/  IMAD R7, R11, UR8, R8 ;  /* 0x000000080b077c24 */ /* 0x000fc8000f8e0208 */
[----:B------:R-:W-:Y:S01]  /*2e90*/  IMAD.WIDE.U32 R14, R7, 0x2, R14 ;  /* 0x00000002070e7825 */ /* 0x000fe200078e000e */
[----:B--2---:R-:W-:-:S05]  /*2ea0*/  PRMT R7, R6, 0x7710, RZ ;  /* 0x0000771006077816 */ /* 0x004fca00000000ff */
[----:B------:R0:W-:Y:S01]  /*2eb0*/  STG.E.U16 desc[UR6][R14.64], R7 ;  /* 0x000000070e007986 */ /* 0x0001e2000c101506 */
[----:B------:R-:W-:Y:S05]  /*2ec0*/  @P3 BRA `(.L_x_278) ;  /* 0xfffffff4002c3947 */ /* 0x000fea000383ffff */
[----:B------:R-:W-:Y:S05]  /*2ed0*/  EXIT ;  /* 0x000000000000794d */ /* 0x000fea0003800000 */
.L_x_279:
        /* <DEDUP_REMOVED lines=10> */
.L_x_951:


//--------------------- .text._ZN2at6native40_GLOBAL__N__2351210d_8_Shape_cu_49f7391c30CatArrayBatchedCopy_vectorizedINS1_10OpaqueTypeILj2EEEjLi4ELi64ELi64ELi16ELi8EEEvPcNS1_25CatArrInputTensorMetadataIT_T0_XT2_EXT3_EEENS1_16TensorSizeStrideIS8_Lj4EEEiS8_ --------------------------
	.section	.text._ZN2at6native40_GLOBAL__N__2351210d_8_Shape_cu_49f7391c30CatArrayBatchedCopy_vectorizedINS1_10OpaqueTypeILj2EEEjLi4ELi64ELi64ELi16ELi8EEEvPcNS1_25CatArrInputTensorMetadataIT_T0_XT2_EXT3_EEENS1_16TensorSizeStrideIS8_Lj4EEEiS8_,"ax",@progbits
	.align	128
.text._ZN2at6native40_GLOBAL__N__2351210d_8_Shape_cu_49f7391c30CatArrayBatchedCopy_vectorizedINS1_10OpaqueTypeILj2EEEjLi4ELi64ELi64ELi16ELi8EEEvPcNS1_25CatArrInputTensorMetadataIT_T0_XT2_EXT3_EEENS1_16TensorSizeStrideIS8_Lj4EEEiS8_:
        .type           _ZN2at6native40_GLOBAL__N__2351210d_8_Shape_cu_49f7391c30CatArrayBatchedCopy_vectorizedINS1_10OpaqueTypeILj2EEEjLi4ELi64ELi64ELi16ELi8EEEvPcNS1_25CatArrInputTensorMetadataIT_T0_XT2_EXT3_EEENS1_16TensorSizeStrideIS8_Lj4EEEiS8_,@function
        .size           _ZN2at6native40_GLOBAL__N__2351210d_8_Shape_cu_49f7391c30CatArrayBatchedCopy_vectorizedINS1_10OpaqueTypeILj2EEEjLi4ELi64ELi64ELi16ELi8EEEvPcNS1_25CatArrInputTensorMetadataIT_T0_XT2_EXT3_EEENS1_16TensorSizeStrideIS8_Lj4EEEiS8_,(.L_x_952 - _ZN2at6native40_GLOBAL__N__2351210d_8_Shape_cu_49f7391c30CatArrayBatchedCopy_vectorizedINS1_10OpaqueTypeILj2EEEjLi4ELi64ELi64ELi16ELi8EEEvPcNS1_25CatArrInputTensorMetadataIT_T0_XT2_EXT3_EEENS1_16TensorSizeStrideIS8_Lj4EEEiS8_)
        .other          _ZN2at6native40_GLOBAL__N__2351210d_8_Shape_cu_49f7391c30CatArrayBatchedCopy_vectorizedINS1_10OpaqueTypeILj2EEEjLi4ELi64ELi64ELi16ELi8EEEvPcNS1_25CatArrInputTensorMetadataIT_T0_XT2_EXT3_EEENS1_16TensorSizeStrideIS8_Lj4EEEiS8_,@"STO_CUDA_ENTRY STV_DEFAULT"
_ZN2at6native40_GLOBAL__N__2351210d_8_Shape_cu_49f7391c30CatArrayBatchedCopy_vectorizedINS1_10OpaqueTypeILj2EEEjLi4ELi64ELi64ELi16ELi8EEEvPcNS1_25CatArrInputTensorMetadataIT_T0_XT2_EXT3_EEENS1_16TensorSizeStrideIS8_Lj4EEEiS8_:
        /* <DEDUP_REMOVED lines=66> */
.L_x_280:
        /* <DEDUP_REMOVED lines=48> */
.L_x_281:
        /* <DEDUP_REMOVED lines=14> */
.L_x_952:


//--------------------- .text._ZN2at6native40_GLOBAL__N__2351210d_8_Shape_cu_49f7391c19CatArrayBatchedCopyINS1_10OpaqueTypeILj2EEEjLi3ELi64ELi64EEEvPT_NS1_25CatArrInputTensorMetadataIS5_T0_XT2_EXT3_EEENS1_16TensorSizeStrideIS8_Lj4EEEiS8_ --------------------------
	.section	.text._ZN2at6native40_GLOBAL__N__2351210d_8_Shape_cu_49f7391c19CatArrayBatchedCopyINS1_10OpaqueTypeILj2EEEjLi3ELi64ELi64EEEvPT_NS1_25CatArrInputTensorMetadataIS5_T0_XT2_EXT3_EEENS1_16TensorSizeStrideIS8_Lj4EEEiS8_,"ax",@progbits
	.align	128
.text._ZN2at6native40_GLOBAL__N__2351210d_8_Shape_cu_49f7391c19CatArrayBatchedCopyINS1_10OpaqueTypeILj2EEEjLi3ELi64ELi64EEEvPT_NS1_25CatArrInputTensorMetadataIS5_T0_XT2_EXT3_EEENS1_16TensorSizeStrideIS8_Lj4EEEiS8_:
        .type           _ZN2at6native40_GLOBAL__N__2351210d_8_Shape_cu_49f7391c19CatArrayBatchedCopyINS1_10OpaqueTypeILj2EEEjLi3ELi64ELi64EEEvPT_NS1_25CatArrInputTensorMetadataIS5_T0_XT2_EXT3_EEENS1_16TensorSizeStrideIS8_Lj4EEEiS8_,@function
        .size           _ZN2at6native40_GLOBAL__N__2351210d_8_Shape_cu_49f7391c19CatArrayBatchedCopyINS1_10OpaqueTypeILj2EEEjLi3ELi64ELi64EEEvPT_NS1_25CatArrInputTensorMetadataIS5_T0_XT2_EXT3_EEENS1_16TensorSizeStrideIS8_Lj4EEEiS8_,(.L_x_953 - _ZN2at6native40_GLOBAL__N__2351210d_8_Shape_cu_49f7391c19CatArrayBatchedCopyINS1_10OpaqueTypeILj2EEEjLi3ELi64ELi64EEEvPT_NS1_25CatArrInputTensorMetadataIS5_T0_XT2_EXT3_EEENS1_16TensorSizeStrideIS8_Lj4EEEiS8_)
        .other          _ZN2at6native40_GLOBAL__N__2351210d_8_Shape_cu_49f7391c19CatArrayBatchedCopyINS1_10OpaqueTypeILj2EEEjLi3ELi64ELi64EEEvPT_NS1_25CatArrInputTensorMetadataIS5_T0_XT2_EXT3_EEENS1_16TensorSizeStrideIS8_Lj4EEEiS8_,@"STO_CUDA_ENTRY STV_DEFAULT"
_ZN2at6native40_GLOBAL__N__2351210d_8_Shape_cu_49f7391c19CatArrayBatchedCopyINS1_10OpaqueTypeILj2EEEjLi3ELi64ELi64EEEvPT_NS1_25CatArrInputTensorMetadataIS5_T0_XT2_EXT3_EEENS1_16TensorSizeStrideIS8_Lj4EEEiS8_:
        /* <DEDUP_REMOVED lines=30> */
[----:B------:R-:W-:Y:S01]  /*01e0*/  IMAD.MOV R19, RZ, RZ, -R3 ;  /* 0x000000ffff137224 */ /* 0x000fe200078e0a03 */
[----:B-----5:R-:W-:-:S05]  /*01f0*/  SEL R4, R2, R5, !P1 ;  /* 0x0000000502047207 */ /* 0x020fca0004800000 */
        /* <DEDUP_REMOVED lines=13> */
[----:B------:R-:W-:Y:S01]  /*02d0*/  ISETP.NE.U32.AND P1, PT, R3, RZ, PT ;  /* 0x000000ff0300720c */ /* 0x000fe20003f25070 */
[----:B0-----:R-:W-:-:S06]  /*02e0*/  VIADD R11, R6, 0xffffffe ;  /* 0x0ffffffe060b7836 */ /* 0x001fcc0000000000 */
[----:B------:R3:W0:Y:S01]  /*02f0*/  LDC R6, c[0x0][R18+0x8d4] ;  /* 0x0002350012067b82 */ /* 0x0006220000000800 */
[----:B------:R-:W5:Y:S01]  /*0300*/  F2I.FTZ.U32.TRUNC.NTZ R11, R11 ;  /* 0x0000000b000b7305 */ /* 0x000f62000021f000 */
[----:B-1----:R-:W-:-:S06]  /*0310*/  IADD3 R12, PT, PT, R8, 0xffffffe, RZ ;  /* 0x0ffffffe080c7810 */ /* 0x002fcc0007ffe0ff */
        /* <DEDUP_REMOVED lines=10> */
.L_x_283:
[----:B--2---:R-:W-:-:S05]  /*03c0*/  @P0 IMAD.WIDE.U32 R16, R12, 0x2, R14 ;  /* 0x000000020c100825 */ /* 0x004fca00078e000e */
[----:B---3--:R3:W4:Y:S01]  /*03d0*/  @P0 LDG.E.U16 R18, desc[UR6][R16.64] ;  /* 0x0000000610120981 */ /* 0x008722000c1e1500 */
        /* <DEDUP_REMOVED lines=8> */
[----:B------:R-:W-:Y:S02]  /*0460*/  SEL R23, R20, R19, !P1 ;  /* 0x0000001314177207 */ /* 0x000fe40004800000 */
[----:B------:R-:W2:Y:S03]  /*0470*/  @P0 LDC R19, c[0x0][0x10ec] ;  /* 0x00043b00ff130b82 */ /* 0x000ea60000000800 */
        /* <DEDUP_REMOVED lines=18> */
[----:B---3--:R-:W-:Y:S01]  /*05a0*/  @P0 IMAD.WIDE.U32 R16, R19, 0x2, R16 ;  /* 0x0000000213100825 */ /* 0x008fe200078e0010 */
[----:B----4-:R-:W-:-:S05]  /*05b0*/  @P0 PRMT R23, R18, 0x7710, RZ ;  /* 0x0000771012170816 */ /* 0x010fca00000000ff */
[----:B------:R2:W-:Y:S01]  /*05c0*/  @P0 STG.E.U16 desc[UR6][R16.64], R23 ;  /* 0x0000001710000986 */ /* 0x0005e2000c101506 */
[----:B------:R-:W-:Y:S05]  /*05d0*/  @P0 BRA `(.L_x_282) ;  /* 0x0000000000c80947 */ /* 0x000fea0003800000 */
[----:B------:R-:W3:Y:S01]  /*05e0*/  I2F.U32.RP R18, R7 ;  /* 0x0000000700127306 */ /* 0x000ee20000209000 */
[----:B------:R-:W-:Y:S02]  /*05f0*/  IADD3 R19, PT, PT, RZ, -R7, RZ ;  /* 0x80000007ff137210 */ /* 0x000fe40007ffe0ff */
[----:B------:R-:W-:Y:S02]  /*0600*/  ISETP.NE.U32.AND P5, PT, R7, RZ, PT ;  /* 0x000000ff0700720c */ /* 0x000fe40003fa5070 */
[----:B------:R-:W-:-:S03]  /*0610*/  IADD3 R25, PT, PT, RZ, -R2, RZ ;  /* 0x80000002ff197210 */ /* 0x000fc60007ffe0ff */
[----:B--2---:R-:W2:Y:S08]  /*0620*/  I2F.U32.RP R23, R2 ;  /* 0x0000000200177306 */ /* 0x004eb00000209000 */
        /* <DEDUP_REMOVED lines=40> */
[----:B------:R-:W2:Y:S01]  /*08b0*/  LDG.E.U16 R16, desc[UR6][R16.64] ;  /* 0x0000000610107981 */ /* 0x000ea2000c1e1500 */
[----:B------:R-:W-:-:S04]  /*08c0*/  IMAD R23, R9, UR10, R22 ;  /* 0x0000000a09177c24 */ /* 0x000fc8000f8e0216 */
[----:B0-----:R-:W-:Y:S01]  /*08d0*/  IMAD.WIDE.U32 R18, R23, 0x2, R18 ;  /* 0x0000000217127825 */ /* 0x001fe200078e0012 */
[----:B--2---:R-:W-:-:S05]  /*08e0*/  PRMT R23, R16, 0x7710, RZ ;  /* 0x0000771010177816 */ /* 0x004fca00000000ff */
[----:B------:R3:W-:Y:S02]  /*08f0*/  STG.E.U16 desc[UR6][R18.64], R23 ;  /* 0x0000001712007986 */ /* 0x0007e4000c101506 */
.L_x_282:
[----:B------:R-:W-:-:S04]  /*0900*/  IADD3 R12, PT, PT, R13, R12, RZ ;  /* 0x0000000c0d0c7210 */ /* 0x000fc80007ffe0ff */
[----:B------:R-:W-:-:S13]  /*0910*/  ISETP.GE.U32.AND P3, PT, R12, R0, PT ;  /* 0x000000000c00720c */ /* 0x000fda0003f66070 */
[----:B------:R-:W-:Y:S05]  /*0920*/  @!P3 BRA `(.L_x_283) ;  /* 0xfffffff800a4b947 */ /* 0x000fea000383ffff */
[----:B------:R-:W-:Y:S05]  /*0930*/  EXIT ;  /* 0x000000000000794d */ /* 0x000fea0003800000 */
.L_x_284:
        /* <DEDUP_REMOVED lines=12> */
.L_x_953:


//--------------------- .text._ZN2at6native40_GLOBAL__N__2351210d_8_Shape_cu_49f7391c26CatArrayBatchedCopy_contigINS1_10OpaqueTypeILj2EEEjLi3ELi64ELi64EEEvPT_NS1_25CatArrInputTensorMetadataIS5_T0_XT2_EXT3_EEENS1_16TensorSizeStrideIS8_Lj4EEEiS8_ --------------------------
	.section	.text._ZN2at6native40_GLOBAL__N__2351210d_8_Shape_cu_49f7391c26CatArrayBatchedCopy_contigINS1_10OpaqueTypeILj2EEEjLi3ELi64ELi64EEEvPT_NS1_25CatArrInputTensorMetadataIS5_T0_XT2_EXT3_EEENS1_16TensorSizeStrideIS8_Lj4EEEiS8_,"ax",@progbits
	.align	128
.text._ZN2at6native40_GLOBAL__N__2351210d_8_Shape_cu_49f7391c26CatArrayBatchedCopy_contigINS1_10OpaqueTypeILj2EEEjLi3ELi64ELi64EEEvPT_NS1_25CatArrInputTensorMetadataIS5_T0_XT2_EXT3_EEENS1_16TensorSizeStrideIS8_Lj4EEEiS8_:
        .type           _ZN2at6native40_GLOBAL__N__2351210d_8_Shape_cu_49f7391c26CatArrayBatchedCopy_contigINS1_10OpaqueTypeILj2EEEjLi3ELi64ELi64EEEvPT_NS1_25CatArrInputTensorMetadataIS5_T0_XT2_EXT3_EEENS1_16TensorSizeStrideIS8_Lj4EEEiS8_,@function
        .size           _ZN2at6native40_GLOBAL__N__2351210d_8_Shape_cu_49f7391c26CatArrayBatchedCopy_contigINS1_10OpaqueTypeILj2EEEjLi3ELi64ELi64EEEvPT_NS1_25CatArrInputTensorMetadataIS5_T0_XT2_EXT3_EEENS1_16TensorSizeStrideIS8_Lj4EEEiS8_,(.L_x_954 - _ZN2at6native40_GLOBAL__N__2351210d_8_Shape_cu_49f7391c26CatArrayBatchedCopy_contigINS1_10OpaqueTypeILj2EEEjLi3ELi64ELi64EEEvPT_NS1_25CatArrInputTensorMetadataIS5_T0_XT2_EXT3_EEENS1_16TensorSizeStrideIS8_Lj4EEEiS8_)
        .other          _ZN2at6native40_GLOBAL__N__2351210d_8_Shape_cu_49f7391c26CatArrayBatchedCopy_contigINS1_10OpaqueTypeILj2EEEjLi3ELi64ELi64EEEvPT_NS1_25CatArrInputTensorMetadataIS5_T0_XT2_EXT3_EEENS1_16TensorSizeStrideIS8_Lj4EEEiS8_,@"STO_CUDA_ENTRY STV_DEFAULT"
_ZN2at6native40_GLOBAL__N__2351210d_8_Shape_cu_49f7391c26CatArrayBatchedCopy_contigINS1_10OpaqueTypeILj2EEEjLi3ELi64ELi64EEEvPT_NS1_25CatArrInputTensorMetadataIS5_T0_XT2_EXT3_EEENS1_16TensorSizeStrideIS8_Lj4EEEiS8_:
        /* <DEDUP_REMOVED lines=50> */
.L_x_285:
[----:B01----:R-:W-:-:S05]  /*0320*/  IMAD.WIDE.U32 R16, R12, 0x2, R4 ;  /* 0x000000020c107825 */ /* 0x003fca00078e0004 */
[----:B------:R0:W2:Y:S01]  /*0330*/  LDG.E.U16 R15, desc[UR6][R16.64] ;  /* 0x00000006100f7981 */ /* 0x0000a2000c1e1500 */
        /* <DEDUP_REMOVED lines=31> */
[----:B------:R-:W-:Y:S05]  /*0530*/  @!P2 BRA `(.L_x_285) ;  /* 0xfffffffc0078a947 */ /* 0x000fea000383ffff */
[----:B------:R-:W-:Y:S05]  /*0540*/  EXIT ;  /* 0x000000000000794d */ /* 0x000fea0003800000 */
.L_x_286:
        /* <DEDUP_REMOVED lines=11> */
.L_x_954:


//--------------------- .text._ZN2at6native40_GLOBAL__N__2351210d_8_Shape_cu_49f7391c35CatArrayBatchedCopy_alignedK_contigINS1_10OpaqueTypeILj2EEEjLi3ELi64ELi64ELi8EEEvPT_NS1_25CatArrInputTensorMetadataIS5_T0_XT2_EXT3_EEENS1_16TensorSizeStrideIS8_Lj4EEEiS8_ --------------------------
	.section	.text._ZN2at6native40_GLOBAL__N__2351210d_8_Shape_cu_49f7391c35CatArrayBatchedCopy_alignedK_contigINS1_10OpaqueTypeILj2EEEjLi3ELi64ELi64ELi8EEEvPT_NS1_25CatArrInputTensorMetadataIS5_T0_XT2_EXT3_EEENS1_16TensorSizeStrideIS8_Lj4EEEiS8_,"ax",@progbits
	.align	128
.text._ZN2at6native40_GLOBAL__N__2351210d_8_Shape_cu_49f7391c35CatArrayBatchedCopy_alignedK_contigINS1_10OpaqueTypeILj2EEEjLi3ELi64ELi64ELi8EEEvPT_NS1_25CatArrInputTensorMetadataIS5_T0_XT2_EXT3_EEENS1_16TensorSizeStrideIS8_Lj4EEEiS8_:
        .type           _ZN2at6native40_GLOBAL__N__2351210d_8_Shape_cu_49f7391c35CatArrayBatchedCopy_alignedK_contigINS1_10OpaqueTypeILj2EEEjLi3ELi64ELi64ELi8EEEvPT_NS1_25CatArrInputTensorMetadataIS5_T0_XT2_EXT3_EEENS1_16TensorSizeStrideIS8_Lj4EEEiS8_,@function
        .size           _ZN2at6native40_GLOBAL__N__2351210d_8_Shape_cu_49f7391c35CatArrayBatchedCopy_alignedK_contigINS1_10OpaqueTypeILj2EEEjLi3ELi64ELi64ELi8EEEvPT_NS1_25CatArrInputTensorMetadataIS5_T0_XT2_EXT3_EEENS1_16TensorSizeStrideIS8_Lj4EEEiS8_,(.L_x_955 - _ZN2at6native40_GLOBAL__N__2351210d_8_Shape_cu_49f7391c35CatArrayBatchedCopy_alignedK_contigINS1_10OpaqueTypeILj2EEEjLi3ELi64ELi64ELi8EEEvPT_NS1_25CatArrInputTensorMetadataIS5_T0_XT2_EXT3_EEENS1_16TensorSizeStrideIS8_Lj4EEEiS8_)
        .other          _ZN2at6native40_GLOBAL__N__2351210d_8_Shape_cu_49f7391c35CatArrayBatchedCopy_alignedK_contigINS1_10OpaqueTypeILj2EEEjLi3ELi64ELi64ELi8EEEvPT_NS1_25CatArrInputTensorMetadataIS5_T0_XT2_EXT3_EEENS1_16TensorSizeStrideIS8_Lj4EEEiS8_,@"STO_CUDA_ENTRY STV_DEFAULT"
_ZN2at6native40_GLOBAL__N__2351210d_8_Shape_cu_49f7391c35CatArrayBatchedCopy_alignedK_contigINS1_10OpaqueTypeILj2EEEjLi3ELi64ELi64ELi8EEEvPT_NS1_25CatArrInputTensorMetadataIS5_T0_XT2_EXT3_EEENS1_16TensorSizeStrideIS8_Lj4EEEiS8_:
        /* <DEDUP_REMOVED lines=25> */
[----:B------:R-:W5:Y:S01]  /*0190*/  LDC R6, c[0x0][0x10e8] ;  /* 0x00043a00ff067b82 */ /* 0x000f620000000800 */
[----:B------:R-:W4:Y:S01]  /*01a0*/  LDCU UR5, c[0x0][0x10d0] ;  /* 0x00021a00ff0577ac */ /* 0x000f220008000800 */
[----:B------:R-:W2:Y:S06]  /*01b0*/  LDCU UR4, c[0x0][0x370] ;  /* 0x00006e00ff0477ac */ /* 0x000eac0008000800 */
[----:B0-----:R-:W0:Y:S01]  /*01c0*/  LDC.64 R4, c[0x0][0x380] ;  /* 0x0000e000ff047b82 */ /* 0x001e220000000a00 */
[----:B------:R-:W3:Y:S01]  /*01d0*/  LDCU UR8, c[0x0][0x10cc] ;  /* 0x00021980ff0877ac */ /* 0x000ee20008000800 */
[----:B--2---:R-:W-:Y:S01]  /*01e0*/  IMAD R12, R12, UR4, RZ ;  /* 0x000000040c0c7c24 */ /* 0x004fe2000f8e02ff */
[----:B-----5:R-:W-:-:S02]  /*01f0*/  ISETP.NE.AND P0, PT, R6, 0x2, PT ;  /* 0x000000020600780c */ /* 0x020fc40003f05270 */
[----:B------:R-:W-:Y:S02]  /*0200*/  ISETP.NE.AND P1, PT, R6, 0x1, PT ;  /* 0x000000010600780c */ /* 0x000fe40003f25270 */
[C---:B----4-:R-:W-:Y:S02]  /*0210*/  SEL R14, R9.reuse, UR5, !P0 ;  /* 0x00000005090e7c07 */ /* 0x050fe4000c000000 */
[----:B---3--:R-:W-:-:S09]  /*0220*/  SEL R10, R9, UR8, !P1 ;  /* 0x00000008090a7c07 */ /* 0x008fd2000c800000 */
.L_x_289:
[----:B------:R-:W-:-:S06]  /*0230*/  IMAD.WIDE.U32 R6, R11, 0x2, R2 ;  /* 0x000000020b067825 */ /* 0x000fcc00078e0002 */
[----:B------:R-:W2:Y:S01]  /*0240*/  LDG.E.64 R6, desc[UR6][R6.64] ;  /* 0x0000000606067981 */ /* 0x000ea2000c1e1b00 */
[----:B------:R-:W3:Y:S01]  /*0250*/  I2F.U32.RP R13, R14 ;  /* 0x0000000e000d7306 */ /* 0x000ee20000209000 */
[-C--:B------:R-:W-:Y:S01]  /*0260*/  IADD3 R19, PT, PT, RZ, -R14.reuse, RZ ;  /* 0x8000000eff137210 */ /* 0x080fe20007ffe0ff */
[----:B------:R-:W-:Y:S01]  /*0270*/  IMAD.MOV.U32 R16, RZ, RZ, RZ ;  /* 0x000000ffff107224 */ /* 0x000fe200078e00ff */
[----:B------:R-:W-:Y:S01]  /*0280*/  IADD3 R23, PT, PT, R11, 0x2, RZ ;  /* 0x000000020b177810 */ /* 0x000fe20007ffe0ff */
[----:B------:R-:W-:Y:S01]  /*0290*/  IMAD.MOV.U32 R20, RZ, RZ, RZ ;  /* 0x000000ffff147224 */ /* 0x000fe200078e00ff */
[----:B------:R-:W-:-:S03]  /*02a0*/  LOP3.LUT R22, RZ, R14, RZ, 0x33, !PT ;  /* 0x0000000eff167212 */ /* 0x000fc600078e33ff */
[----:B------:R-:W4:Y:S08]  /*02b0*/  I2F.U32.RP R15, R10 ;  /* 0x0000000a000f7306 */ /* 0x000f300000209000 */
[----:B---3--:R-:W3:Y:S08]  /*02c0*/  MUFU.RCP R13, R13 ;  /* 0x0000000d000d7308 */ /* 0x008ef00000001000 */
[----:B----4-:R-:W4:Y:S01]  /*02d0*/  MUFU.RCP R15, R15 ;  /* 0x0000000f000f7308 */ /* 0x010f220000001000 */
[----:B---3--:R-:W-:-:S02]  /*02e0*/  VIADD R17, R13, 0xffffffe ;  /* 0x0ffffffe0d117836 */ /* 0x008fc40000000000 */
[----:B------:R-:W-:-:S05]  /*02f0*/  IMAD.MOV R13, RZ, RZ, -R10 ;  /* 0x000000ffff0d7224 */ /* 0x000fca00078e0a0a */
[----:B------:R-:W3:Y:S01]  /*0300*/  F2I.FTZ.U32.TRUNC.NTZ R17, R17 ;  /* 0x0000001100117305 */ /* 0x000ee2000021f000 */
[----:B----4-:R-:W-:-:S07]  /*0310*/  VIADD R21, R15, 0xffffffe ;  /* 0x0ffffffe0f157836 */ /* 0x010fce0000000000 */
[----:B------:R-:W4:Y:S01]  /*0320*/  F2I.FTZ.U32.TRUNC.NTZ R21, R21 ;  /* 0x0000001500157305 */ /* 0x000f22000021f000 */
[----:B---3--:R-:W-:-:S04]  /*0330*/  IMAD R19, R19, R17, RZ ;  /* 0x0000001113137224 */ /* 0x008fc800078e02ff */
[----:B------:R-:W-:Y:S01]  /*0340*/  IMAD.HI.U32 R16, R17, R19, R16 ;  /* 0x0000001311107227 */ /* 0x000fe200078e0010 */
[----:B------:R-:W-:-:S03]  /*0350*/  IADD3 R19, PT, PT, R11, 0x1, RZ ;  /* 0x000000010b137810 */ /* 0x000fc60007ffe0ff */
[----:B----4-:R-:W-:Y:S02]  /*0360*/  IMAD R13, R13, R21, RZ ;  /* 0x000000150d0d7224 */ /* 0x010fe400078e02ff */
[----:B------:R-:W-:-:S04]  /*0370*/  IMAD.HI.U32 R25, R16, R19, RZ ;  /* 0x0000001310197227 */ /* 0x000fc800078e00ff */
[----:B------:R-:W-:Y:S01]  /*0380*/  IMAD.HI.U32 R20, R21, R13, R20 ;  /* 0x0000000d15147227 */ /* 0x000fe200078e0014 */
[----:B------:R-:W-:Y:S02]  /*0390*/  IADD3 R27, PT, PT, -R25, RZ, RZ ;  /* 0x000000ff191b7210 */ /* 0x000fe40007ffe1ff */
[----:B------:R-:W-:Y:S01]  /*03a0*/  IADD3 R13, PT, PT, R11, 0x3, RZ ;  /* 0x000000030b0d7810 */ /* 0x000fe20007ffe0ff */
[----:B------:R-:W-:-:S04]  /*03b0*/  IMAD.HI.U32 R17, R16, R11, RZ ;  /* 0x0000000b10117227 */ /* 0x000fc800078e00ff */
[----:B------:R-:W-:Y:S02]  /*03c0*/  IMAD R27, R14, R27, R19 ;  /* 0x0000001b0e1b7224 */ /* 0x000fe400078e0213 */
[----:B------:R-:W-:-:S03]  /*03d0*/  IMAD.HI.U32 R15, R16, R23, RZ ;  /* 0x00000017100f7227 */ /* 0x000fc600078e00ff */
[----:B------:R-:W-:Y:S01]  /*03e0*/  ISETP.GE.U32.AND P1, PT, R27, R14, PT ;  /* 0x0000000e1b00720c */ /* 0x000fe20003f26070 */
[----:B------:R-:W-:-:S04]  /*03f0*/  IMAD.HI.U32 R16, R16, R13, RZ ;  /* 0x0000000d10107227 */ /* 0x000fc800078e00ff */
[----:B------:R-:W-:Y:S02]  /*0400*/  IMAD.MOV R21, RZ, RZ, -R17 ;  /* 0x000000ffff157224 */ /* 0x000fe400078e0a11 */
[----:B------:R-:W-:Y:S02]  /*0410*/  IMAD.MOV R29, RZ, RZ, -R15 ;  /* 0x000000ffff1d7224 */ /* 0x000fe400078e0a0f */
[C---:B------:R-:W-:Y:S02]  /*0420*/  IMAD R21, R14.reuse, R21, R11 ;  /* 0x000000150e157224 */ /* 0x040fe400078e020b */
[C---:B------:R-:W-:Y:S02]  /*0430*/  IMAD R29, R14.reuse, R29, R23 ;  /* 0x0000001d0e1d7224 */ /* 0x040fe400078e0217 */
[----:B------:R-:W-:Y:S01]  /*0440*/  @P1 IADD3 R27, PT, PT, -R14, R27, RZ ;  /* 0x0000001b0e1b1210 */ /* 0x000fe20007ffe1ff */
[----:B------:R-:W-:Y:S01]  /*0450*/  @P1 VIADD R25, R25, 0x1 ;  /* 0x0000000119191836 */ /* 0x000fe20000000000 */
[----:B------:R-:W-:-:S02]  /*0460*/  ISETP.GE.U32.AND P0, PT, R21, R14, PT ;  /* 0x0000000e1500720c */ /* 0x000fc40003f06070 */
[-C--:B------:R-:W-:Y:S02]  /*0470*/  ISETP.GE.U32.AND P3, PT, R27, R14.reuse, PT ;  /* 0x0000000e1b00720c */ /* 0x080fe40003f66070 */
[----:B------:R-:W-:Y:S02]  /*0480*/  IADD3 R27, PT, PT, -R16, RZ, RZ ;  /* 0x000000ff101b7210 */ /* 0x000fe40007ffe1ff */
[C---:B------:R-:W-:Y:S02]  /*0490*/  ISETP.NE.U32.AND P1, PT, R14.reuse, RZ, PT ;  /* 0x000000ff0e00720c */ /* 0x040fe40003f25070 */
[----:B------:R-:W-:Y:S01]  /*04a0*/  ISETP.GE.U32.AND P6, PT, R29, R14, PT ;  /* 0x0000000e1d00720c */ /* 0x000fe20003fc6070 */
[----:B------:R-:W-:-:S04]  /*04b0*/  IMAD R27, R14, R27, R13 ;  /* 0x0000001b0e1b7224 */ /* 0x000fc800078e020d */
[----:B------:R-:W-:Y:S02]  /*04c0*/  @P0 IADD3 R21, PT, PT, -R14, R21, RZ ;  /* 0x000000150e150210 */ /* 0x000fe40007ffe1ff */
[-C--:B------:R-:W-:Y:S02]  /*04d0*/  ISETP.GE.U32.AND P2, PT, R27, R14.reuse, PT ;  /* 0x0000000e1b00720c */ /* 0x080fe40003f46070 */
[----:B------:R-:W-:Y:S02]  /*04e0*/  @P3 IADD3 R25, PT, PT, R25, 0x1, RZ ;  /* 0x0000000119193810 */ /* 0x000fe40007ffe0ff */
[----:B------:R-:W-:Y:S02]  /*04f0*/  ISETP.GE.U32.AND P4, PT, R21, R14, PT ;  /* 0x0000000e1500720c */ /* 0x000fe40003f86070 */
[----:B------:R-:W-:Y:S01]  /*0500*/  SEL R25, R22, R25, !P1 ;  /* 0x0000001916197207 */ /* 0x000fe20004800000 */
[----:B------:R-:W-:Y:S01]  /*0510*/  @P6 IMAD.IADD R29, R29, 0x1, -R14 ;  /* 0x000000011d1d6824 */ /* 0x000fe200078e0a0e */
[----:B------:R-:W-:Y:S01]  /*0520*/  @P0 IADD3 R17, PT, PT, R17, 0x1, RZ ;  /* 0x0000000111110810 */ /* 0x000fe20007ffe0ff */
[----:B------:R-:W-:-:S02]  /*0530*/  @P6 VIADD R15, R15, 0x1 ;  /* 0x000000010f0f6836 */ /* 0x000fc40000000000 */
[----:B------:R-:W-:Y:S01]  /*0540*/  IMAD.HI.U32 R18, R20, R25, RZ ;  /* 0x0000001914127227 */ /* 0x000fe200078e00ff */
[----:B------:R-:W-:-:S03]  /*0550*/  ISETP.GE.U32.AND P3, PT, R29, R14, PT ;  /* 0x0000000e1d00720c */ /* 0x000fc60003f66070 */
[----:B------:R-:W-:Y:S01]  /*0560*/  @P2 IMAD.IADD R27, R27, 0x1, -R14 ;  /* 0x000000011b1b2824 */ /* 0x000fe200078e0a0e */
[----:B------:R-:W-:Y:S01]  /*0570*/  IADD3 R21, PT, PT, -R18, RZ, RZ ;  /* 0x000000ff12157210 */ /* 0x000fe20007ffe1ff */
[----:B------:R-:W-:Y:S01]  /*0580*/  @P2 VIADD R16, R16, 0x1 ;  /* 0x0000000110102836 */ /* 0x000fe20000000000 */
[C---:B------:R-:W-:Y:S01]  /*0590*/  ISETP.NE.U32.AND P2, PT, R10.reuse, RZ, PT ;  /* 0x000000ff0a00720c */ /* 0x040fe20003f45070 */
[----:B------:R-:W-:Y:S01]  /*05a0*/  @P4 VIADD R17, R17, 0x1 ;  /* 0x0000000111114836 */ /* 0x000fe20000000000 */
[----:B------:R-:W-:Y:S01]  /*05b0*/  ISETP.GE.U32.AND P5, PT, R27, R14, PT ;  /* 0x0000000e1b00720c */ /* 0x000fe20003fa6070 */
[----:B------:R-:W-:-:S03]  /*05c0*/  IMAD R27, R10, R21, R25 ;  /* 0x000000150a1b7224 */ /* 0x000fc600078e0219 */
[----:B------:R-:W-:Y:S02]  /*05d0*/  SEL R17, R22, R17, !P1 ;  /* 0x0000001116117207 */ /* 0x000fe40004800000 */
[----:B------:R-:W-:Y:S02]  /*05e0*/  ISETP.GE.U32.AND P6, PT, R27, R10, PT ;  /* 0x0000000a1b00720c */ /* 0x000fe40003fc6070 */
[----:B------:R-:W-:-:S04]  /*05f0*/  @P3 IADD3 R15, PT, PT, R15, 0x1, RZ ;  /* 0x000000010f0f3810 */ /* 0x000fc80007ffe0ff */
[----:B------:R-:W-:Y:S02]  /*0600*/  SEL R21, R22, R15, !P1 ;  /* 0x0000000f16157207 */ /* 0x000fe40004800000 */
[----:B------:R-:W-:-:S03]  /*0610*/  @P5 IADD3 R16, PT, PT, R16, 0x1, RZ ;  /* 0x0000000110105810 */ /* 0x000fc60007ffe0ff */
[----:B------:R-:W-:Y:S01]  /*0620*/  IMAD.HI.U32 R24, R20, R21, RZ ;  /* 0x0000001514187227 */ /* 0x000fe200078e00ff */
[----:B------:R-:W-:Y:S02]  /*0630*/  SEL R15, R22, R16, !P1 ;  /* 0x00000010160f7207 */ /* 0x000fe40004800000 */
[----:B------:R-:W-:Y:S01]  /*0640*/  IADD3 R22, PT, PT, -R25, RZ, RZ ;  /* 0x000000ff19167210 */ /* 0x000fe20007ffe1ff */
[----:B------:R-:W-:Y:S01]  /*0650*/  @P6 IMAD.IADD R27, R27, 0x1, -R10 ;  /* 0x000000011b1b6824 */ /* 0x000fe200078e0a0a */
[----:B------:R-:W-:Y:S01]  /*0660*/  IADD3 R29, PT, PT, -R24, RZ, RZ ;  /* 0x000000ff181d7210 */ /* 0x000fe20007ffe1ff */
[----:B------:R-:W-:-:S03]  /*0670*/  IMAD.HI.U32 R16, R20, R17, RZ ;  /* 0x0000001114107227 */ /* 0x000fc600078e00ff */
[----:B------:R-:W-:Y:S01]  /*0680*/  ISETP.GE.U32.AND P3, PT, R27, R10, PT ;  /* 0x0000000a1b00720c */ /* 0x000fe20003f66070 */
[----:B------:R-:W-:Y:S02]  /*0690*/  IMAD.MOV R27, RZ, RZ, -R16 ;  /* 0x000000ffff1b7224 */ /* 0x000fe400078e0a10 */
[----:B------:R-:W-:-:S04]  /*06a0*/  IMAD.HI.U32 R20, R20, R15, RZ ;  /* 0x0000000f14147227 */ /* 0x000fc800078e00ff */
[C---:B------:R-:W-:Y:S02]  /*06b0*/  IMAD R27, R10.reuse, R27, R17 ;  /* 0x0000001b0a1b7224 */ /* 0x040fe400078e0211 */
[----:B------:R-:W-:Y:S02]  /*06c0*/  IMAD R29, R10, R29, R21 ;  /* 0x0000001d0a1d7224 */ /* 0x000fe400078e0215 */
[----:B------:R-:W-:Y:S01]  /*06d0*/  @P6 VIADD R18, R18, 0x1 ;  /* 0x0000000112126836 */ /* 0x000fe20000000000 */
[----:B------:R-:W-:Y:S01]  /*06e0*/  ISETP.GE.U32.AND P0, PT, R27, R10, PT ;  /* 0x0000000a1b00720c */ /* 0x000fe20003f06070 */
[----:B------:R-:W-:Y:S01]  /*06f0*/  IMAD R22, R14, R22, R19 ;  /* 0x000000160e167224 */ /* 0x000fe200078e0213 */
[-C--:B------:R-:W-:Y:S01]  /*0700*/  ISETP.GE.U32.AND P4, PT, R29, R10.reuse, PT ;  /* 0x0000000a1d00720c */ /* 0x080fe20003f86070 */
[----:B------:R-:W-:Y:S01]  /*0710*/  IMAD.MOV R26, RZ, RZ, -R21 ;  /* 0x000000ffff1a7224 */ /* 0x000fe200078e0a15 */
[----:B------:R-:W-:Y:S01]  /*0720*/  @P3 IADD3 R18, PT, PT, R18, 0x1, RZ ;  /* 0x0000000112123810 */ /* 0x000fe20007ffe0ff */
[----:B------:R-:W-:Y:S01]  /*0730*/  IMAD R22, R22, UR9, RZ ;  /* 0x0000000916167c24 */ /* 0x000fe2000f8e02ff */
[----:B------:R-:W-:Y:S01]  /*0740*/  LOP3.LUT R19, RZ, R10, RZ, 0x33, !PT ;  /* 0x0000000aff137212 */ /* 0x000fe200078e33ff */
[----:B------:R-:W-:-:S03]  /*0750*/  IMAD R23, R14, R26, R23 ;  /* 0x0000001a0e177224 */ /* 0x000fc600078e0217 */
[----:B------:R-:W-:-:S03]  /*0760*/  SEL R18, R19, R18, !P2 ;  /* 0x0000001213127207 */ /* 0x000fc60005000000 */
[----:B------:R-:W-:Y:S01]  /*0770*/  @P0 IMAD.IADD R27, R27, 0x1, -R10 ;  /* 0x000000011b1b0824 */ /* 0x000fe200078e0a0a */
[----:B------:R-:W-:Y:S02]  /*0780*/  @P0 IADD3 R16, PT, PT, R16, 0x1, RZ ;  /* 0x0000000110100810 */ /* 0x000fe40007ffe0ff */
[----:B------:R-:W-:Y:S02]  /*0790*/  @P4 IADD3 R29, PT, PT, -R10, R29, RZ ;  /* 0x0000001d0a1d4210 */ /* 0x000fe40007ffe1ff */
[-C--:B------:R-:W-:Y:S02]  /*07a0*/  ISETP.GE.U32.AND P1, PT, R27, R10.reuse, PT ;  /* 0x0000000a1b00720c */ /* 0x080fe40003f26070 */
[----:B------:R-:W-:Y:S02]  /*07b0*/  IADD3 R27, PT, PT, -R20, RZ, RZ ;  /* 0x000000ff141b7210 */ /* 0x000fe40007ffe1ff */
[----:B------:R-:W-:Y:S02]  /*07c0*/  ISETP.GE.U32.AND P5, PT, R29, R10, PT ;  /* 0x0000000a1d00720c */ /* 0x000fe40003fa6070 */
[----:B------:R-:W-:Y:S01]  /*07d0*/  @P4 IADD3 R24, PT, PT, R24, 0x1, RZ ;  /* 0x0000000118184810 */ /* 0x000fe20007ffe0ff */
[----:B------:R-:W-:Y:S01]  /*07e0*/  IMAD R27, R10, R27, R15 ;  /* 0x0000001b0a1b7224 */ /* 0x000fe200078e020f */
[----:B------:R-:W-:-:S04]  /*07f0*/  IADD3 R26, PT, PT, -R18, RZ, RZ ;  /* 0x000000ff121a7210 */ /* 0x000fc80007ffe1ff */
[----:B------:R-:W-:Y:S01]  /*0800*/  ISETP.GE.U32.AND P3, PT, R27, R10, PT ;  /* 0x0000000a1b00720c */ /* 0x000fe20003f66070 */
[----:B------:R-:W-:Y:S01]  /*0810*/  IMAD R25, R10, R26, R25 ;  /* 0x0000001a0a197224 */ /* 0x000fe200078e0219 */
[----:B------:R-:W-:-:S03]  /*0820*/  @P1 IADD3 R16, PT, PT, R16, 0x1, RZ ;  /* 0x0000000110101810 */ /* 0x000fc60007ffe0ff */
[----:B------:R-:W-:Y:S01]  /*0830*/  @P5 VIADD R24, R24, 0x1 ;  /* 0x0000000118185836 */ /* 0x000fe20000000000 */
[----:B------:R-:W-:Y:S01]  /*0840*/  SEL R16, R19, R16, !P2 ;  /* 0x0000001013107207 */ /* 0x000fe20005000000 */
[----:B------:R-:W-:Y:S01]  /*0850*/  IMAD R25, R25, UR11, R22 ;  /* 0x0000000b19197c24 */ /* 0x000fe2000f8e0216 */
[----:B------:R-:W-:Y:S02]  /*0860*/  IADD3 R22, PT, PT, -R17, RZ, RZ ;  /* 0x000000ff11167210 */ /* 0x000fe40007ffe1ff */
[----:B------:R-:W-:Y:S01]  /*0870*/  SEL R24, R19, R24, !P2 ;  /* 0x0000001813187207 */ /* 0x000fe20005000000 */
[----:B------:R-:W-:Y:S02]  /*0880*/  IMAD R25, R18, UR10, R25 ;  /* 0x0000000a12197c24 */ /* 0x000fe4000f8e0219 */
[----:B------:R-:W-:Y:S02]  /*0890*/  @P3 IMAD.IADD R27, R27, 0x1, -R10 ;  /* 0x000000011b1b3824 */ /* 0x000fe400078e0a0a */
[----:B------:R-:W-:-:S02]  /*08a0*/  @P3 VIADD R20, R20, 0x1 ;  /* 0x0000000114143836 */ /* 0x000fc40000000000 */
[----:B------:R-:W-:Y:S01]  /*08b0*/  IMAD.MOV R26, RZ, RZ, -R24 ;  /* 0x000000ffff1a7224 */ /* 0x000fe200078e0a18 */
[----:B------:R-:W-:Y:S01]  /*08c0*/  ISETP.GE.U32.AND P4, PT, R27, R10, PT ;  /* 0x0000000a1b00720c */ /* 0x000fe20003f86070 */
[----:B-1----:R-:W-:Y:S02]  /*08d0*/  IMAD R25, R8, UR12, R25 ;  /* 0x0000000c08197c24 */ /* 0x002fe4000f8e0219 */
[----:B------:R-:W-:Y:S02]  /*08e0*/  IMAD R21, R10, R26, R21 ;  /* 0x0000001a0a157224 */ /* 0x000fe400078e0215 */
[----:B------:R-:W-:-:S08]  /*08f0*/  IMAD.MOV R26, RZ, RZ, -R15 ;  /* 0x000000ffff1a7224 */ /* 0x000fd000078e0a0f */
[----:B------:R-:W-:-:S05]  /*0900*/  @P4 VIADD R20, R20, 0x1 ;  /* 0x0000000114144836 */ /* 0x000fca0000000000 */
[----:B------:R-:W-:Y:S02]  /*0910*/  SEL R19, R19, R20, !P2 ;  /* 0x0000001413137207 */ /* 0x000fe40005000000 */
[----:B------:R-:W-:-:S05]  /*0920*/  IADD3 R20, PT, PT, -R16, RZ, RZ ;  /* 0x000000ff10147210 */ /* 0x000fca0007ffe1ff */
[----:B------:R-:W-:Y:S02]  /*0930*/  IMAD R20, R10, R20, R17 ;  /* 0x000000140a147224 */ /* 0x000fe400078e0211 */
[C---:B------:R-:W-:Y:S02]  /*0940*/  IMAD R17, R14.reuse, R26, R13 ;  /* 0x0000001a0e117224 */ /* 0x040fe400078e020d */
[----:B------:R-:W-:Y:S01]  /*0950*/  IMAD R13, R14, R22, R11 ;  /* 0x000000160e0d7224 */ /* 0x000fe200078e020b */
[----:B------:R-:W-:Y:S01]  /*0960*/  LEA R11, R12, R11, 0x2 ;  /* 0x0000000b0c0b7211 */ /* 0x000fe200078e10ff */
[----:B------:R-:W-:Y:S02]  /*0970*/  IMAD.MOV R26, RZ, RZ, -R19 ;  /* 0x000000ffff1a7224 */ /* 0x000fe400078e0a13 */
[----:B------:R-:W-:Y:S02]  /*0980*/  IMAD R13, R13, UR9, RZ ;  /* 0x000000090d0d7c24 */ /* 0x000fe4000f8e02ff */
[----:B------:R-:W-:-:S02]  /*0990*/  IMAD R26, R10, R26, R15 ;  /* 0x0000001a0a1a7224 */ /* 0x000fc400078e020f */
[----:B------:R-:W-:Y:S02]  /*09a0*/  IMAD R22, R23, UR9, RZ ;  /* 0x0000000917167c24 */ /* 0x000fe4000f8e02ff */
[----:B------:R-:W-:Y:S02]  /*09b0*/  IMAD R15, R17, UR9, RZ ;  /* 0x00000009110f7c24 */ /* 0x000fe4000f8e02ff */
[----:B------:R-:W-:Y:S02]  /*09c0*/  IMAD R13, R20, UR11, R13 ;  /* 0x0000000b140d7c24 */ /* 0x000fe4000f8e020d */
[----:B------:R-:W-:Y:S02]  /*09d0*/  IMAD R17, R21, UR11, R22 ;  /* 0x0000000b15117c24 */ /* 0x000fe4000f8e0216 */
[----:B------:R-:W-:Y:S02]  /*09e0*/  IMAD R26, R26, UR11, R15 ;  /* 0x0000000b1a1a7c24 */ /* 0x000fe4000f8e020f */
[----:B------:R-:W-:-:S02]  /*09f0*/  IMAD R21, R16, UR10, R13 ;  /* 0x0000000a10157c24 */ /* 0x000fc4000f8e020d */
[----:B------:R-:W-:Y:S02]  /*0a00*/  IMAD R17, R24, UR10, R17 ;  /* 0x0000000a18117c24 */ /* 0x000fe4000f8e0211 */
[----:B------:R-:W-:-:S04]  /*0a10*/  IMAD R19, R19, UR10, R26 ;  /* 0x0000000a13137c24 */ /* 0x000fc8000f8e021a */
[----:B------:R-:W-:Y:S01]  /*0a20*/  IMAD R29, R8, UR12, R19 ;  /* 0x0000000c081d7c24 */ /* 0x000fe2000f8e0213 */
[C---:B--2---:R-:W-:Y:S02]  /*0a30*/  PRMT R20, R6.reuse, 0x7773, RZ ;  /* 0x0000777306147816 */ /* 0x044fe400000000ff */
[----:B------:R-:W-:Y:S02]  /*0a40*/  PRMT R23, R6, 0x7772, RZ ;  /* 0x0000777206177816 */ /* 0x000fe400000000ff */
[C---:B------:R-:W-:Y:S02]  /*0a50*/  PRMT R15, R7.reuse, 0x7773, RZ ;  /* 0x00007773070f7816 */ /* 0x040fe400000000ff */
[C---:B------:R-:W-:Y:S02]  /*0a60*/  PRMT R18, R7.reuse, 0x7772, RZ ;  /* 0x0000777207127816 */ /* 0x040fe400000000ff */
[----:B------:R-:W-:Y:S01]  /*0a70*/  PRMT R27, R7, 0x7710, RZ ;  /* 0x00007710071b7816 */ /* 0x000fe200000000ff */
[----:B------:R-:W-:Y:S01]  /*0a80*/  IMAD R7, R8, UR12, R21 ;  /* 0x0000000c08077c24 */ /* 0x000fe2000f8e0215 */
[----:B------:R-:W-:Y:S01]  /*0a90*/  PRMT R13, R20, 0x7604, R23 ;  /* 0x00007604140d7816 */ /* 0x000fe20000000017 */
[----:B------:R-:W-:Y:S01]  /*0aa0*/  IMAD R21, R8, UR12, R17 ;  /* 0x0000000c08157c24 */ /* 0x000fe2000f8e0211 */
[----:B------:R-:W-:Y:S01]  /*0ab0*/  PRMT R23, R6, 0x7710, RZ ;  /* 0x0000771006177816 */ /* 0x000fe200000000ff */
[----:B0-----:R-:W-:Y:S01]  /*0ac0*/  IMAD.WIDE.U32 R6, R7, 0x2, R4 ;  /* 0x0000000207067825 */ /* 0x001fe200078e0004 */
[----:B------:R-:W-:-:S03]  /*0ad0*/  PRMT R15, R15, 0x7604, R18 ;  /* 0x000076040f0f7816 */ /* 0x000fc60000000012 */
[--C-:B------:R-:W-:Y:S01]  /*0ae0*/  IMAD.WIDE.U32 R16, R25, 0x2, R4.reuse ;  /* 0x0000000219107825 */ /* 0x100fe200078e0004 */
[----:B------:R0:W-:Y:S03]  /*0af0*/  STG.E.U16 desc[UR6][R6.64], R23 ;  /* 0x0000001706007986 */ /* 0x0001e6000c101506 */
[--C-:B------:R-:W-:Y:S01]  /*0b00*/  IMAD.WIDE.U32 R18, R21, 0x2, R4.reuse ;  /* 0x0000000215127825 */ /* 0x100fe200078e0004 */
[----:B------:R0:W-:Y:S03]  /*0b10*/  STG.E.U16 desc[UR6][R16.64], R13 ;  /* 0x0000000d10007986 */ /* 0x0001e6000c101506 */
[----:B------:R-:W-:Y:S01]  /*0b20*/  IMAD.WIDE.U32 R20, R29, 0x2, R4 ;  /* 0x000000021d147825 */ /* 0x000fe200078e0004 */
[----:B------:R0:W-:Y:S03]  /*0b30*/  STG.E.U16 desc[UR6][R18.64], R27 ;  /* 0x0000001b12007986 */ /* 0x0001e6000c101506 */
[----:B------:R-:W-:Y:S01]  /*0b40*/  VIADD R25, R11, 0x4 ;  /* 0x000000040b197836 */ /* 0x000fe20000000000 */
[----:B------:R0:W-:Y:S04]  /*0b50*/  STG.E.U16 desc[UR6][R20.64], R15 ;  /* 0x0000000f14007986 */ /* 0x0001e8000c101506 */
[----:B------:R-:W-:-:S13]  /*0b60*/  ISETP.GT.U32.AND P0, PT, R25, R0, PT ;  /* 0x000000001900720c */ /* 0x000fda0003f04070 */
[----:B0-----:R-:W-:Y:S05]  /*0b70*/  @!P0 BRA `(.L_x_289) ;  /* 0xfffffff400ac8947 */ /* 0x001fea000383ffff */
.L_x_288:
[----:B0-23--:R-:W-:Y:S05]  /*0b80*/  BSYNC.RECONVERGENT B0 ;  /* 0x0000000000007941 */ /* 0x00dfea0003800200 */
.L_x_287:
[----:B------:R-:W-:-:S13]  /*0b90*/  ISETP.GE.U32.AND P0, PT, R11, R0, PT ;  /* 0x000000000b00720c */ /* 0x000fda0003f06070 */
[----:B------:R-:W-:Y:S05]  /*0ba0*/  @P0 EXIT ;  /* 0x000000000000094d */ /* 0x000fea0003800000 */
[----:B------:R-:W-:Y:S01]  /*0bb0*/  IADD3 R20, PT, PT, R0, -R11, RZ ;  /* 0x8000000b00147210 */ /* 0x000fe20007ffe0ff */
[----:B------:R-:W0:Y:S01]  /*0bc0*/  LDCU UR8, c[0x0][0x10e0] ;  /* 0x00021c00ff0877ac */ /* 0x000e220008000800 */
[----:B------:R-:W-:Y:S01]  /*0bd0*/  BSSY.RECONVERGENT B0, `(.L_x_290) ;  /* 0x000004c000007945 */ /* 0x000fe20003800200 */
[----:B------:R-:W-:Y:S01]  /*0be0*/  IMAD.MOV.U32 R7, RZ, RZ, R11 ;  /* 0x000000ffff077224 */ /* 0x000fe200078e000b */
[----:B------:R-:W-:Y:S01]  /*0bf0*/  LOP3.LUT P0, R20, R20, 0x3, RZ, 0xc0, !PT ;  /* 0x0000000314147812 */ /* 0x000fe2000780c0ff */
[----:B------:R-:W2:Y:S01]  /*0c00*/  LDCU UR9, c[0x0][0x10ec] ;  /* 0x00021d80ff0977ac */ /* 0x000ea20008000800 */
[----:B------:R-:W3:Y:S11]  /*0c10*/  LDCU.64 UR10, c[0x0][0x10d8] ;  /* 0x00021b00ff0a77ac */ /* 0x000ef60008000a00 */
[----:B------:R-:W-:Y:S05]  /*0c20*/  @!P0 BRA `(.L_x_291) ;  /* 0x0000000400188947 */ /* 0x000fea0003800000 */
[----:B------:R-:W5:Y:S01]  /*0c30*/  LDC R4, c[0x0][0x10e8] ;  /* 0x00043a00ff047b82 */ /* 0x000f620000000800 */
[----:B------:R-:W4:Y:S01]  /*0c40*/  LDCU UR4, c[0x0][0x10d0] ;  /* 0x00021a00ff0477ac */ /* 0x000f220008000800 */
[----:B------:R-:W-:Y:S01]  /*0c50*/  IMAD.WIDE.U32 R6, R11, 0x2, R2 ;  /* 0x000000020b067825 */ /* 0x000fe200078e0002 */
[----:B------:R-:W0:Y:S03]  /*0c60*/  LDCU UR5, c[0x0][0x10cc] ;  /* 0x00021980ff0577ac */ /* 0x000e260008000800 */
[----:B------:R-:W-:Y:S01]  /*0c70*/  IMAD.MOV R20, RZ, RZ, -R20 ;  /* 0x000000ffff147224 */ /* 0x000fe200078e0a14 */
        /* <DEDUP_REMOVED lines=10> */
[----:B------:R-:W-:-:S07]  /*0d20*/  ISETP.NE.U32.AND P1, PT, R14, RZ, PT ;  /* 0x000000ff0e00720c */ /* 0x000fce0003f25070 */
[----:B----4-:R-:W4:Y:S08]  /*0d30*/  MUFU.RCP R15, R15 ;  /* 0x0000000f000f7308 */ /* 0x010f300000001000 */
[----:B0-----:R-:W0:Y:S01]  /*0d40*/  MUFU.RCP R18, R18 ;  /* 0x0000001200127308 */ /* 0x001e220000001000 */
[----:B----4-:R-:W-:Y:S02]  /*0d50*/  IADD3 R16, PT, PT, R15, 0xffffffe, RZ ;  /* 0x0ffffffe0f107810 */ /* 0x010fe40007ffe0ff */
[----:B------:R-:W-:-:S05]  /*0d60*/  MOV R15, R7 ;  /* 0x00000007000f7202 */ /* 0x000fca0000000f00 */
[----:B------:R4:W5:Y:S01]  /*0d70*/  F2I.FTZ.U32.TRUNC.NTZ R17, R16 ;  /* 0x0000001000117305 */ /* 0x000962000021f000 */
[----:B------:R-:W-:Y:S01]  /*0d80*/  MOV R7, R11 ;  /* 0x0000000b00077202 */ /* 0x000fe20000000f00 */
[----:B0-----:R-:W-:Y:S01]  /*0d90*/  VIADD R12, R18, 0xffffffe ;  /* 0x0ffffffe120c7836 */ /* 0x001fe20000000000 */
[----:B------:R-:W-:-:S05]  /*0da0*/  LOP3.LUT R18, RZ, R14, RZ, 0x33, !PT ;  /* 0x0000000eff127212 */ /* 0x000fca00078e33ff */
[----:B------:R0:W2:Y:S01]  /*0db0*/  F2I.FTZ.U32.TRUNC.NTZ R13, R12 ;  /* 0x0000000c000d7305 */ /* 0x0000a2000021f000 */
[----:B----4-:R-:W-:Y:S02]  /*0dc0*/  IMAD.MOV.U32 R16, RZ, RZ, RZ ;  /* 0x000000ffff107224 */ /* 0x010fe400078e00ff */
[----:B-----5:R-:W-:Y:S02]  /*0dd0*/  IMAD R19, R19, R17, RZ ;  /* 0x0000001113137224 */ /* 0x020fe400078e02ff */
[----:B0-----:R-:W-:Y:S02]  /*0de0*/  HFMA2 R12, -RZ, RZ, 0, 0 ;  /* 0x00000000ff0c7431 */ /* 0x001fe400000001ff */
[----:B------:R-:W-:Y:S01]  /*0df0*/  IMAD.HI.U32 R16, R17, R19, R16 ;  /* 0x0000001311107227 */ /* 0x000fe200078e0010 */
[----:B------:R-:W-:-:S03]  /*0e00*/  LOP3.LUT R19, RZ, R10, RZ, 0x33, !PT ;  /* 0x0000000aff137212 */ /* 0x000fc600078e33ff */
[----:B--2---:R-:W-:-:S04]  /*0e10*/  IMAD R17, R21, R13, RZ ;  /* 0x0000000d15117224 */ /* 0x004fc800078e02ff */
[----:B-1----:R-:W-:-:S07]  /*0e20*/  IMAD.HI.U32 R17, R13, R17, R12 ;  /* 0x000000110d117227 */ /* 0x002fce00078e000c */
.L_x_292:
[----:B0-----:R-:W-:Y:S01]  /*0e30*/  IMAD.MOV.U32 R12, RZ, RZ, R6 ;  /* 0x000000ffff0c7224 */ /* 0x001fe200078e0006 */
[----:B------:R-:W-:-:S05]  /*0e40*/  MOV R13, R15 ;  /* 0x0000000f000d7202 */ /* 0x000fca0000000f00 */
[----:B------:R0:W2:Y:S01]  /*0e50*/  LDG.E.U16 R12, desc[UR6][R12.64] ;  /* 0x000000060c0c7981 */ /* 0x0000a2000c1e1500 */
[----:B------:R-:W-:-:S04]  /*0e60*/  IMAD.HI.U32 R22, R16, R7, RZ ;  /* 0x0000000710167227 */ /* 0x000fc800078e00ff */
[----:B------:R-:W-:Y:S02]  /*0e70*/  IMAD.MOV R21, RZ, RZ, -R22 ;  /* 0x000000ffff157224 */ /* 0x000fe400078e0a16 */
[----:B------:R-:W-:Y:S02]  /*0e80*/  VIADD R20, R20, 0x1 ;  /* 0x0000000114147836 */ /* 0x000fe40000000000 */
        /* <DEDUP_REMOVED lines=12> */
[----:B------:R-:W-:Y:S01]  /*0f50*/  @P2 VIADD R23, R23, 0x1 ;  /* 0x0000000117172836 */ /* 0x000fe20000000000 */
[----:B------:R-:W-:Y:S02]  /*0f60*/  ISETP.NE.AND P2, PT, R20, RZ, PT ;  /* 0x000000ff1400720c */ /* 0x000fe40003f45270 */
[----:B------:R-:W-:Y:S01]  /*0f70*/  ISETP.GE.U32.AND P3, PT, R13, R14, PT ;  /* 0x0000000e0d00720c */ /* 0x000fe20003f66070 */
[----:B------:R-:W-:-:S04]  /*0f80*/  IMAD.MOV R13, RZ, RZ, -R21 ;  /* 0x000000ffff0d7224 */ /* 0x000fc800078e0a15 */
[----:B------:R-:W-:Y:S02]  /*0f90*/  IMAD R13, R10, R13, R7 ;  /* 0x0000000d0a0d7224 */ /* 0x000fe400078e0207 */
[----:B------:R-:W-:Y:S02]  /*0fa0*/  VIADD R7, R7, 0x1 ;  /* 0x0000000107077836 */ /* 0x000fe40000000000 */
[----:B------:R-:W-:-:S04]  /*0fb0*/  IMAD R13, R13, UR8, RZ ;  /* 0x000000080d0d7c24 */ /* 0x000fc8000f8e02ff */
[----:B------:R-:W-:Y:S02]  /*0fc0*/  @P3 IADD3 R23, PT, PT, R23, 0x1, RZ ;  /* 0x0000000117173810 */ /* 0x000fe40007ffe0ff */
[----:B------:R-:W-:Y:S02]  /*0fd0*/  IADD3 R6, P3, PT, R6, 0x2, RZ ;  /* 0x0000000206067810 */ /* 0x000fe40007f7e0ff */
[----:B------:R-:W-:Y:S02]  /*0fe0*/  SEL R23, R18, R23, !P1 ;  /* 0x0000001712177207 */ /* 0x000fe40004800000 */
[----:B------:R-:W-:Y:S02]  /*0ff0*/  IADD3.X R15, PT, PT, RZ, R15, RZ, P3, !PT ;  /* 0x0000000fff0f7210 */ /* 0x000fe40001ffe4ff */
[----:B------:R-:W-:-:S05]  /*1000*/  IADD3 R22, PT, PT, -R23, RZ, RZ ;  /* 0x000000ff17167210 */ /* 0x000fca0007ffe1ff */
[----:B------:R-:W-:-:S04]  /*1010*/  IMAD R22, R14, R22, R21 ;  /* 0x000000160e167224 */ /* 0x000fc800078e0215 */
[----:B---3--:R-:W-:-:S04]  /*1020*/  IMAD R22, R22, UR11, R13 ;  /* 0x0000000b16167c24 */ /* 0x008fc8000f8e020d */
[----:B------:R-:W-:-:S04]  /*1030*/  IMAD R23, R23, UR10, R22 ;  /* 0x0000000a17177c24 */ /* 0x000fc8000f8e0216 */
[----:B------:R-:W-:Y:S01]  /*1040*/  IMAD R13, R8, UR9, R23 ;  /* 0x00000009080d7c24 */ /* 0x000fe2000f8e0217 */
[----:B--2---:R-:W-:-:S03]  /*1050*/  PRMT R21, R12, 0x7710, RZ ;  /* 0x000077100c157816 */ /* 0x004fc600000000ff */
[----:B------:R-:W-:-:S05]  /*1060*/  IMAD.WIDE.U32 R12, R13, 0x2, R4 ;  /* 0x000000020d0c7825 */ /* 0x000fca00078e0004 */
[----:B------:R0:W-:Y:S01]  /*1070*/  STG.E.U16 desc[UR6][R12.64], R21 ;  /* 0x000000150c007986 */ /* 0x0001e2000c101506 */
[----:B------:R-:W-:Y:S05]  /*1080*/  @P2 BRA `(.L_x_292) ;  /* 0xfffffffc00682947 */ /* 0x000fea000383ffff */
.L_x_291:
[----:B0-23--:R-:W-:Y:S05]  /*1090*/  BSYNC.RECONVERGENT B0 ;  /* 0x0000000000007941 */ /* 0x00dfea0003800200 */
.L_x_290:
[----:B------:R-:W-:-:S04]  /*10a0*/  IADD3 R4, PT, PT, -R0, R11, RZ ;  /* 0x0000000b00047210 */ /* 0x000fc80007ffe1ff */
        /* <DEDUP_REMOVED lines=26> */
[----:B------:R-:W-:-:S04]  /*1250*/  IMAD.HI.U32 R15, R11, R15, R10 ;  /* 0x0000000f0b0f7227 */ /* 0x000fc800078e000a */
[----:B-----5:R-:W-:-:S04]  /*1260*/  VIADD R16, R13, 0xffffffe ;  /* 0x0ffffffe0d107836 */ /* 0x020fc80000000000 */
[----:B------:R2:W4:Y:S02]  /*1270*/  F2I.FTZ.U32.TRUNC.NTZ R17, R16 ;  /* 0x0000001000117305 */ /* 0x000524000021f000 */
[----:B--2---:R-:W-:Y:S02]  /*1280*/  IMAD.MOV.U32 R16, RZ, RZ, RZ ;  /* 0x000000ffff107224 */ /* 0x004fe400078e00ff */
[----:B----4-:R-:W-:-:S05]  /*1290*/  IMAD R13, R9, R17, RZ ;  /* 0x00000011090d7224 */ /* 0x010fca00078e02ff */
[----:B------:R-:W-:-:S05]  /*12a0*/  IADD3 R13, PT, PT, -R13, RZ, RZ ;  /* 0x000000ff0d0d7210 */ /* 0x000fca0007ffe1ff */
[----:B------:R-:W-:Y:S01]  /*12b0*/  IMAD.HI.U32 R16, R17, R13, R16 ;  /* 0x0000000d11107227 */ /* 0x000fe200078e0010 */
[----:B01-3--:R-:W-:-:S07]  /*12c0*/  IADD3 R17, PT, PT, R7, 0x1, RZ ;  /* 0x0000000107117810 */ /* 0x00bfce0007ffe0ff */
.L_x_293:
[----:B0-----:R-:W-:-:S04]  /*12d0*/  VIADD R13, R17, 0xffffffff ;  /* 0xffffffff110d7836 */ /* 0x001fc80000000000 */
[----:B------:R-:W-:-:S05]  /*12e0*/  IMAD.WIDE.U32 R10, R13, 0x2, R2 ;  /* 0x000000020d0a7825 */ /* 0x000fca00078e0002 */
[----:B------:R-:W2:Y:S01]  /*12f0*/  LDG.E.U16 R12, desc[UR6][R10.64] ;  /* 0x000000060a0c7981 */ /* 0x000ea2000c1e1500 */
        /* <DEDUP_REMOVED lines=16> */
[----:B------:R-:W-:-:S12]  /*1400*/  IMAD.MOV R22, RZ, RZ, -R20 ;  /* 0x000000ffff167224 */ /* 0x000fd800078e0a14 */
        /* <DEDUP_REMOVED lines=8> */
[----:B------:R-:W-:Y:S01]  /*1490*/  IMAD R13, R8, UR8, R21 ;  /* 0x00000008080d7c24 */ /* 0x000fe2000f8e0215 */
[----:B--2---:R-:W-:-:S03]  /*14a0*/  PRMT R25, R12, 0x7710, RZ ;  /* 0x000077100c197816 */ /* 0x004fc600000000ff */
[----:B------:R-:W-:-:S05]  /*14b0*/  IMAD.WIDE.U32 R12, R13, 0x2, R4 ;  /* 0x000000020d0c7825 */ /* 0x000fca00078e0004 */
        /* <DEDUP_REMOVED lines=12> */
[----:B0-----:R-:W-:-:S04]  /*1580*/  IMAD.HI.U32 R13, R16, R22, RZ ;  /* 0x00000016100d7227 */ /* 0x001fc800078e00ff */
        /* <DEDUP_REMOVED lines=19> */
[----:B------:R-:W-:-:S04]  /*16c0*/  VIADD R21, R17, 0x1 ;  /* 0x0000000111157836 */ /* 0x000fc80000000000 */
        /* <DEDUP_REMOVED lines=31> */
[C---:B------:R-:W-:Y:S01]  /*18c0*/  VIADD R21, R17.reuse, 0x2 ;  /* 0x0000000211157836 */ /* 0x040fe20000000000 */
[----:B------:R-:W-:Y:S01]  /*18d0*/  IADD3 R17, PT, PT, R17, 0x4, RZ ;  /* 0x0000000411117810 */ /* 0x000fe20007ffe0ff */
[----:B------:R-:W-:Y:S02]  /*18e0*/  VIADD R19, R19, 0x4 ;  /* 0x0000000413137836 */ /* 0x000fe40000000000 */
        /* <DEDUP_REMOVED lines=34> */
.L_x_294:
        /* <DEDUP_REMOVED lines=15> */
.L_x_955:


//--------------------- .text._ZN2at6native40_GLOBAL__N__2351210d_8_Shape_cu_49f7391c35CatArrayBatchedCopy_alignedK_contigINS1_10OpaqueTypeILj2EEEjLi3ELi64ELi64ELi16EEEvPT_NS1_25CatArrInputTensorMetadataIS5_T0_XT2_EXT3_EEENS1_16TensorSizeStrideIS8_Lj4EEEiS8_ --------------------------
	.section	.text._ZN2at6native40_GLOBAL__N__2351210d_8_Shape_cu_49f7391c35CatArrayBatchedCopy_alignedK_contigINS1_10OpaqueTypeILj2EEEjLi3ELi64ELi64ELi16EEEvPT_NS1_25CatArrInputTensorMetadataIS5_T0_XT2_EXT3_EEENS1_16TensorSizeStrideIS8_Lj4EEEiS8_,"ax",@progbits
	.align	128
.text._ZN2at6native40_GLOBAL__N__2351210d_8_Shape_cu_49f7391c35CatArrayBatchedCopy_alignedK_contigINS1_10OpaqueTypeILj2EEEjLi3ELi64ELi64ELi16EEEvPT_NS1_25CatArrInputTensorMetadataIS5_T0_XT2_EXT3_EEENS1_16TensorSizeStrideIS8_Lj4EEEiS8_:
        .type           _ZN2at6native40_GLOBAL__N__2351210d_8_Shape_cu_49f7391c35CatArrayBatchedCopy_alignedK_contigINS1_10OpaqueTypeILj2EEEjLi3ELi64ELi64ELi16EEEvPT_NS1_25CatArrInputTensorMetadataIS5_T0_XT2_EXT3_EEENS1_16TensorSizeStrideIS8_Lj4EEEiS8_,@function
        .size           _ZN2at6native40_GLOBAL__N__2351210d_8_Shape_cu_49f7391c35CatArrayBatchedCopy_alignedK_contigINS1_10OpaqueTypeILj2EEEjLi3ELi64ELi64ELi16EEEvPT_NS1_25CatArrInputTensorMetadataIS5_T0_XT2_EXT3_EEENS1_16TensorSizeStrideIS8_Lj4EEEiS8_,(.L_x_956 - _ZN2at6native40_GLOBAL__N__2351210d_8_Shape_cu_49f7391c35CatArrayBatchedCopy_alignedK_contigINS1_10OpaqueTypeILj2EEEjLi3ELi64ELi64ELi16EEEvPT_NS1_25CatArrInputTensorMetadataIS5_T0_XT2_EXT3_EEENS1_16TensorSizeStrideIS8_Lj4EEEiS8_)
        .other          _ZN2at6native40_GLOBAL__N__2351210d_8_Shape_cu_49f7391c35CatArrayBatchedCopy_alignedK_contigINS1_10OpaqueTypeILj2EEEjLi3ELi64ELi64ELi16EEEvPT_NS1_25CatArrInputTensorMetadataIS5_T0_XT2_EXT3_EEENS1_16TensorSizeStrideIS8_Lj4EEEiS8_,@"STO_CUDA_ENTRY STV_DEFAULT"
_ZN2at6native40_GLOBAL__N__2351210d_8_Shape_cu_49f7391c35CatArrayBatchedCopy_alignedK_contigINS1_10OpaqueTypeILj2EEEjLi3ELi64ELi64ELi16EEEvPT_NS1_25CatArrInputTensorMetadataIS5_T0_XT2_EXT3_EEENS1_16TensorSizeStrideIS8_Lj4EEEiS8_:
        /* <DEDUP_REMOVED lines=23> */
[----:B------:R0:W0:Y:S01]  /*0170*/  LDC.64 R2, c[0x0][R0+0x380] ;  /* 0x0000e00000027b82 */ /* 0x0000220000000a00 */
[----:B------:R-:W-:Y:S05]  /*0180*/  @P0 BRA `(.L_x_296) ;  /* 0x00000010006c0947 */ /* 0x000fea0003800000 */
[----:B0-----:R-:W0:Y:S01]  /*0190*/  LDC R0, c[0x0][0x10e8] ;  /* 0x00043a00ff007b82 */ /* 0x001e220000000800 */
[----:B------:R-:W4:Y:S01]  /*01a0*/  LDCU UR5, c[0x0][0x10d0] ;  /* 0x00021a00ff0577ac */ /* 0x000f220008000800 */
[----:B------:R-:W5:Y:S01]  /*01b0*/  LDCU UR4, c[0x0][0x370] ;  /* 0x00006e00ff0477ac */ /* 0x000f620008000800 */
[----:B------:R-:W2:Y:S01]  /*01c0*/  LDCU UR8, c[0x0][0x10cc] ;  /* 0x00021980ff0877ac */ /* 0x000ea20008000800 */
[----:B-----5:R-:W-:Y:S01]  /*01d0*/  IMAD R18, R18, UR4, RZ ;  /* 0x0000000412127c24 */ /* 0x020fe2000f8e02ff */
[C---:B0-----:R-:W-:Y:S02]  /*01e0*/  ISETP.NE.AND P0, PT, R0.reuse, 0x2, PT ;  /* 0x000000020000780c */ /* 0x041fe40003f05270 */
[----:B------:R-:W-:Y:S02]  /*01f0*/  ISETP.NE.AND P1, PT, R0, 0x1, PT ;  /* 0x000000010000780c */ /* 0x000fe40003f25270 */
[C---:B----4-:R-:W-:Y:S02]  /*0200*/  SEL R19, R16.reuse, UR5, !P0 ;  /* 0x0000000510137c07 */ /* 0x050fe4000c000000 */
[----:B--2---:R-:W-:-:S09]  /*0210*/  SEL R15, R16, UR8, !P1 ;  /* 0x00000008100f7c07 */ /* 0x004fd2000c800000 */
.L_x_297:
[----:B------:R-:W0:Y:S01]  /*0220*/  I2F.U32.RP R0, R19 ;  /* 0x0000001300007306 */ /* 0x000e220000209000 */
[----:B------:R-:W-:Y:S01]  /*0230*/  IADD3 R9, PT, PT, RZ, -R19, RZ ;  /* 0x80000013ff097210 */ /* 0x000fe20007ffe0ff */
[----:B------:R-:W-:Y:S01]  /*0240*/  IMAD.MOV.U32 R4, RZ, RZ, RZ ;  /* 0x000000ffff047224 */ /* 0x000fe200078e00ff */
[C---:B------:R-:W-:Y:S01]  /*0250*/  IADD3 R26, PT, PT, R21.reuse, 0x1, RZ ;  /* 0x00000001151a7810 */ /* 0x040fe20007ffe0ff */
[----:B------:R-:W-:Y:S01]  /*0260*/  VIADD R12, R21, 0x3 ;  /* 0x00000003150c7836 */ /* 0x000fe20000000000 */
[----:B------:R-:W-:Y:S02]  /*0270*/  IADD3 R13, PT, PT, RZ, -R15, RZ ;  /* 0x8000000fff0d7210 */ /* 0x000fe40007ffe0ff */
[----:B------:R-:W-:Y:S01]  /*0280*/  ISETP.NE.U32.AND P0, PT, R19, RZ, PT ;  /* 0x000000ff1300720c */ /* 0x000fe20003f05070 */
[----:B------:R-:W2:Y:S01]  /*0290*/  I2F.U32.RP R7, R15 ;  /* 0x0000000f00077306 */ /* 0x000ea20000209000 */
[----:B------:R-:W-:Y:S02]  /*02a0*/  LOP3.LUT R24, RZ, R19, RZ, 0x33, !PT ;  /* 0x00000013ff187212 */ /* 0x000fe400078e33ff */
[----:B------:R-:W-:-:S05]  /*02b0*/  LOP3.LUT R25, RZ, R15, RZ, 0x33, !PT ;  /* 0x0000000fff197212 */ /* 0x000fca00078e33ff */
[----:B0-----:R-:W0:Y:S08]  /*02c0*/  MUFU.RCP R0, R0 ;  /* 0x0000000000007308 */ /* 0x001e300000001000 */
[----:B--2---:R-:W2:Y:S01]  /*02d0*/  MUFU.RCP R7, R7 ;  /* 0x0000000700077308 */ /* 0x004ea20000001000 */
[----:B0-----:R-:W-:-:S07]  /*02e0*/  VIADD R6, R0, 0xffffffe ;  /* 0x0ffffffe00067836 */ /* 0x001fce0000000000 */
[----:B------:R0:W4:Y:S01]  /*02f0*/  F2I.FTZ.U32.TRUNC.NTZ R5, R6 ;  /* 0x0000000600057305 */ /* 0x000122000021f000 */
[----:B--2---:R-:W-:Y:S01]  /*0300*/  IADD3 R8, PT, PT, R7, 0xffffffe, RZ ;  /* 0x0ffffffe07087810 */ /* 0x004fe20007ffe0ff */
[----:B0-----:R-:W-:Y:S02]  /*0310*/  VIADD R6, R21, 0x2 ;  /* 0x0000000215067836 */ /* 0x001fe40000000000 */
[----:B----4-:R-:W-:-:S04]  /*0320*/  IMAD R9, R9, R5, RZ ;  /* 0x0000000509097224 */ /* 0x010fc800078e02ff */
[----:B------:R-:W-:Y:S02]  /*0330*/  IMAD.HI.U32 R4, R5, R9, R4 ;  /* 0x0000000905047227 */ /* 0x000fe400078e0004 */
[----:B------:R-:W0:Y:S04]  /*0340*/  F2I.FTZ.U32.TRUNC.NTZ R9, R8 ;  /* 0x0000000800097305 */ /* 0x000e28000021f000 */
[----:B------:R-:W-:-:S04]  /*0350*/  IMAD.HI.U32 R5, R4, R26, RZ ;  /* 0x0000001a04057227 */ /* 0x000fc800078e00ff */
[----:B------:R-:W-:Y:S02]  /*0360*/  IMAD.MOV R0, RZ, RZ, -R5 ;  /* 0x000000ffff007224 */ /* 0x000fe400078e0a05 */
[----:B------:R-:W-:-:S04]  /*0370*/  IMAD.HI.U32 R11, R4, R12, RZ ;  /* 0x0000000c040b7227 */ /* 0x000fc800078e00ff */
[----:B------:R-:W-:Y:S01]  /*0380*/  IMAD R0, R19, R0, R26 ;  /* 0x0000000013007224 */ /* 0x000fe200078e021a */
[----:B------:R-:W-:Y:S01]  /*0390*/  IADD3 R20, PT, PT, -R11, RZ, RZ ;  /* 0x000000ff0b147210 */ /* 0x000fe20007ffe1ff */
[----:B------:R-:W-:-:S03]  /*03a0*/  IMAD.HI.U32 R23, R4, R6, RZ ;  /* 0x0000000604177227 */ /* 0x000fc600078e00ff */
[----:B------:R-:W-:Y:S01]  /*03b0*/  ISETP.GE.U32.AND P1, PT, R0, R19, PT ;  /* 0x000000130000720c */ /* 0x000fe20003f26070 */
[----:B------:R-:W-:Y:S02]  /*03c0*/  IMAD.MOV R10, RZ, RZ, -R23 ;  /* 0x000000ffff0a7224 */ /* 0x000fe400078e0a17 */
[C---:B------:R-:W-:Y:S02]  /*03d0*/  IMAD R20, R19.reuse, R20, R12 ;  /* 0x0000001413147224 */ /* 0x040fe400078e020c */
[----:B------:R-:W-:Y:S02]  /*03e0*/  IMAD R10, R19, R10, R6 ;  /* 0x0000000a130a7224 */ /* 0x000fe400078e0206 */
[----:B0-----:R-:W-:Y:S01]  /*03f0*/  IMAD R13, R13, R9, RZ ;  /* 0x000000090d0d7224 */ /* 0x001fe200078e02ff */
[----:B------:R-:W-:Y:S01]  /*0400*/  ISETP.GE.U32.AND P3, PT, R20, R19, PT ;  /* 0x000000131400720c */ /* 0x000fe20003f66070 */
[----:B------:R-:W-:-:S04]  /*0410*/  IMAD.MOV.U32 R8, RZ, RZ, RZ ;  /* 0x000000ffff087224 */ /* 0x000fc800078e00ff */
[----:B------:R-:W-:Y:S01]  /*0420*/  @P1 IADD3 R0, PT, PT, -R19, R0, RZ ;  /* 0x0000000013001210 */ /* 0x000fe20007ffe1ff */
[----:B------:R-:W-:Y:S01]  /*0430*/  @P1 VIADD R5, R5, 0x1 ;  /* 0x0000000105051836 */ /* 0x000fe20000000000 */
[----:B------:R-:W-:Y:S01]  /*0440*/  ISETP.GE.U32.AND P1, PT, R10, R19, PT ;  /* 0x000000130a00720c */ /* 0x000fe20003f26070 */
[----:B------:R-:W-:Y:S01]  /*0450*/  IMAD.HI.U32 R13, R9, R13, R8 ;  /* 0x0000000d090d7227 */ /* 0x000fe200078e0008 */
[----:B------:R-:W-:-:S04]  /*0460*/  ISETP.GE.U32.AND P2, PT, R0, R19, PT ;  /* 0x000000130000720c */ /* 0x000fc80003f46070 */
[----:B------:R-:W-:Y:S02]  /*0470*/  @P3 IADD3 R20, PT, PT, -R19, R20, RZ ;  /* 0x0000001413143210 */ /* 0x000fe40007ffe1ff */
[----:B------:R-:W-:Y:S02]  /*0480*/  @P3 IADD3 R11, PT, PT, R11, 0x1, RZ ;  /* 0x000000010b0b3810 */ /* 0x000fe40007ffe0ff */
[----:B------:R-:W-:-:S03]  /*0490*/  ISETP.GE.U32.AND P5, PT, R20, R19, PT ;  /* 0x000000131400720c */ /* 0x000fc60003fa6070 */
[----:B------:R-:W-:Y:S02]  /*04a0*/  @P1 IADD3 R10, PT, PT, -R19, R10, RZ ;  /* 0x0000000a130a1210 */ /* 0x000fe40007ffe1ff */
[----:B------:R-:W-:Y:S02]  /*04b0*/  @P2 IADD3 R5, PT, PT, R5, 0x1, RZ ;  /* 0x0000000105052810 */ /* 0x000fe40007ffe0ff */
[----:B------:R-:W-:Y:S01]  /*04c0*/  ISETP.GE.U32.AND P2, PT, R10, R19, PT ;  /* 0x000000130a00720c */ /* 0x000fe20003f46070 */
[----:B------:R-:W-:Y:S01]  /*04d0*/  VIADD R10, R21, 0x4 ;  /* 0x00000004150a7836 */ /* 0x000fe20000000000 */
[----:B------:R-:W-:Y:S02]  /*04e0*/  SEL R5, R24, R5, !P0 ;  /* 0x0000000518057207 */ /* 0x000fe40004000000 */
[----:B------:R-:W-:Y:S01]  /*04f0*/  @P1 IADD3 R23, PT, PT, R23, 0x1, RZ ;  /* 0x0000000117171810 */ /* 0x000fe20007ffe0ff */
[----:B------:R-:W-:-:S04]  /*0500*/  IMAD.HI.U32 R7, R4, R10, RZ ;  /* 0x0000000a04077227 */ /* 0x000fc800078e00ff */
[----:B------:R-:W-:Y:S01]  /*0510*/  IMAD.HI.U32 R0, R13, R5, RZ ;  /* 0x000000050d007227 */ /* 0x000fe200078e00ff */
[----:B------:R-:W-:-:S03]  /*0520*/  IADD3 R9, PT, PT, -R7, RZ, RZ ;  /* 0x000000ff07097210 */ /* 0x000fc60007ffe1ff */
[----:B------:R-:W-:Y:S02]  /*0530*/  IMAD.MOV R8, RZ, RZ, -R0 ;  /* 0x000000ffff087224 */ /* 0x000fe400078e0a00 */
[----:B------:R-:W-:Y:S02]  /*0540*/  @P5 VIADD R11, R11, 0x1 ;  /* 0x000000010b0b5836 */ /* 0x000fe40000000000 */
[----:B------:R-:W-:Y:S02]  /*0550*/  IMAD R8, R15, R8, R5 ;  /* 0x000000080f087224 */ /* 0x000fe400078e0205 */
[----:B------:R-:W-:Y:S01]  /*0560*/  @P2 VIADD R23, R23, 0x1 ;  /* 0x0000000117172836 */ /* 0x000fe20000000000 */
[----:B------:R-:W-:Y:S01]  /*0570*/  SEL R22, R24, R11, !P0 ;  /* 0x0000000b18167207 */ /* 0x000fe20004000000 */
[----:B------:R-:W-:Y:S01]  /*0580*/  IMAD R11, R19, R9, R10 ;  /* 0x00000009130b7224 */ /* 0x000fe200078e020a */
[----:B------:R-:W-:Y:S02]  /*0590*/  ISETP.GE.U32.AND P4, PT, R8, R15, PT ;  /* 0x0000000f0800720c */ /* 0x000fe40003f86070 */
[----:B------:R-:W-:Y:S01]  /*05a0*/  SEL R28, R24, R23, !P0 ;  /* 0x00000017181c7207 */ /* 0x000fe20004000000 */
[----:B------:R-:W-:Y:S01]  /*05b0*/  IMAD.HI.U32 R20, R13, R22, RZ ;  /* 0x000000160d147227 */ /* 0x000fe200078e00ff */
[----:B------:R-:W-:-:S03]  /*05c0*/  ISETP.GE.U32.AND P6, PT, R11, R19, PT ;  /* 0x000000130b00720c */ /* 0x000fc60003fc6070 */
[----:B------:R-:W-:-:S04]  /*05d0*/  IMAD.HI.U32 R27, R13, R28, RZ ;  /* 0x0000001c0d1b7227 */ /* 0x000fc800078e00ff */
[----:B------:R-:W-:Y:S02]  /*05e0*/  IMAD.MOV R9, RZ, RZ, -R20 ;  /* 0x000000ffff097224 */ /* 0x000fe400078e0a14 */
[----:B------:R-:W-:Y:S01]  /*05f0*/  @P4 IMAD.IADD R8, R8, 0x1, -R15 ;  /* 0x0000000108084824 */ /* 0x000fe200078e0a0f */
[----:B------:R-:W-:Y:S01]  /*0600*/  @P4 IADD3 R0, PT, PT, R0, 0x1, RZ ;  /* 0x0000000100004810 */ /* 0x000fe20007ffe0ff */
[----:B------:R-:W-:Y:S02]  /*0610*/  IMAD R9, R15, R9, R22 ;  /* 0x000000090f097224 */ /* 0x000fe400078e0216 */
[----:B------:R-:W-:Y:S02]  /*0620*/  @P6 IADD3 R11, PT, PT, -R19, R11, RZ ;  /* 0x0000000b130b6210 */ /* 0x000fe40007ffe1ff */
[----:B------:R-:W-:Y:S02]  /*0630*/  ISETP.GE.U32.AND P5, PT, R8, R15, PT ;  /* 0x0000000f0800720c */ /* 0x000fe40003fa6070 */
[----:B------:R-:W-:-:S02]  /*0640*/  IADD3 R8, PT, PT, -R27, RZ, RZ ;  /* 0x000000ff1b087210 */ /* 0x000fc40007ffe1ff */
[----:B------:R-:W-:Y:S02]  /*0650*/  ISETP.GE.U32.AND P2, PT, R9, R15, PT ;  /* 0x0000000f0900720c */ /* 0x000fe40003f46070 */
[----:B------:R-:W-:Y:S01]  /*0660*/  ISETP.GE.U32.AND P3, PT, R11, R19, PT ;  /* 0x000000130b00720c */ /* 0x000fe20003f66070 */
[----:B------:R-:W-:Y:S01]  /*0670*/  IMAD R8, R15, R8, R28 ;  /* 0x000000080f087224 */ /* 0x000fe200078e021c */
[----:B------:R-:W-:-:S04]  /*0680*/  @P6 IADD3 R7, PT, PT, R7, 0x1, RZ ;  /* 0x0000000107076810 */ /* 0x000fc80007ffe0ff */
[----:B------:R-:W-:Y:S01]  /*0690*/  ISETP.GE.U32.AND P1, PT, R8, R15, PT ;  /* 0x0000000f0800720c */ /* 0x000fe20003f26070 */
[----:B------:R-:W-:Y:S01]  /*06a0*/  @P5 VIADD R0, R0, 0x1 ;  /* 0x0000000100005836 */ /* 0x000fe20000000000 */
[----:B------:R-:W-:-:S03]  /*06b0*/  ISETP.NE.U32.AND P5, PT, R15, RZ, PT ;  /* 0x000000ff0f00720c */ /* 0x000fc60003fa5070 */
[----:B------:R-:W-:Y:S01]  /*06c0*/  @P2 IMAD.IADD R9, R9, 0x1, -R15 ;  /* 0x0000000109092824 */ /* 0x000fe200078e0a0f */
[----:B------:R-:W-:Y:S01]  /*06d0*/  SEL R0, R25, R0, !P5 ;  /* 0x0000000019007207 */ /* 0x000fe20006800000 */
[----:B------:R-:W-:Y:S01]  /*06e0*/  @P2 VIADD R20, R20, 0x1 ;  /* 0x0000000114142836 */ /* 0x000fe20000000000 */
[----:B------:R-:W-:Y:S02]  /*06f0*/  @P3 IADD3 R7, PT, PT, R7, 0x1, RZ ;  /* 0x0000000107073810 */ /* 0x000fe40007ffe0ff */
[----:B------:R-:W-:Y:S01]  /*0700*/  ISETP.GE.U32.AND P6, PT, R9, R15, PT ;  /* 0x0000000f0900720c */ /* 0x000fe20003fc6070 */
[----:B------:R-:W-:Y:S01]  /*0710*/  IMAD.MOV R9, RZ, RZ, -R5 ;  /* 0x000000ffff097224 */ /* 0x000fe200078e0a05 */
[----:B------:R-:W-:Y:S01]  /*0720*/  IADD3 R11, PT, PT, -R0, RZ, RZ ;  /* 0x000000ff000b7210 */ /* 0x000fe20007ffe1ff */
[----:B------:R-:W-:Y:S02]  /*0730*/  @P1 IMAD.IADD R8, R8, 0x1, -R15 ;  /* 0x0000000108081824 */ /* 0x000fe400078e0a0f */
[----:B------:R-:W-:-:S02]  /*0740*/  @P1 VIADD R27, R27, 0x1 ;  /* 0x000000011b1b1836 */ /* 0x000fc40000000000 */
[----:B------:R-:W-:Y:S01]  /*0750*/  IMAD R11, R15, R11, R5 ;  /* 0x0000000b0f0b7224 */ /* 0x000fe200078e0205 */
[----:B------:R-:W-:Y:S02]  /*0760*/  ISETP.GE.U32.AND P4, PT, R8, R15, PT ;  /* 0x0000000f0800720c */ /* 0x000fe40003f86070 */
[----:B------:R-:W-:Y:S01]  /*0770*/  SEL R8, R24, R7, !P0 ;  /* 0x0000000718087207 */ /* 0x000fe20004000000 */
[----:B------:R-:W-:Y:S02]  /*0780*/  IMAD R7, R19, R9, R26 ;  /* 0x0000000913077224 */ /* 0x000fe400078e021a */
[----:B------:R-:W-:Y:S02]  /*0790*/  @P6 IADD3 R20, PT, PT, R20, 0x1, RZ ;  /* 0x0000000114146810 */ /* 0x000fe40007ffe0ff */
[----:B------:R-:W-:Y:S02]  /*07a0*/  IMAD.HI.U32 R26, R13, R8, RZ ;  /* 0x000000080d1a7227 */ /* 0x000fe400078e00ff */
[----:B------:R-:W-:-:S02]  /*07b0*/  SEL R20, R25, R20, !P5 ;  /* 0x0000001419147207 */ /* 0x000fc40006800000 */
[----:B------:R-:W-:Y:S02]  /*07c0*/  IMAD.MOV R5, RZ, RZ, -R26 ;  /* 0x000000ffff057224 */ /* 0x000fe400078e0a1a */
[----:B------:R-:W-:Y:S01]  /*07d0*/  @P4 IADD3 R27, PT, PT, R27, 0x1, RZ ;  /* 0x000000011b1b4810 */ /* 0x000fe20007ffe0ff */
[----:B---3--:R-:W-:Y:S02]  /*07e0*/  IMAD R7, R7, UR9, RZ ;  /* 0x0000000907077c24 */ /* 0x008fe4000f8e02ff */
[----:B------:R-:W-:Y:S01]  /*07f0*/  IMAD R5, R15, R5, R8 ;  /* 0x000000050f057224 */ /* 0x000fe200078e0208 */
[----:B------:R-:W-:Y:S01]  /*0800*/  SEL R27, R25, R27, !P5 ;  /* 0x0000001b191b7207 */ /* 0x000fe20006800000 */
[----:B------:R-:W-:Y:S01]  /*0810*/  IMAD R11, R11, UR11, R7 ;  /* 0x0000000b0b0b7c24 */ /* 0x000fe2000f8e0207 */
[----:B------:R-:W-:Y:S01]  /*0820*/  IADD3 R7, PT, PT, R21, 0x5, RZ ;  /* 0x0000000515077810 */ /* 0x000fe20007ffe0ff */
[----:B------:R-:W-:Y:S01]  /*0830*/  IMAD.MOV R9, RZ, RZ, -R20 ;  /* 0x000000ffff097224 */ /* 0x000fe200078e0a14 */
[----:B------:R-:W-:Y:S01]  /*0840*/  ISETP.GE.U32.AND P3, PT, R5, R15, PT ;  /* 0x0000000f0500720c */ /* 0x000fe20003f66070 */
[----:B------:R-:W-:-:S12]  /*0850*/  IMAD R0, R0, UR10, R11 ;  /* 0x0000000a00007c24 */ /* 0x000fd8000f8e020b */
[----:B------:R-:W-:Y:S01]  /*0860*/  @P3 IADD3 R5, PT, PT, -R15, R5, RZ ;  /* 0x000000050f053210 */ /* 0x000fe20007ffe1ff */
[----:B------:R-:W-:-:S03]  /*0870*/  @P3 VIADD R26, R26, 0x1 ;  /* 0x000000011a1a3836 */ /* 0x000fc60000000000 */
[----:B------:R-:W-:Y:S01]  /*0880*/  ISETP.GE.U32.AND P1, PT, R5, R15, PT ;  /* 0x0000000f0500720c */ /* 0x000fe20003f26070 */
[----:B------:R-:W-:-:S04]  /*0890*/  IMAD.MOV R5, RZ, RZ, -R28 ;  /* 0x000000ffff057224 */ /* 0x000fc800078e0a1c */
[----:B------:R-:W-:Y:S01]  /*08a0*/  IMAD R6, R19, R5, R6 ;  /* 0x0000000513067224 */ /* 0x000fe200078e0206 */
[----:B------:R-:W-:-:S03]  /*08b0*/  IADD3 R5, PT, PT, -R27, RZ, RZ ;  /* 0x000000ff1b057210 */ /* 0x000fc60007ffe1ff */
[----:B------:R-:W-:Y:S02]  /*08c0*/  IMAD R6, R6, UR9, RZ ;  /* 0x0000000906067c24 */ /* 0x000fe4000f8e02ff */
[----:B------:R-:W-:Y:S02]  /*08d0*/  IMAD R5, R15, R5, R28 ;  /* 0x000000050f057224 */ /* 0x000fe400078e021c */
[----:B------:R-:W-:Y:S02]  /*08e0*/  @P1 VIADD R26, R26, 0x1 ;  /* 0x000000011a1a1836 */ /* 0x000fe40000000000 */
[----:B------:R-:W-:Y:S02]  /*08f0*/  IMAD R6, R5, UR11, R6 ;  /* 0x0000000b05067c24 */ /* 0x000fe4000f8e0206 */
[--C-:B------:R-:W-:Y:S01]  /*0900*/  IMAD.MOV R5, RZ, RZ, -R22.reuse ;  /* 0x000000ffff057224 */ /* 0x100fe200078e0a16 */
[----:B------:R-:W-:Y:S01]  /*0910*/  SEL R26, R25, R26, !P5 ;  /* 0x0000001a191a7207 */ /* 0x000fe20006800000 */
[----:B------:R-:W-:-:S02]  /*0920*/  IMAD R22, R15, R9, R22 ;  /* 0x000000090f167224 */ /* 0x000fc400078e0216 */
[----:B------:R-:W-:Y:S02]  /*0930*/  IMAD R12, R19, R5, R12 ;  /* 0x00000005130c7224 */ /* 0x000fe400078e020c */
[----:B------:R-:W-:-:S04]  /*0940*/  IMAD.HI.U32 R5, R4, R7, RZ ;  /* 0x0000000704057227 */ /* 0x000fc800078e00ff */
[----:B------:R-:W-:Y:S01]  /*0950*/  IMAD R9, R12, UR9, RZ ;  /* 0x000000090c097c24 */ /* 0x000fe2000f8e02ff */
[----:B------:R-:W-:Y:S01]  /*0960*/  IADD3 R28, PT, PT, -R5, RZ, RZ ;  /* 0x000000ff051c7210 */ /* 0x000fe20007ffe1ff */
[----:B------:R-:W-:Y:S02]  /*0970*/  IMAD R27, R27, UR10, R6 ;  /* 0x0000000a1b1b7c24 */ /* 0x000fe4000f8e0206 */
[----:B------:R-:W-:Y:S01]  /*0980*/  IMAD R9, R22, UR11, R9 ;  /* 0x0000000b16097c24 */ /* 0x000fe2000f8e0209 */
[----:B------:R-:W-:Y:S01]  /*0990*/  IADD3 R22, PT, PT, -R8, RZ, RZ ;  /* 0x000000ff08167210 */ /* 0x000fe20007ffe1ff */
[C---:B------:R-:W-:Y:S02]  /*09a0*/  IMAD R28, R19.reuse, R28, R7 ;  /* 0x0000001c131c7224 */ /* 0x040fe400078e0207 */
[----:B------:R-:W-:Y:S02]  /*09b0*/  IMAD R20, R20, UR10, R9 ;  /* 0x0000000a14147c24 */ /* 0x000fe4000f8e0209 */
[----:B------:R-:W-:Y:S01]  /*09c0*/  IMAD R10, R19, R22, R10 ;  /* 0x00000016130a7224 */ /* 0x000fe200078e020a */
[----:B------:R-:W-:-:S13]  /*09d0*/  ISETP.GE.U32.AND P2, PT, R28, R19, PT ;  /* 0x000000131c00720c */ /* 0x000fda0003f46070 */
[----:B------:R-:W-:Y:S01]  /*09e0*/  @P2 IMAD.IADD R28, R28, 0x1, -R19 ;  /* 0x000000011c1c2824 */ /* 0x000fe200078e0a13 */
[----:B------:R-:W-:-:S04]  /*09f0*/  @P2 IADD3 R5, PT, PT, R5, 0x1, RZ ;  /* 0x0000000105052810 */ /* 0x000fc80007ffe0ff */
[----:B------:R-:W-:-:S13]  /*0a00*/  ISETP.GE.U32.AND P4, PT, R28, R19, PT ;  /* 0x000000131c00720c */ /* 0x000fda0003f86070 */
[----:B------:R-:W-:-:S04]  /*0a10*/  @P4 IADD3 R5, PT, PT, R5, 0x1, RZ ;  /* 0x0000000105054810 */ /* 0x000fc80007ffe0ff */
[----:B------:R-:W-:Y:S01]  /*0a20*/  SEL R12, R24, R5, !P0 ;  /* 0x00000005180c7207 */ /* 0x000fe20004000000 */
[----:B------:R-:W-:-:S04]  /*0a30*/  IMAD.MOV R5, RZ, RZ, -R26 ;  /* 0x000000ffff057224 */ /* 0x000fc800078e0a1a */
[----:B------:R-:W-:-:S04]  /*0a40*/  IMAD.HI.U32 R28, R13, R12, RZ ;  /* 0x0000000c0d1c7227 */ /* 0x000fc800078e00ff */
[----:B------:R-:W-:Y:S01]  /*0a50*/  IMAD R8, R15, R5, R8 ;  /* 0x000000050f087224 */ /* 0x000fe200078e0208 */
[----:B------:R-:W-:Y:S01]  /*0a60*/  IADD3 R22, PT, PT, -R28, RZ, RZ ;  /* 0x000000ff1c167210 */ /* 0x000fe20007ffe1ff */
[----:B------:R-:W-:-:S04]  /*0a70*/  IMAD R5, R10, UR9, RZ ;  /* 0x000000090a057c24 */ /* 0x000fc8000f8e02ff */
[----:B------:R-:W-:Y:S02]  /*0a80*/  IMAD R22, R15, R22, R12 ;  /* 0x000000160f167224 */ /* 0x000fe400078e020c */
[----:B------:R-:W-:Y:S01]  /*0a90*/  IMAD R5, R8, UR11, R5 ;  /* 0x0000000b08057c24 */ /* 0x000fe2000f8e0205 */
[----:B------:R-:W-:Y:S02]  /*0aa0*/  IADD3 R8, PT, PT, -R12, RZ, RZ ;  /* 0x000000ff0c087210 */ /* 0x000fe40007ffe1ff */
[----:B------:R-:W-:Y:S01]  /*0ab0*/  ISETP.GE.U32.AND P1, PT, R22, R15, PT ;  /* 0x0000000f1600720c */ /* 0x000fe20003f26070 */
[----:B------:R-:W-:Y:S02]  /*0ac0*/  IMAD R26, R26, UR10, R5 ;  /* 0x0000000a1a1a7c24 */ /* 0x000fe4000f8e0205 */
[----:B------:R-:W-:Y:S01]  /*0ad0*/  IMAD R7, R19, R8, R7 ;  /* 0x0000000813077224 */ /* 0x000fe200078e0207 */
[----:B------:R-:W-:-:S03]  /*0ae0*/  IADD3 R8, PT, PT, R21, 0x6, RZ ;  /* 0x0000000615087810 */ /* 0x000fc60007ffe0ff */
[----:B------:R-:W-:Y:S02]  /*0af0*/  IMAD R7, R7, UR9, RZ ;  /* 0x0000000907077c24 */ /* 0x000fe4000f8e02ff */
[----:B------:R-:W-:-:S04]  /*0b00*/  IMAD.HI.U32 R23, R4, R8, RZ ;  /* 0x0000000804177227 */ /* 0x000fc800078e00ff */
[----:B------:R-:W-:Y:S01]  /*0b10*/  @P1 IMAD.IADD R22, R22, 0x1, -R15 ;  /* 0x0000000116161824 */ /* 0x000fe200078e0a0f */
[----:B------:R-:W-:-:S04]  /*0b20*/  @P1 IADD3 R28, PT, PT, R28, 0x1, RZ ;  /* 0x000000011c1c1810 */ /* 0x000fc80007ffe0ff */
[----:B------:R-:W-:-:S13]  /*0b30*/  ISETP.GE.U32.AND P2, PT, R22, R15, PT ;  /* 0x0000000f1600720c */ /* 0x000fda0003f46070 */
[----:B------:R-:W-:-:S05]  /*0b40*/  @P2 VIADD R28, R28, 0x1 ;  /* 0x000000011c1c2836 */ /* 0x000fca0000000000 */
[----:B------:R-:W-:-:S05]  /*0b50*/  SEL R28, R25, R28, !P5 ;  /* 0x0000001c191c7207 */ /* 0x000fca0006800000 */
[----:B------:R-:W-:-:S04]  /*0b60*/  IMAD.MOV R10, RZ, RZ, -R28 ;  /* 0x000000ffff0a7224 */ /* 0x000fc800078e0a1c */
[----:B------:R-:W-:Y:S02]  /*0b70*/  IMAD R12, R15, R10, R12 ;  /* 0x0000000a0f0c7224 */ /* 0x000fe400078e020c */
[----:B------:R-:W-:Y:S02]  /*0b80*/  IMAD.MOV R10, RZ, RZ, -R23 ;  /* 0x000000ffff0a7224 */ /* 0x000fe400078e0a17 */
[----:B------:R-:W-:Y:S02]  /*0b90*/  IMAD R7, R12, UR11, R7 ;  /* 0x0000000b0c077c24 */ /* 0x000fe4000f8e0207 */
[----:B------:R-:W-:Y:S02]  /*0ba0*/  IMAD R10, R19, R10, R8 ;  /* 0x0000000a130a7224 */ /* 0x000fe400078e0208 */
[----:B------:R-:W-:-:S03]  /*0bb0*/  IMAD R28, R28, UR10, R7 ;  /* 0x0000000a1c1c7c24 */ /* 0x000fc6000f8e0207 */
        /* <DEDUP_REMOVED lines=10> */
[----:B------:R-:W-:Y:S02]  /*0c60*/  IMAD R8, R19, R11, R8 ;  /* 0x0000000b13087224 */ /* 0x000fe400078e0208 */
[----:B------:R-:W-:Y:S01]  /*0c70*/  IMAD.HI.U32 R11, R4, R21, RZ ;  /* 0x00000015040b7227 */ /* 0x000fe200078e00ff */
[----:B------:R-:W-:-:S03]  /*0c80*/  ISETP.GE.U32.AND P1, PT, R22, R15, PT ;  /* 0x0000000f1600720c */ /* 0x000fc60003f26070 */
[----:B------:R-:W-:-:S10]  /*0c90*/  IMAD R8, R8, UR9, RZ ;  /* 0x0000000908087c24 */ /* 0x000fd4000f8e02ff */
[----:B------:R-:W-:Y:S01]  /*0ca0*/  @P1 IADD3 R22, PT, PT, -R15, R22, RZ ;  /* 0x000000160f161210 */ /* 0x000fe20007ffe1ff */
[----:B------:R-:W-:-:S03]  /*0cb0*/  @P1 VIADD R12, R12, 0x1 ;  /* 0x000000010c0c1836 */ /* 0x000fc60000000000 */
[----:B------:R-:W-:Y:S01]  /*0cc0*/  ISETP.GE.U32.AND P2, PT, R22, R15, PT ;  /* 0x0000000f1600720c */ /* 0x000fe20003f46070 */
[----:B------:R-:W-:-:S12]  /*0cd0*/  VIADD R22, R21, 0x7 ;  /* 0x0000000715167836 */ /* 0x000fd80000000000 */
[----:B------:R-:W-:-:S04]  /*0ce0*/  @P2 IADD3 R12, PT, PT, R12, 0x1, RZ ;  /* 0x000000010c0c2810 */ /* 0x000fc80007ffe0ff */
[----:B------:R-:W-:-:S04]  /*0cf0*/  SEL R23, R25, R12, !P5 ;  /* 0x0000000c19177207 */ /* 0x000fc80006800000 */
[----:B------:R-:W-:-:S05]  /*0d00*/  IADD3 R29, PT, PT, -R23, RZ, RZ ;  /* 0x000000ff171d7210 */ /* 0x000fca0007ffe1ff */
[----:B------:R-:W-:-:S04]  /*0d10*/  IMAD R29, R15, R29, R10 ;  /* 0x0000001d0f1d7224 */ /* 0x000fc800078e020a */
[----:B------:R-:W-:Y:S02]  /*0d20*/  IMAD R10, R29, UR11, R8 ;  /* 0x0000000b1d0a7c24 */ /* 0x000fe4000f8e0208 */
        /* <DEDUP_REMOVED lines=8> */
[----:B------:R-:W-:-:S04]  /*0db0*/  IMAD.HI.U32 R11, R4, R22, RZ ;  /* 0x00000016040b7227 */ /* 0x000fc800078e00ff */
[----:B------:R-:W-:Y:S01]  /*0dc0*/  IMAD.HI.U32 R8, R13, R12, RZ ;  /* 0x0000000c0d087227 */ /* 0x000fe200078e00ff */
[----:B------:R-:W-:-:S03]  /*0dd0*/  IADD3 R4, PT, PT, -R11, RZ, RZ ;  /* 0x000000ff0b047210 */ /* 0x000fc60007ffe1ff */
[----:B------:R-:W-:Y:S02]  /*0de0*/  IMAD.MOV R6, RZ, RZ, -R8 ;  /* 0x000000ffff067224 */ /* 0x000fe400078e0a08 */
[----:B------:R-:W-:Y:S02]  /*0df0*/  IMAD R4, R19, R4, R22 ;  /* 0x0000000413047224 */ /* 0x000fe400078e0216 */
[----:B------:R-:W-:-:S05]  /*0e00*/  IMAD R6, R15, R6, R12 ;  /* 0x000000060f067224 */ /* 0x000fca00078e020c */
[----:B------:R-:W-:-:S13]  /*0e10*/  ISETP.GE.U32.AND P1, PT, R6, R15, PT ;  /* 0x0000000f0600720c */ /* 0x000fda0003f26070 */
[----:B------:R-:W-:Y:S01]  /*0e20*/  @P1 IADD3 R6, PT, PT, -R15, R6, RZ ;  /* 0x000000060f061210 */ /* 0x000fe20007ffe1ff */
[----:B------:R-:W-:Y:S01]  /*0e30*/  @P1 VIADD R8, R8, 0x1 ;  /* 0x0000000108081836 */ /* 0x000fe20000000000 */
[----:B------:R-:W-:Y:S02]  /*0e40*/  ISETP.GE.U32.AND P1, PT, R4, R19, PT ;  /* 0x000000130400720c */ /* 0x000fe40003f26070 */
[----:B------:R-:W-:Y:S02]  /*0e50*/  ISETP.GE.U32.AND P2, PT, R6, R15, PT ;  /* 0x0000000f0600720c */ /* 0x000fe40003f46070 */
[----:B------:R-:W-:-:S05]  /*0e60*/  IADD3 R6, PT, PT, -R12, RZ, RZ ;  /* 0x000000ff0c067210 */ /* 0x000fca0007ffe1ff */
[----:B------:R-:W-:-:S04]  /*0e70*/  IMAD R6, R19, R6, R21 ;  /* 0x0000000613067224 */ /* 0x000fc800078e0215 */
[----:B------:R-:W-:Y:S01]  /*0e80*/  @P1 IMAD.IADD R4, R4, 0x1, -R19 ;  /* 0x0000000104041824 */ /* 0x000fe200078e0a13 */
[----:B------:R-:W-:Y:S01]  /*0e90*/  @P1 IADD3 R11, PT, PT, R11, 0x1, RZ ;  /* 0x000000010b0b1810 */ /* 0x000fe20007ffe0ff */
[----:B------:R-:W-:Y:S01]  /*0ea0*/  IMAD R6, R6, UR9, RZ ;  /* 0x0000000906067c24 */ /* 0x000fe2000f8e02ff */
[----:B------:R-:W-:Y:S02]  /*0eb0*/  @P2 IADD3 R8, PT, PT, R8, 0x1, RZ ;  /* 0x0000000108082810 */ /* 0x000fe40007ffe0ff */
[----:B------:R-:W-:Y:S01]  /*0ec0*/  ISETP.GE.U32.AND P2, PT, R4, R19, PT ;  /* 0x000000130400720c */ /* 0x000fe20003f46070 */
[----:B------:R-:W-:Y:S01]  /*0ed0*/  IMAD.WIDE.U32 R4, R21, 0x2, R2 ;  /* 0x0000000215047825 */ /* 0x000fe200078e0002 */
[----:B------:R-:W-:-:S05]  /*0ee0*/  SEL R8, R25, R8, !P5 ;  /* 0x0000000819087207 */ /* 0x000fca0006800000 */
[----:B------:R-:W-:-:S04]  /*0ef0*/  IMAD.MOV R9, RZ, RZ, -R8 ;  /* 0x000000ffff097224 */ /* 0x000fc800078e0a08 */
[----:B------:R-:W-:Y:S02]  /*0f00*/  IMAD R9, R15, R9, R12 ;  /* 0x000000090f097224 */ /* 0x000fe400078e020c */
[----:B------:R-:W-:Y:S02]  /*0f10*/  IMAD R23, R23, UR10, R10 ;  /* 0x0000000a17177c24 */ /* 0x000fe4000f8e020a */
[----:B------:R-:W-:Y:S02]  /*0f20*/  IMAD R9, R9, UR11, R6 ;  /* 0x0000000b09097c24 */ /* 0x000fe4000f8e0206 */
[----:B------:R-:W2:Y:S01]  /*0f30*/  LDG.E.128 R4, desc[UR6][R4.64] ;  /* 0x0000000604047981 */ /* 0x000ea2000c1e1d00 */
[----:B------:R-:W-:Y:S02]  /*0f40*/  @P2 VIADD R11, R11, 0x1 ;  /* 0x000000010b0b2836 */ /* 0x000fe40000000000 */
[----:B------:R-:W-:-:S03]  /*0f50*/  IMAD R10, R8, UR10, R9 ;  /* 0x0000000a080a7c24 */ /* 0x000fc6000f8e0209 */
[----:B------:R-:W-:Y:S01]  /*0f60*/  SEL R24, R24, R11, !P0 ;  /* 0x0000000b18187207 */ /* 0x000fe20004000000 */
[----:B-1----:R-:W-:Y:S01]  /*0f70*/  IMAD R11, R17, UR12, R10 ;  /* 0x0000000c110b7c24 */ /* 0x002fe2000f8e020a */
[----:B------:R-:W-:Y:S02]  /*0f80*/  LEA R21, R18, R21, 0x3 ;  /* 0x0000001512157211 */ /* 0x000fe400078e18ff */
[C---:B--2---:R-:W-:Y:S02]  /*0f90*/  PRMT R8, R4.reuse, 0x7772, RZ ;  /* 0x0000777204087816 */ /* 0x044fe400000000ff */
[----:B------:R-:W-:-:S04]  /*0fa0*/  PRMT R29, R4, 0x7773, RZ ;  /* 0x00007773041d7816 */ /* 0x000fc800000000ff */
[----:B------:R-:W-:Y:S02]  /*0fb0*/  PRMT R29, R29, 0x7604, R8 ;  /* 0x000076041d1d7816 */ /* 0x000fe40000000008 */
[----:B------:R-:W0:Y:S01]  /*0fc0*/  LDC.64 R8, c[0x0][0x380] ;  /* 0x0000e000ff087b82 */ /* 0x000e220000000a00 */
[----:B------:R-:W-:Y:S01]  /*0fd0*/  PRMT R12, R4, 0x7710, RZ ;  /* 0x00007710040c7816 */ /* 0x000fe200000000ff */
[----:B0-----:R-:W-:-:S05]  /*0fe0*/  IMAD.WIDE.U32 R10, R11, 0x2, R8 ;  /* 0x000000020b0a7825 */ /* 0x001fca00078e0008 */
[----:B------:R0:W-:Y:S02]  /*0ff0*/  STG.E.U16 desc[UR6][R10.64], R12 ;  /* 0x0000000c0a007986 */ /* 0x0001e4000c101506 */
[----:B0-----:R-:W-:Y:S02]  /*1000*/  IMAD R12, R17, UR12, R0 ;  /* 0x0000000c110c7c24 */ /* 0x001fe4000f8e0200 */
[----:B------:R-:W-:-:S05]  /*1010*/  IMAD.HI.U32 R0, R13, R24, RZ ;  /* 0x000000180d007227 */ /* 0x000fca00078e00ff */
[----:B------:R-:W-:-:S05]  /*1020*/  IADD3 R4, PT, PT, -R0, RZ, RZ ;  /* 0x000000ff00047210 */ /* 0x000fca0007ffe1ff */
[----:B------:R-:W-:-:S05]  /*1030*/  IMAD R4, R15, R4, R24 ;  /* 0x000000040f047224 */ /* 0x000fca00078e0218 */
[----:B------:R-:W-:-:S13]  /*1040*/  ISETP.GE.U32.AND P0, PT, R4, R15, PT ;  /* 0x0000000f0400720c */ /* 0x000fda0003f06070 */
[----:B------:R-:W-:-:S05]  /*1050*/  @P0 IMAD.IADD R4, R4, 0x1, -R15 ;  /* 0x0000000104040824 */ /* 0x000fca00078e0a0f */
[----:B------:R-:W-:Y:S02]  /*1060*/  ISETP.GE.U32.AND P1, PT, R4, R15, PT ;  /* 0x0000000f0400720c */ /* 0x000fe40003f26070 */
[----:B------:R-:W-:Y:S02]  /*1070*/  @P0 IADD3 R0, PT, PT, R0, 0x1, RZ ;  /* 0x0000000100000810 */ /* 0x000fe40007ffe0ff */
[----:B------:R-:W-:Y:S01]  /*1080*/  IADD3 R4, PT, PT, -R24, RZ, RZ ;  /* 0x000000ff18047210 */ /* 0x000fe20007ffe1ff */
[----:B------:R-:W-:-:S08]  /*1090*/  IMAD.WIDE.U32 R12, R12, 0x2, R8 ;  /* 0x000000020c0c7825 */ /* 0x000fd000078e0008 */
[----:B------:R-:W-:Y:S02]  /*10a0*/  @P1 VIADD R0, R0, 0x1 ;  /* 0x0000000100001836 */ /* 0x000fe40000000000 */
[----:B------:R-:W-:-:S03]  /*10b0*/  IMAD R11, R17, UR12, R27 ;  /* 0x0000000c110b7c24 */ /* 0x000fc6000f8e021b */
[----:B------:R-:W-:Y:S01]  /*10c0*/  SEL R0, R25, R0, !P5 ;  /* 0x0000000019007207 */ /* 0x000fe20006800000 */
[----:B------:R-:W-:Y:S01]  /*10d0*/  IMAD R4, R19, R4, R22 ;  /* 0x0000000413047224 */ /* 0x000fe200078e0216 */
[C---:B------:R-:W-:Y:S01]  /*10e0*/  PRMT R27, R5.reuse, 0x7710, RZ ;  /* 0x00007710051b7816 */ /* 0x040fe200000000ff */
[----:B------:R0:W-:Y:S01]  /*10f0*/  STG.E.U16 desc[UR6][R12.64], R29 ;  /* 0x0000001d0c007986 */ /* 0x0001e2000c101506 */
[C---:B------:R-:W-:Y:S02]  /*1100*/  PRMT R22, R5.reuse, 0x7773, RZ ;  /* 0x0000777305167816 */ /* 0x040fe400000000ff */
[----:B------:R-:W-:Y:S01]  /*1110*/  PRMT R5, R5, 0x7772, RZ ;  /* 0x0000777205057816 */ /* 0x000fe200000000ff */
[----:B------:R-:W-:-:S03]  /*1120*/  IMAD.WIDE.U32 R10, R11, 0x2, R8 ;  /* 0x000000020b0a7825 */ /* 0x000fc600078e0008 */
[----:B------:R-:W-:Y:S01]  /*1130*/  PRMT R22, R22, 0x7604, R5 ;  /* 0x0000760416167816 */ /* 0x000fe20000000005 */
[----:B------:R-:W-:Y:S02]  /*1140*/  IMAD R5, R4, UR9, RZ ;  /* 0x0000000904057c24 */ /* 0x000fe4000f8e02ff */
[----:B0-----:R-:W-:Y:S01]  /*1150*/  IMAD.MOV R12, RZ, RZ, -R0 ;  /* 0x000000ffff0c7224 */ /* 0x001fe200078e0a00 */
[----:B------:R-:W-:-:S03]  /*1160*/  PRMT R25, R6, 0x7772, RZ ;  /* 0x0000777206197816 */ /* 0x000fc600000000ff */
[----:B------:R-:W-:Y:S01]  /*1170*/  IMAD R24, R15, R12, R24 ;  /* 0x0000000c0f187224 */ /* 0x000fe200078e0218 */
[----:B------:R-:W-:Y:S01]  /*1180*/  PRMT R13, R6, 0x7773, RZ ;  /* 0x00007773060d7816 */ /* 0x000fe200000000ff */
[----:B------:R0:W-:Y:S03]  /*1190*/  STG.E.U16 desc[UR6][R10.64], R27 ;  /* 0x0000001b0a007986 */ /* 0x0001e6000c101506 */
[----:B------:R-:W-:Y:S01]  /*11a0*/  PRMT R25, R13, 0x7604, R25 ;  /* 0x000076040d197816 */ /* 0x000fe20000000019 */
[----:B------:R-:W-:Y:S01]  /*11b0*/  IMAD R13, R17, UR12, R20 ;  /* 0x0000000c110d7c24 */ /* 0x000fe2000f8e0214 */
[C---:B------:R-:W-:Y:S01]  /*11c0*/  PRMT R12, R7.reuse, 0x7773, RZ ;  /* 0x00007773070c7816 */ /* 0x040fe200000000ff */
[----:B0-----:R-:W-:Y:S01]  /*11d0*/  IMAD R11, R24, UR11, R5 ;  /* 0x0000000b180b7c24 */ /* 0x001fe2000f8e0205 */
[----:B------:R-:W-:-:S03]  /*11e0*/  PRMT R27, R7, 0x7772, RZ ;  /* 0x00007772071b7816 */ /* 0x000fc600000000ff */
[----:B------:R-:W-:Y:S01]  /*11f0*/  IMAD R10, R0, UR10, R11 ;  /* 0x0000000a000a7c24 */ /* 0x000fe2000f8e020b */
[----:B------:R-:W-:Y:S01]  /*1200*/  PRMT R0, R7, 0x7710, RZ ;  /* 0x0000771007007816 */ /* 0x000fe200000000ff */
[----:B------:R-:W-:Y:S02]  /*1210*/  IMAD R7, R17, UR12, R26 ;  /* 0x0000000c11077c24 */ /* 0x000fe4000f8e021a */
[----:B------:R-:W-:Y:S01]  /*1220*/  IMAD.WIDE.U32 R4, R13, 0x2, R8 ;  /* 0x000000020d047825 */ /* 0x000fe200078e0008 */
[----:B------:R-:W-:-:S03]  /*1230*/  PRMT R29, R6, 0x7710, RZ ;  /* 0x00007710061d7816 */ /* 0x000fc600000000ff */
[C---:B------:R-:W-:Y:S02]  /*1240*/  IMAD R11, R17.reuse, UR12, R28 ;  /* 0x0000000c110b7c24 */ /* 0x040fe4000f8e021c */
[C---:B------:R-:W-:Y:S02]  /*1250*/  IMAD R13, R17.reuse, UR12, R23 ;  /* 0x0000000c110d7c24 */ /* 0x040fe4000f8e0217 */
[----:B------:R-:W-:Y:S01]  /*1260*/  IMAD R23, R17, UR12, R10 ;  /* 0x0000000c11177c24 */ /* 0x000fe2000f8e020a */
[----:B------:R-:W-:Y:S01]  /*1270*/  PRMT R27, R12, 0x7604, R27 ;  /* 0x000076040c1b7816 */ /* 0x000fe2000000001b */
[--C-:B------:R-:W-:Y:S01]  /*1280*/  IMAD.WIDE.U32 R6, R7, 0x2, R8.reuse ;  /* 0x0000000207067825 */ /* 0x100fe200078e0008 */
[----:B------:R0:W-:Y:S03]  /*1290*/  STG.E.U16 desc[UR6][R4.64], R22 ;  /* 0x0000001604007986 */ /* 0x0001e6000c101506 */
[--C-:B------:R-:W-:Y:S01]  /*12a0*/  IMAD.WIDE.U32 R10, R11, 0x2, R8.reuse ;  /* 0x000000020b0a7825 */ /* 0x100fe200078e0008 */
[----:B------:R1:W-:Y:S03]  /*12b0*/  STG.E.U16 desc[UR6][R6.64], R29 ;  /* 0x0000001d06007986 */ /* 0x0003e6000c101506 */
[--C-:B------:R-:W-:Y:S01]  /*12c0*/  IMAD.WIDE.U32 R12, R13, 0x2, R8.reuse ;  /* 0x000000020d0c7825 */ /* 0x100fe200078e0008 */
[----:B------:R1:W-:Y:S03]  /*12d0*/  STG.E.U16 desc[UR6][R10.64], R25 ;  /* 0x000000190a007986 */ /* 0x0003e6000c101506 */
[----:B------:R-:W-:Y:S01]  /*12e0*/  IMAD.WIDE.U32 R8, R23, 0x2, R8 ;  /* 0x0000000217087825 */ /* 0x000fe200078e0008 */
[----:B------:R1:W-:Y:S01]  /*12f0*/  STG.E.U16 desc[UR6][R12.64], R0 ;  /* 0x000000000c007986 */ /* 0x0003e2000c101506 */
[----:B0-----:R-:W-:-:S03]  /*1300*/  IADD3 R5, PT, PT, R21, 0x8, RZ ;  /* 0x0000000815057810 */ /* 0x001fc60007ffe0ff */
[----:B------:R1:W-:Y:S01]  /*1310*/  STG.E.U16 desc[UR6][R8.64], R27 ;  /* 0x0000001b08007986 */ /* 0x0003e2000c101506 */
[----:B------:R-:W-:-:S13]  /*1320*/  ISETP.GT.U32.AND P0, PT, R5, R14, PT ;  /* 0x0000000e0500720c */ /* 0x000fda0003f04070 */
[----:B-1----:R-:W-:Y:S05]  /*1330*/  @!P0 BRA `(.L_x_297) ;  /* 0xffffffec00b88947 */ /* 0x002fea000383ffff */
.L_x_296:
[----:B0-23--:R-:W-:Y:S05]  /*1340*/  BSYNC.RECONVERGENT B0 ;  /* 0x0000000000007941 */ /* 0x00dfea0003800200 */
.L_x_295:
[----:B------:R-:W-:-:S13]  /*1350*/  ISETP.GE.U32.AND P0, PT, R21, R14, PT ;  /* 0x0000000e1500720c */ /* 0x000fda0003f06070 */
[----:B------:R-:W-:Y:S05]  /*1360*/  @P0 EXIT ;  /* 0x000000000000094d */ /* 0x000fea0003800000 */
[----:B------:R-:W-:Y:S01]  /*1370*/  IMAD.IADD R19, R14, 0x1, -R21 ;  /* 0x000000010e137824 */ /* 0x000fe200078e0a15 */
        /* <DEDUP_REMOVED lines=11> */
[----:B------:R-:W0:Y:S04]  /*1430*/  LDCU UR5, c[0x0][0x10cc] ;  /* 0x00021980ff0577ac */ /* 0x000e280008000800 */
[----:B------:R-:W0:Y:S01]  /*1440*/  LDC.64 R4, c[0x0][0x380] ;  /* 0x0000e000ff047b82 */ /* 0x000e220000000a00 */
[----:B-----5:R-:W-:-:S04]  /*1450*/  ISETP.NE.AND P0, PT, R0, 0x2, PT ;  /* 0x000000020000780c */ /* 0x020fc80003f05270 */
[----:B----4-:R-:W-:Y:S02]  /*1460*/  SEL R6, R16, UR4, !P0 ;  /* 0x0000000410067c07 */ /* 0x010fe4000c000000 */
[----:B------:R-:W-:Y:S02]  /*1470*/  ISETP.NE.AND P0, PT, R0, 0x1, PT ;  /* 0x000000010000780c */ /* 0x000fe40003f05270 */
[----:B------:R-:W4:Y:S01]  /*1480*/  I2F.U32.RP R0, R6 ;  /* 0x0000000600007306 */ /* 0x000f220000209000 */
[----:B------:R-:W-:Y:S02]  /*1490*/  IADD3 R11, PT, PT, RZ, -R6, RZ ;  /* 0x80000006ff0b7210 */ /* 0x000fe40007ffe0ff */
[----:B0-----:R-:W-:Y:S02]  /*14a0*/  SEL R10, R16, UR5, !P0 ;  /* 0x00000005100a7c07 */ /* 0x001fe4000c000000 */
[----:B------:R-:W-:Y:S02]  /*14b0*/  ISETP.NE.U32.AND P0, PT, R6, RZ, PT ;  /* 0x000000ff0600720c */ /* 0x000fe40003f05070 */
[----:B------:R-:W-:Y:S01]  /*14c0*/  IADD3 R15, PT, PT, RZ, -R10, RZ ;  /* 0x8000000aff0f7210 */ /* 0x000fe20007ffe0ff */
[----:B------:R-:W0:Y:S01]  /*14d0*/  I2F.U32.RP R7, R10 ;  /* 0x0000000a00077306 */ /* 0x000e220000209000 */
[----:B------:R-:W-:-:S02]  /*14e0*/  ISETP.NE.U32.AND P1, PT, R10, RZ, PT ;  /* 0x000000ff0a00720c */ /* 0x000fc40003f25070 */
[----:B------:R-:W-:-:S05]  /*14f0*/  LOP3.LUT R18, RZ, R6, RZ, 0x33, !PT ;  /* 0x00000006ff127212 */ /* 0x000fca00078e33ff */
[----:B----4-:R-:W4:Y:S08]  /*1500*/  MUFU.RCP R0, R0 ;  /* 0x0000000000007308 */ /* 0x010f300000001000 */
[----:B0-----:R-:W0:Y:S01]  /*1510*/  MUFU.RCP R7, R7 ;  /* 0x0000000700077308 */ /* 0x001e220000001000 */
[----:B----4-:R-:W-:Y:S01]  /*1520*/  IADD3 R12, PT, PT, R0, 0xffffffe, RZ ;  /* 0x0ffffffe000c7810 */ /* 0x010fe20007ffe0ff */
[----:B------:R-:W-:-:S06]  /*1530*/  IMAD.MOV.U32 R0, RZ, RZ, R22 ;  /* 0x000000ffff007224 */ /* 0x000fcc00078e0016 */
[----:B------:R4:W5:Y:S01]  /*1540*/  F2I.FTZ.U32.TRUNC.NTZ R13, R12 ;  /* 0x0000000c000d7305 */ /* 0x000962000021f000 */
[----:B0-----:R-:W-:-:S07]  /*1550*/  VIADD R8, R7, 0xffffffe ;  /* 0x0ffffffe07087836 */ /* 0x001fce0000000000 */
[----:B------:R0:W1:Y:S01]  /*1560*/  F2I.FTZ.U32.TRUNC.NTZ R9, R8 ;  /* 0x0000000800097305 */ /* 0x000062000021f000 */
[----:B----4-:R-:W-:Y:S02]  /*1570*/  HFMA2 R12, -RZ, RZ, 0, 0 ;  /* 0x00000000ff0c7431 */ /* 0x010fe400000001ff */
[----:B-----5:R-:W-:Y:S01]  /*1580*/  IMAD R7, R11, R13, RZ ;  /* 0x0000000d0b077224 */ /* 0x020fe200078e02ff */
[----:B------:R-:W-:Y:S01]  /*1590*/  MOV R11, R23 ;  /* 0x00000017000b7202 */ /* 0x000fe20000000f00 */
[----:B0-----:R-:W-:Y:S02]  /*15a0*/  IMAD.MOV.U32 R8, RZ, RZ, RZ ;  /* 0x000000ffff087224 */ /* 0x001fe400078e00ff */
[----:B------:R-:W-:Y:S01]  /*15b0*/  IMAD.HI.U32 R12, R13, R7, R12 ;  /* 0x000000070d0c7227 */ /* 0x000fe200078e000c */
[----:B------:R-:W-:-:S03]  /*15c0*/  MOV R7, R21 ;  /* 0x0000001500077202 */ /* 0x000fc60000000f00 */
[----:B-1----:R-:W-:Y:S01]  /*15d0*/  IMAD R13, R15, R9, RZ ;  /* 0x000000090f0d7224 */ /* 0x002fe200078e02ff */
[----:B------:R-:W-:-:S03]  /*15e0*/  LOP3.LUT R15, RZ, R10, RZ, 0x33, !PT ;  /* 0x0000000aff0f7212 */ /* 0x000fc600078e33ff */
[----:B------:R-:W-:-:S07]  /*15f0*/  IMAD.HI.U32 R13, R9, R13, R8 ;  /* 0x0000000d090d7227 */ /* 0x000fce00078e0008 */
.L_x_300:
[----:B0-----:R-:W-:Y:S01]  /*1600*/  IMAD.MOV.U32 R8, RZ, RZ, R0 ;  /* 0x000000ffff087224 */ /* 0x001fe200078e0000 */
[----:B------:R-:W-:-:S05]  /*1610*/  MOV R9, R11 ;  /* 0x0000000b00097202 */ /* 0x000fca0000000f00 */
[----:B------:R0:W4:Y:S01]  /*1620*/  LDG.E.U16 R8, desc[UR6][R8.64] ;  /* 0x0000000608087981 */ /* 0x000122000c1e1500 */
        /* <DEDUP_REMOVED lines=30> */
[----:B--2---:R-:W-:Y:S01]  /*1810*/  IMAD R9, R17, UR9, R20 ;  /* 0x0000000911097c24 */ /* 0x004fe2000f8e0214 */
[----:B----4-:R-:W-:-:S03]  /*1820*/  PRMT R23, R8, 0x7710, RZ ;  /* 0x0000771008177816 */ /* 0x010fc600000000ff */
[----:B------:R-:W-:-:S05]  /*1830*/  IMAD.WIDE.U32 R8, R9, 0x2, R4 ;  /* 0x0000000209087825 */ /* 0x000fca00078e0004 */
[----:B------:R0:W-:Y:S01]  /*1840*/  STG.E.U16 desc[UR6][R8.64], R23 ;  /* 0x0000001708007986 */ /* 0x0001e2000c101506 */
[----:B------:R-:W-:Y:S05]  /*1850*/  @P2 BRA `(.L_x_300) ;  /* 0xfffffffc00682947 */ /* 0x000fea000383ffff */
.L_x_299:
[----:B0-23--:R-:W-:Y:S05]  /*1860*/  BSYNC.RECONVERGENT B0 ;  /* 0x0000000000007941 */ /* 0x00dfea0003800200 */
.L_x_298:
[----:B------:R-:W-:-:S05]  /*1870*/  IMAD.IADD R0, R21, 0x1, -R14 ;  /* 0x0000000115007824 */ /* 0x000fca00078e0a0e */
[----:B------:R-:W-:-:S13]  /*1880*/  ISETP.GT.U32.AND P0, PT, R0, -0x4, PT ;  /* 0xfffffffc0000780c */ /* 0x000fda0003f04070 */
[----:B------:R-:W-:Y:S05]  /*1890*/  @P0 EXIT ;  /* 0x000000000000094d */ /* 0x000fea0003800000 */
[----:B------:R-:W0:Y:S01]  /*18a0*/  LDC R0, c[0x0][0x10e8] ;  /* 0x00043a00ff007b82 */ /* 0x000e220000000800 */
[----:B------:R-:W2:Y:S01]  /*18b0*/  LDCU UR8, c[0x0][0x10ec] ;  /* 0x00021d80ff0877ac */ /* 0x000ea20008000800 */
[----:B------:R-:W3:Y:S06]  /*18c0*/  LDCU.64 UR4, c[0x0][0x10d8] ;  /* 0x00021b00ff0477ac */ /* 0x000eec0008000a00 */
[----:B------:R-:W4:Y:S08]  /*18d0*/  LDC R5, c[0x0][0x10d0] ;  /* 0x00043400ff057b82 */ /* 0x000f300000000800 */
[----:B------:R-:W1:Y:S01]  /*18e0*/  LDC R6, c[0x0][0x10e0] ;  /* 0x00043800ff067b82 */ /* 0x000e620000000800 */
[----:B0-----:R-:W-:-:S02]  /*18f0*/  ISETP.NE.AND P1, PT, R0, 0x1, PT ;  /* 0x000000010000780c */ /* 0x001fc40003f25270 */
[----:B------:R-:W-:-:S04]  /*1900*/  ISETP.NE.AND P0, PT, R0, 0x2, PT ;  /* 0x000000020000780c */ /* 0x000fc80003f05270 */
[----:B----4-:R-:W-:Y:S02]  /*1910*/  SEL R0, R16, R5, !P0 ;  /* 0x0000000510007207 */ /* 0x010fe40004000000 */
[----:B------:R-:W0:Y:S02]  /*1920*/  LDC.64 R4, c[0x0][0x380] ;  /* 0x0000e000ff047b82 */ /* 0x000e240000000a00 */
[----:B------:R-:W4:Y:S01]  /*1930*/  I2F.U32.RP R10, R0 ;  /* 0x00000000000a7306 */ /* 0x000f220000209000 */
[----:B------:R-:W-:Y:S01]  /*1940*/  IMAD.MOV R19, RZ, RZ, -R0 ;  /* 0x000000ffff137224 */ /* 0x000fe200078e0a00 */
[----:B------:R-:W-:Y:S02]  /*1950*/  ISETP.NE.U32.AND P0, PT, R0, RZ, PT ;  /* 0x000000ff0000720c */ /* 0x000fe40003f05070 */
[----:B------:R-:W-:Y:S02]  /*1960*/  LOP3.LUT R18, RZ, R0, RZ, 0x33, !PT ;  /* 0x00000000ff127212 */ /* 0x000fe400078e33ff */
[----:B------:R-:W5:Y:S02]  /*1970*/  @P1 LDC R16, c[0x0][0x10cc] ;  /* 0x00043300ff101b82 */ /* 0x000f640000000800 */
[----:B----4-:R-:W4:Y:S08]  /*1980*/  MUFU.RCP R10, R10 ;  /* 0x0000000a000a7308 */ /* 0x010f300000001000 */
[----:B-----5:R-:W5:Y:S01]  /*1990*/  I2F.U32.RP R11, R16 ;  /* 0x00000010000b7306 */ /* 0x020f620000209000 */
[----:B------:R-:W-:-:S02]  /*19a0*/  ISETP.NE.U32.AND P1, PT, R16, RZ, PT ;  /* 0x000000ff1000720c */ /* 0x000fc40003f25070 */
[----:B----4-:R-:W-:-:S05]  /*19b0*/  IADD3 R12, PT, PT, R10, 0xffffffe, RZ ;  /* 0x0ffffffe0a0c7810 */ /* 0x010fca0007ffe0ff */
[----:B------:R4:W-:Y:S08]  /*19c0*/  F2I.FTZ.U32.TRUNC.NTZ R13, R12 ;  /* 0x0000000c000d7305 */ /* 0x0009f0000021f000 */
[----:B-----5:R-:W5:Y:S01]  /*19d0*/  MUFU.RCP R11, R11 ;  /* 0x0000000b000b7308 */ /* 0x020f620000001000 */
[----:B----4-:R-:W-:Y:S01]  /*19e0*/  HFMA2 R12, -RZ, RZ, 0, 0 ;  /* 0x00000000ff0c7431 */ /* 0x010fe200000001ff */
[----:B-----5:R-:W-:Y:S01]  /*19f0*/  IADD3 R8, PT, PT, R11, 0xffffffe, RZ ;  /* 0x0ffffffe0b087810 */ /* 0x020fe20007ffe0ff */
[----:B------:R-:W-:Y:S01]  /*1a00*/  IMAD R11, R19, R13, RZ ;  /* 0x0000000d130b7224 */ /* 0x000fe200078e02ff */
[----:B------:R-:W-:-:S04]  /*1a10*/  IADD3 R19, PT, PT, -R14, R7, RZ ;  /* 0x000000070e137210 */ /* 0x000fc80007ffe1ff */
[----:B------:R4:W5:Y:S01]  /*1a20*/  F2I.FTZ.U32.TRUNC.NTZ R9, R8 ;  /* 0x0000000800097305 */ /* 0x000962000021f000 */
[----:B------:R-:W-:Y:S01]  /*1a30*/  IMAD.HI.U32 R12, R13, R11, R12 ;  /* 0x0000000b0d0c7227 */ /* 0x000fe200078e000c */
[----:B------:R-:W-:-:S03]  /*1a40*/  LOP3.LUT R14, RZ, R16, RZ, 0x33, !PT ;  /* 0x00000010ff0e7212 */ /* 0x000fc600078e33ff */
[----:B----4-:R-:W-:Y:S02]  /*1a50*/  IMAD.MOV.U32 R8, RZ, RZ, RZ ;  /* 0x000000ffff087224 */ /* 0x010fe400078e00ff */
[----:B-----5:R-:W-:-:S05]  /*1a60*/  IMAD R15, R16, R9, RZ ;  /* 0x00000009100f7224 */ /* 0x020fca00078e02ff */
[----:B------:R-:W-:-:S05]  /*1a70*/  IADD3 R15, PT, PT, -R15, RZ, RZ ;  /* 0x000000ff0f0f7210 */ /* 0x000fca0007ffe1ff */
[----:B------:R-:W-:Y:S01]  /*1a80*/  IMAD.HI.U32 R13, R9, R15, R8 ;  /* 0x0000000f090d7227 */ /* 0x000fe200078e0008 */
[----:B0123--:R-:W-:-:S07]  /*1a90*/  IADD3 R15, PT, PT, R7, 0x1, RZ ;  /* 0x00000001070f7810 */ /* 0x00ffce0007ffe0ff */
.L_x_301:
        /* <DEDUP_REMOVED lines=76> */
[----:B------:R-:W-:-:S05]  /*1f60*/  IADD3 R21, PT, PT, -R11, RZ, RZ ;  /* 0x000000ff0b157210 */ /* 0x000fca0007ffe1ff */
[----:B------:R-:W-:-:S05]  /*1f70*/  IMAD R21, R16, R21, R23 ;  /* 0x0000001510157224 */ /* 0x000fca00078e0217 */
[----:B------:R-:W-:-:S13]  /*1f80*/  ISETP.GE.U32.AND P2, PT, R21, R16, PT ;  /* 0x000000101500720c */ /* 0x000fda0003f46070 */
[----:B------:R-:W-:Y:S01]  /*1f90*/  @P2 IMAD.IADD R21, R21, 0x1, -R16 ;  /* 0x0000000115152824 */ /* 0x000fe200078e0a10 */
[----:B------:R-:W-:-:S04]  /*1fa0*/  @P2 IADD3 R11, PT, PT, R11, 0x1, RZ ;  /* 0x000000010b0b2810 */ /* 0x000fc80007ffe0ff */
[----:B------:R-:W-:-:S13]  /*1fb0*/  ISETP.GE.U32.AND P3, PT, R21, R16, PT ;  /* 0x000000101500720c */ /* 0x000fda0003f66070 */
        /* <DEDUP_REMOVED lines=29> */
[----:B------:R-:W-:-:S03]  /*2190*/  IADD3 R7, PT, PT, R7, 0x4, RZ ;  /* 0x0000000407077810 */ /* 0x000fc60007ffe0ff */
[----:B------:R-:W-:-:S05]  /*21a0*/  IMAD R11, R16, R11, R23 ;  /* 0x0000000b100b7224 */ /* 0x000fca00078e0217 */
[----:B------:R-:W-:-:S13]  /*21b0*/  ISETP.GE.U32.AND P2, PT, R11, R16, PT ;  /* 0x000000100b00720c */ /* 0x000fda0003f46070 */
[----:B------:R-:W-:Y:S01]  /*21c0*/  @P2 IMAD.IADD R11, R11, 0x1, -R16 ;  /* 0x000000010b0b2824 */ /* 0x000fe200078e0a10 */
[----:B------:R-:W-:Y:S02]  /*21d0*/  @P2 IADD3 R9, PT, PT, R9, 0x1, RZ ;  /* 0x0000000109092810 */ /* 0x000fe40007ffe0ff */
[----:B------:R-:W-:Y:S02]  /*21e0*/  ISETP.NE.AND P2, PT, R19, RZ, PT ;  /* 0x000000ff1300720c */ /* 0x000fe40003f45270 */
        /* <DEDUP_REMOVED lines=15> */
.L_x_302:
        /* <DEDUP_REMOVED lines=10> */
.L_x_956:


//--------------------- .text._ZN2at6native40_GLOBAL__N__2351210d_8_Shape_cu_49f7391c30CatArrayBatchedCopy_vectorizedINS1_10OpaqueTypeILj2EEEjLi3ELi64ELi64ELi16ELi8EEEvPcNS1_25CatArrInputTensorMetadataIT_T0_XT2_EXT3_EEENS1_16TensorSizeStrideIS8_Lj4EEEiS8_ --------------------------
	.section	.text._ZN2at6native40_GLOBAL__N__2351210d_8_Shape_cu_49f7391c30CatArrayBatchedCopy_vectorizedINS1_10OpaqueTypeILj2EEEjLi3ELi64ELi64ELi16ELi8EEEvPcNS1_25CatArrInputTensorMetadataIT_T0_XT2_EXT3_EEENS1_16TensorSizeStrideIS8_Lj4EEEiS8_,"ax",@progbits
	.align	128
.text._ZN2at6native40_GLOBAL__N__2351210d_8_Shape_cu_49f7391c30CatArrayBatchedCopy_vectorizedINS1_10OpaqueTypeILj2EEEjLi3ELi64ELi64ELi16ELi8EEEvPcNS1_25CatArrInputTensorMetadataIT_T0_XT2_EXT3_EEENS1_16TensorSizeStrideIS8_Lj4EEEiS8_:
        .type           _ZN2at6native40_GLOBAL__N__2351210d_8_Shape_cu_49f7391c30CatArrayBatchedCopy_vectorizedINS1_10OpaqueTypeILj2EEEjLi3ELi64ELi64ELi16ELi8EEEvPcNS1_25CatArrInputTensorMetadataIT_T0_XT2_EXT3_EEENS1_16TensorSizeStrideIS8_Lj4EEEiS8_,@function
        .size           _ZN2at6native40_GLOBAL__N__2351210d_8_Shape_cu_49f7391c30CatArrayBatchedCopy_vectorizedINS1_10OpaqueTypeILj2EEEjLi3ELi64ELi64ELi16ELi8EEEvPcNS1_25CatArrInputTensorMetadataIT_T0_XT2_EXT3_EEENS1_16TensorSizeStrideIS8_Lj4EEEiS8_,(.L_x_957 - _ZN2at6native40_GLOBAL__N__2351210d_8_Shape_cu_49f7391c30CatArrayBatchedCopy_vectorizedINS1_10OpaqueTypeILj2EEEjLi3ELi64ELi64ELi16ELi8EEEvPcNS1_25CatArrInputTensorMetadataIT_T0_XT2_EXT3_EEENS1_16TensorSizeStrideIS8_Lj4EEEiS8_)
        .other          _ZN2at6native40_GLOBAL__N__2351210d_8_Shape_cu_49f7391c30CatArrayBatchedCopy_vectorizedINS1_10OpaqueTypeILj2EEEjLi3ELi64ELi64ELi16ELi8EEEvPcNS1_25CatArrInputTensorMetadataIT_T0_XT2_EXT3_EEENS1_16TensorSizeStrideIS8_Lj4EEEiS8_,@"STO_CUDA_ENTRY STV_DEFAULT"
_ZN2at6native40_GLOBAL__N__2351210d_8_Shape_cu_49f7391c30CatArrayBatchedCopy_vectorizedINS1_10OpaqueTypeILj2EEEjLi3ELi64ELi64ELi16ELi8EEEvPcNS1_25CatArrInputTensorMetadataIT_T0_XT2_EXT3_EEENS1_16TensorSizeStrideIS8_Lj4EEEiS8_:
        /* <DEDUP_REMOVED lines=53> */
.L_x_303:
        /* <DEDUP_REMOVED lines=36> */
.L_x_304:
        /* <DEDUP_REMOVED lines=15> */
.L_x_957:


//--------------------- .text._ZN2at6native40_GLOBAL__N__2351210d_8_Shape_cu_49f7391c19CatArrayBatchedCopyINS1_10OpaqueTypeILj2EEEjLi2ELi64ELi64EEEvPT_NS1_25CatArrInputTensorMetadataIS5_T0_XT2_EXT3_EEENS1_16TensorSizeStrideIS8_Lj4EEEiS8_ --------------------------
	.section	.text._ZN2at6native40_GLOBAL__N__2351210d_8_Shape_cu_49f7391c19CatArrayBatchedCopyINS1_10OpaqueTypeILj2EEEjLi2ELi64ELi64EEEvPT_NS1_25CatArrInputTensorMetadataIS5_T0_XT2_EXT3_EEENS1_16TensorSizeStrideIS8_Lj4EEEiS8_,"ax",@progbits
	.align	128
.text._ZN2at6native40_GLOBAL__N__2351210d_8_Shape_cu_49f7391c19CatArrayBatchedCopyINS1_10OpaqueTypeILj2EEEjLi2ELi64ELi64EEEvPT_NS1_25CatArrInputTensorMetadataIS5_T0_XT2_EXT3_EEENS1_16TensorSizeStrideIS8_Lj4EEEiS8_:
        .type           _ZN2at6native40_GLOBAL__N__2351210d_8_Shape_cu_49f7391c19CatArrayBatchedCopyINS1_10OpaqueTypeILj2EEEjLi2ELi64ELi64EEEvPT_NS1_25CatArrInputTensorMetadataIS5_T0_XT2_EXT3_EEENS1_16TensorSizeStrideIS8_Lj4EEEiS8_,@function
        .size           _ZN2at6native40_GLOBAL__N__2351210d_8_Shape_cu_49f7391c19CatArrayBatchedCopyINS1_10OpaqueTypeILj2EEEjLi2ELi64ELi64EEEvPT_NS1_25CatArrInputTensorMetadataIS5_T0_XT2_EXT3_EEENS1_16TensorSizeStrideIS8_Lj4EEEiS8_,(.L_x_958 - _ZN2at6native40_GLOBAL__N__2351210d_8_Shape_cu_49f7391c19CatArrayBatchedCopyINS1_10OpaqueTypeILj2EEEjLi2ELi64ELi64EEEvPT_NS1_25CatArrInputTensorMetadataIS5_T0_XT2_EXT3_EEENS1_16TensorSizeStrideIS8_Lj4EEEiS8_)
        .other          _ZN2at6native40_GLOBAL__N__2351210d_8_Shape_cu_49f7391c19CatArrayBatchedCopyINS1_10OpaqueTypeILj2EEEjLi2ELi64ELi64EEEvPT_NS1_25CatArrInputTensorMetadataIS5_T0_XT2_EXT3_EEENS1_16TensorSizeStrideIS8_Lj4EEEiS8_,@"STO_CUDA_ENTRY STV_DEFAULT"
_ZN2at6native40_GLOBAL__N__2351210d_8_Shape_cu_49f7391c19CatArrayBatchedCopyINS1_10OpaqueTypeILj2EEEjLi2ELi64ELi64EEEvPT_NS1_25CatArrInputTensorMetadataIS5_T0_XT2_EXT3_EEENS1_16TensorSizeStrideIS8_Lj4EEEiS8_:
        /* <DEDUP_REMOVED lines=21> */
[----:B------:R-:W0:Y:S01]  /*0150*/  LDC R6, c[0x0][R16+0x680] ;  /* 0x0001a00010067b82 */ /* 0x000e220000000800 */
[----:B-1----:R-:W-:-:S07]  /*0160*/  IMAD R14, R14, UR4, RZ ;  /* 0x000000040e0e7c24 */ /* 0x002fce000f8e02ff */
[----:B------:R-:W1:Y:S01]  /*0170*/  LDC.U8 R11, c[0x0][R20+0x880] ;  /* 0x00022000140b7b82 */ /* 0x000e620000000000 */
[----:B---3--:R-:W-:-:S07]  /*0180*/  ISETP.NE.AND P0, PT, R2, 0x1, PT ;  /* 0x000000010200780c */ /* 0x008fce0003f05270 */
[----:B------:R3:W2:Y:S01]  /*0190*/  LDC R8, c[0x0][R18+0x8d0] ;  /* 0x0002340012087b82 */ /* 0x0006a20000000800 */
[----:B0-----:R-:W-:-:S07]  /*01a0*/  SEL R7, R6, R7, !P0 ;  /* 0x0000000706077207 */ /* 0x001fce0004000000 */
[----:B------:R-:W0:Y:S01]  /*01b0*/  LDC.64 R2, c[0x0][0x380] ;  /* 0x0000e000ff027b82 */ /* 0x000e220000000a00 */
[----:B------:R-:W5:Y:S01]  /*01c0*/  I2F.U32.RP R10, R7 ;  /* 0x00000007000a7306 */ /* 0x000f620000209000 */
[----:B------:R-:W-:Y:S02]  /*01d0*/  IADD3 R17, PT, PT, RZ, -R7, RZ ;  /* 0x80000007ff117210 */ /* 0x000fe40007ffe0ff */
[----:B------:R-:W-:-:S04]  /*01e0*/  ISETP.NE.U32.AND P1, PT, R7, RZ, PT ;  /* 0x000000ff0700720c */ /* 0x000fc80003f25070 */
[----:B------:R3:W0:Y:S08]  /*01f0*/  LDC R9, c[0x0][R18+0x8d4] ;  /* 0x0002350012097b82 */ /* 0x0006300000000800 */
[----:B------:R-:W0:Y:S01]  /*0200*/  LDC.64 R4, c[0x0][R4+0x380] ;  /* 0x0000e00004047b82 */ /* 0x000e220000000a00 */
[----:B-----5:R-:W5:Y:S07]  /*0210*/  MUFU.RCP R10, R10 ;  /* 0x0000000a000a7308 */ /* 0x020f6e0000001000 */
[----:B------:R3:W0:Y:S01]  /*0220*/  @P0 LDC R6, c[0x0][R18+0x8c4] ;  /* 0x0002310012060b82 */ /* 0x0006220000000800 */
[----:B-1----:R-:W-:-:S02]  /*0230*/  ISETP.NE.AND P0, PT, R11, RZ, PT ;  /* 0x000000ff0b00720c */ /* 0x002fc40003f05270 */
[----:B-----5:R-:W-:-:S05]  /*0240*/  IADD3 R12, PT, PT, R10, 0xffffffe, RZ ;  /* 0x0ffffffe0a0c7810 */ /* 0x020fca0007ffe0ff */
[----:B------:R1:W0:Y:S01]  /*0250*/  LDC R10, c[0x0][R16+0x580] ;  /* 0x00016000100a7b82 */ /* 0x0002220000000800 */
[----:B------:R5:W4:Y:S01]  /*0260*/  F2I.FTZ.U32.TRUNC.NTZ R13, R12 ;  /* 0x0000000c000d7305 */ /* 0x000b22000021f000 */
[----:B-1----:R-:W-:Y:S02]  /*0270*/  LOP3.LUT R16, RZ, R7, RZ, 0x33, !PT ;  /* 0x00000007ff107212 */ /* 0x002fe400078e33ff */
[----:B-----5:R-:W-:Y:S01]  /*0280*/  MOV R12, RZ ;  /* 0x000000ff000c7202 */ /* 0x020fe20000000f00 */
[----:B----4-:R-:W-:-:S04]  /*0290*/  IMAD R11, R17, R13, RZ ;  /* 0x0000000d110b7224 */ /* 0x010fc800078e02ff */
[----:B--23--:R-:W-:-:S07]  /*02a0*/  IMAD.HI.U32 R11, R13, R11, R12 ;  /* 0x0000000b0d0b7227 */ /* 0x00cfce00078e000c */
.L_x_306:
[----:B0-----:R-:W-:Y:S01]  /*02b0*/  @P0 IMAD.WIDE.U32 R18, R15, 0x2, R4 ;  /* 0x000000020f120825 */ /* 0x001fe200078e0004 */
[----:B------:R-:W0:Y:S04]  /*02c0*/  @P0 LDC R21, c[0x0][0x10ec] ;  /* 0x00043b00ff150b82 */ /* 0x000e280000000800 */
[----:B-1----:R1:W2:Y:S01]  /*02d0*/  @P0 LDG.E.U16 R20, desc[UR6][R18.64] ;  /* 0x0000000612140981 */ /* 0x0022a2000c1e1500 */
[----:B------:R-:W-:-:S05]  /*02e0*/  IMAD.HI.U32 R17, R11, R15, RZ ;  /* 0x0000000f0b117227 */ /* 0x000fca00078e00ff */
[----:B------:R-:W-:-:S05]  /*02f0*/  IADD3 R12, PT, PT, -R17, RZ, RZ ;  /* 0x000000ff110c7210 */ /* 0x000fca0007ffe1ff */
[----:B------:R-:W-:-:S05]  /*0300*/  IMAD R12, R7, R12, R15 ;  /* 0x0000000c070c7224 */ /* 0x000fca00078e020f */
[----:B------:R-:W-:-:S13]  /*0310*/  ISETP.GE.U32.AND P2, PT, R12, R7, PT ;  /* 0x000000070c00720c */ /* 0x000fda0003f46070 */
[----:B------:R-:W-:Y:S01]  /*0320*/  @P2 IMAD.IADD R12, R12, 0x1, -R7 ;  /* 0x000000010c0c2824 */ /* 0x000fe200078e0a07 */
[----:B------:R-:W-:-:S04]  /*0330*/  @P2 IADD3 R17, PT, PT, R17, 0x1, RZ ;  /* 0x0000000111112810 */ /* 0x000fc80007ffe0ff */
[----:B------:R-:W-:Y:S02]  /*0340*/  ISETP.GE.U32.AND P3, PT, R12, R7, PT ;  /* 0x000000070c00720c */ /* 0x000fe40003f66070 */
[----:B------:R-:W3:Y:S11]  /*0350*/  @P0 LDC.64 R12, c[0x0][0x380] ;  /* 0x0000e000ff0c0b82 */ /* 0x000ef60000000a00 */
[----:B------:R-:W-:-:S04]  /*0360*/  @P3 IADD3 R17, PT, PT, R17, 0x1, RZ ;  /* 0x0000000111113810 */ /* 0x000fc80007ffe0ff */
[----:B------:R-:W-:-:S04]  /*0370*/  SEL R17, R16, R17, !P1 ;  /* 0x0000001110117207 */ /* 0x000fc80004800000 */
[C---:B------:R-:W-:Y:S01]  /*0380*/  IADD3 R22, PT, PT, -R17.reuse, RZ, RZ ;  /* 0x000000ff11167210 */ /* 0x040fe20007ffe1ff */
[----:B-1----:R-:W-:-:S04]  /*0390*/  IMAD R18, R17, UR8, RZ ;  /* 0x0000000811127c24 */ /* 0x002fc8000f8e02ff */
[----:B------:R-:W-:-:S04]  /*03a0*/  IMAD R17, R7, R22, R15 ;  /* 0x0000001607117224 */ /* 0x000fc800078e020f */
[----:B------:R-:W-:-:S04]  /*03b0*/  IMAD R17, R17, UR9, R18 ;  /* 0x0000000911117c24 */ /* 0x000fc8000f8e0212 */
[----:B0-----:R-:W-:-:S04]  /*03c0*/  @P0 IMAD R19, R10, R21, R17 ;  /* 0x000000150a130224 */ /* 0x001fc800078e0211 */
[----:B---3--:R-:W-:Y:S01]  /*03d0*/  @P0 IMAD.WIDE.U32 R12, R19, 0x2, R12 ;  /* 0x00000002130c0825 */ /* 0x008fe200078e000c */
[----:B--2---:R-:W-:-:S05]  /*03e0*/  @P0 PRMT R21, R20, 0x7710, RZ ;  /* 0x0000771014150816 */ /* 0x004fca00000000ff */
[----:B------:R0:W-:Y:S01]  /*03f0*/  @P0 STG.E.U16 desc[UR6][R12.64], R21 ;  /* 0x000000150c000986 */ /* 0x0001e2000c101506 */
[----:B------:R-:W-:Y:S05]  /*0400*/  @P0 BRA `(.L_x_305) ;  /* 0x0000000000700947 */ /* 0x000fea0003800000 */
[----:B------:R-:W1:Y:S01]  /*0410*/  I2F.U32.RP R18, R6 ;  /* 0x0000000600127306 */ /* 0x000e620000209000 */
[----:B------:R-:W-:Y:S02]  /*0420*/  IADD3 R19, PT, PT, RZ, -R6, RZ ;  /* 0x80000006ff137210 */ /* 0x000fe40007ffe0ff */
[----:B------:R-:W-:-:S05]  /*0430*/  ISETP.NE.U32.AND P4, PT, R6, RZ, PT ;  /* 0x000000ff0600720c */ /* 0x000fca0003f85070 */
[----:B-1----:R-:W0:Y:S02]  /*0440*/  MUFU.RCP R18, R18 ;  /* 0x0000001200127308 */ /* 0x002e240000001000 */
[----:B0-----:R-:W-:-:S06]  /*0450*/  VIADD R12, R18, 0xffffffe ;  /* 0x0ffffffe120c7836 */ /* 0x001fcc0000000000 */
        /* <DEDUP_REMOVED lines=18> */
[----:B------:R-:W2:Y:S01]  /*0580*/  LDG.E.U16 R18, desc[UR6][R18.64] ;  /* 0x0000000612127981 */ /* 0x000ea2000c1e1500 */
[----:B------:R-:W-:-:S04]  /*0590*/  IMAD R13, R10, UR5, R17 ;  /* 0x000000050a0d7c24 */ /* 0x000fc8000f8e0211 */
[----:B------:R-:W-:Y:S01]  /*05a0*/  IMAD.WIDE.U32 R12, R13, 0x2, R2 ;  /* 0x000000020d0c7825 */ /* 0x000fe200078e0002 */
[----:B--2---:R-:W-:-:S05]  /*05b0*/  PRMT R17, R18, 0x7710, RZ ;  /* 0x0000771012117816 */ /* 0x004fca00000000ff */
[----:B------:R1:W-:Y:S02]  /*05c0*/  STG.E.U16 desc[UR6][R12.64], R17 ;  /* 0x000000110c007986 */ /* 0x0003e4000c101506 */
.L_x_305:
[----:B------:R-:W-:-:S04]  /*05d0*/  IADD3 R15, PT, PT, R14, R15, RZ ;  /* 0x0000000f0e0f7210 */ /* 0x000fc80007ffe0ff */
[----:B------:R-:W-:-:S13]  /*05e0*/  ISETP.GE.U32.AND P2, PT, R15, R0, PT ;  /* 0x000000000f00720c */ /* 0x000fda0003f46070 */
[----:B------:R-:W-:Y:S05]  /*05f0*/  @!P2 BRA `(.L_x_306) ;  /* 0xfffffffc002ca947 */ /* 0x000fea000383ffff */
[----:B------:R-:W-:Y:S05]  /*0600*/  EXIT ;  /* 0x000000000000794d */ /* 0x000fea0003800000 */
.L_x_307:
        /* <DEDUP_REMOVED lines=15> */
.L_x_958:


//--------------------- .text._ZN2at6native40_GLOBAL__N__2351210d_8_Shape_cu_49f7391c26CatArrayBatchedCopy_contigINS1_10OpaqueTypeILj2EEEjLi2ELi64ELi64EEEvPT_NS1_25CatArrInputTensorMetadataIS5_T0_XT2_EXT3_EEENS1_16TensorSizeStrideIS8_Lj4EEEiS8_ --------------------------
	.section	.text._ZN2at6native40_GLOBAL__N__2351210d_8_Shape_cu_49f7391c26CatArrayBatchedCopy_contigINS1_10OpaqueTypeILj2EEEjLi2ELi64ELi64EEEvPT_NS1_25CatArrInputTensorMetadataIS5_T0_XT2_EXT3_EEENS1_16TensorSizeStrideIS8_Lj4EEEiS8_,"ax",@progbits
	.align	128
.text._ZN2at6native40_GLOBAL__N__2351210d_8_Shape_cu_49f7391c26CatArrayBatchedCopy_contigINS1_10OpaqueTypeILj2EEEjLi2ELi64ELi64EEEvPT_NS1_25CatArrInputTensorMetadataIS5_T0_XT2_EXT3_EEENS1_16TensorSizeStrideIS8_Lj4EEEiS8_:
        .type           _ZN2at6native40_GLOBAL__N__2351210d_8_Shape_cu_49f7391c26CatArrayBatchedCopy_contigINS1_10OpaqueTypeILj2EEEjLi2ELi64ELi64EEEvPT_NS1_25CatArrInputTensorMetadataIS5_T0_XT2_EXT3_EEENS1_16TensorSizeStrideIS8_Lj4EEEiS8_,@function
        .size           _ZN2at6native40_GLOBAL__N__2351210d_8_Shape_cu_49f7391c26CatArrayBatchedCopy_contigINS1_10OpaqueTypeILj2EEEjLi2ELi64ELi64EEEvPT_NS1_25CatArrInputTensorMetadataIS5_T0_XT2_EXT3_EEENS1_16TensorSizeStrideIS8_Lj4EEEiS8_,(.L_x_959 - _ZN2at6native40_GLOBAL__N__2351210d_8_Shape_cu_49f7391c26CatArrayBatchedCopy_contigINS1_10OpaqueTypeILj2EEEjLi2ELi64ELi64EEEvPT_NS1_25CatArrInputTensorMetadataIS5_T0_XT2_EXT3_EEENS1_16TensorSizeStrideIS8_Lj4EEEiS8_)
        .other          _ZN2at6native40_GLOBAL__N__2351210d_8_Shape_cu_49f7391c26CatArrayBatchedCopy_contigINS1_10OpaqueTypeILj2EEEjLi2ELi64ELi64EEEvPT_NS1_25CatArrInputTensorMetadataIS5_T0_XT2_EXT3_EEENS1_16TensorSizeStrideIS8_Lj4EEEiS8_,@"STO_CUDA_ENTRY STV_DEFAULT"
_ZN2at6native40_GLOBAL__N__2351210d_8_Shape_cu_49f7391c26CatArrayBatchedCopy_contigINS1_10OpaqueTypeILj2EEEjLi2ELi64ELi64EEEvPT_NS1_25CatArrInputTensorMetadataIS5_T0_XT2_EXT3_EEENS1_16TensorSizeStrideIS8_Lj4EEEiS8_:
        /* <DEDUP_REMOVED lines=20> */
[----:B------:R-:W0:Y:S08]  /*0140*/  LDC.64 R2, c[0x0][0x380] ;  /* 0x0000e000ff027b82 */ /* 0x000e300000000a00 */
[----:B------:R-:W0:Y:S01]  /*0150*/  LDC.64 R4, c[0x0][R4+0x380] ;  /* 0x0000e00004047b82 */ /* 0x000e220000000a00 */
[----:B---3--:R-:W-:-:S07]  /*0160*/  IMAD R7, R8, R13, RZ ;  /* 0x0000000d08077224 */ /* 0x008fce00078e02ff */
[----:B----4-:R-:W3:Y:S01]  /*0170*/  @P0 LDC R0, c[0x0][0x10cc] ;  /* 0x00043300ff000b82 */ /* 0x010ee20000000800 */
[----:B------:R-:W-:Y:S01]  /*0180*/  HFMA2 R8, -RZ, RZ, 0, 0 ;  /* 0x00000000ff087431 */ /* 0x000fe200000001ff */
[----:B---3--:R-:W3:Y:S01]  /*0190*/  I2F.U32.RP R10, R0 ;  /* 0x00000000000a7306 */ /* 0x008ee20000209000 */
[----:B------:R-:W-:-:S07]  /*01a0*/  ISETP.NE.U32.AND P0, PT, R0, RZ, PT ;  /* 0x000000ff0000720c */ /* 0x000fce0003f05070 */
[----:B---3--:R-:W3:Y:S02]  /*01b0*/  MUFU.RCP R10, R10 ;  /* 0x0000000a000a7308 */ /* 0x008ee40000001000 */
[----:B---3--:R-:W-:-:S06]  /*01c0*/  IADD3 R9, PT, PT, R10, 0xffffffe, RZ ;  /* 0x0ffffffe0a097810 */ /* 0x008fcc0007ffe0ff */
[----:B------:R-:W3:Y:S02]  /*01d0*/  F2I.FTZ.U32.TRUNC.NTZ R9, R9 ;  /* 0x0000000900097305 */ /* 0x000ee4000021f000 */
[----:B---3--:R-:W-:-:S04]  /*01e0*/  IMAD R10, R0, R9, RZ ;  /* 0x00000009000a7224 */ /* 0x008fc800078e02ff */
[----:B------:R-:W-:Y:S02]  /*01f0*/  IMAD.MOV R15, RZ, RZ, -R10 ;  /* 0x000000ffff0f7224 */ /* 0x000fe400078e0a0a */
[----:B-1----:R-:W-:Y:S01]  /*0200*/  IMAD R10, R14, UR4, RZ ;  /* 0x000000040e0a7c24 */ /* 0x002fe2000f8e02ff */
[----:B------:R-:W-:Y:S01]  /*0210*/  LOP3.LUT R14, RZ, R0, RZ, 0x33, !PT ;  /* 0x00000000ff0e7212 */ /* 0x000fe200078e33ff */
[----:B0-2---:R-:W-:-:S07]  /*0220*/  IMAD.HI.U32 R12, R9, R15, R8 ;  /* 0x0000000f090c7227 */ /* 0x005fce00078e0008 */
.L_x_308:
[----:B0-----:R-:W-:-:S05]  /*0230*/  IMAD.WIDE.U32 R8, R11, 0x2, R4 ;  /* 0x000000020b087825 */ /* 0x001fca00078e0004 */
[----:B------:R0:W2:Y:S01]  /*0240*/  LDG.E.U16 R17, desc[UR6][R8.64] ;  /* 0x0000000608117981 */ /* 0x0000a2000c1e1500 */
        /* <DEDUP_REMOVED lines=10> */
[----:B0-----:R-:W-:-:S04]  /*02f0*/  IMAD R9, R16, UR8, R7 ;  /* 0x0000000810097c24 */ /* 0x001fc8000f8e0207 */
[----:B------:R-:W-:Y:S01]  /*0300*/  IMAD R8, R0, R13, R11 ;  /* 0x0000000d00087224 */ /* 0x000fe200078e020b */
[----:B------:R-:W-:-:S03]  /*0310*/  IADD3 R11, PT, PT, R10, R11, RZ ;  /* 0x0000000b0a0b7210 */ /* 0x000fc60007ffe0ff */
[----:B------:R-:W-:Y:S01]  /*0320*/  IMAD R9, R8, UR9, R9 ;  /* 0x0000000908097c24 */ /* 0x000fe2000f8e0209 */
[----:B------:R-:W-:-:S03]  /*0330*/  ISETP.GE.U32.AND P1, PT, R11, R6, PT ;  /* 0x000000060b00720c */ /* 0x000fc60003f26070 */
[----:B------:R-:W-:Y:S01]  /*0340*/  IMAD.WIDE.U32 R8, R9, 0x2, R2 ;  /* 0x0000000209087825 */ /* 0x000fe200078e0002 */
[----:B--2---:R-:W-:-:S05]  /*0350*/  PRMT R17, R17, 0x7710, RZ ;  /* 0x0000771011117816 */ /* 0x004fca00000000ff */
[----:B------:R0:W-:Y:S04]  /*0360*/  STG.E.U16 desc[UR6][R8.64], R17 ;  /* 0x0000001108007986 */ /* 0x0001e8000c101506 */
[----:B------:R-:W-:Y:S05]  /*0370*/  @!P1 BRA `(.L_x_308) ;  /* 0xfffffffc00ac9947 */ /* 0x000fea000383ffff */
[----:B------:R-:W-:Y:S05]  /*0380*/  EXIT ;  /* 0x000000000000794d */ /* 0x000fea0003800000 */
.L_x_309:
        /* <DEDUP_REMOVED lines=15> */
.L_x_959:


//--------------------- .text._ZN2at6native40_GLOBAL__N__2351210d_8_Shape_cu_49f7391c35CatArrayBatchedCopy_alignedK_contigINS1_10OpaqueTypeILj2EEEjLi2ELi64ELi64ELi8EEEvPT_NS1_25CatArrInputTensorMetadataIS5_T0_XT2_EXT3_EEENS1_16TensorSizeStrideIS8_Lj4EEEiS8_ --------------------------
	.section	.text._ZN2at6native40_GLOBAL__N__2351210d_8_Shape_cu_49f7391c35CatArrayBatchedCopy_alignedK_contigINS1_10OpaqueTypeILj2EEEjLi2ELi64ELi64ELi8EEEvPT_NS1_25CatArrInputTensorMetadataIS5_T0_XT2_EXT3_EEENS1_16TensorSizeStrideIS8_Lj4EEEiS8_,"ax",@progbits
	.align	128
.text._ZN2at6native40_GLOBAL__N__2351210d_8_Shape_cu_49f7391c35CatArrayBatchedCopy_alignedK_contigINS1_10OpaqueTypeILj2EEEjLi2ELi64ELi64ELi8EEEvPT_NS1_25CatArrInputTensorMetadataIS5_T0_XT2_EXT3_EEENS1_16TensorSizeStrideIS8_Lj4EEEiS8_:
        .type           _ZN2at6native40_GLOBAL__N__2351210d_8_Shape_cu_49f7391c35CatArrayBatchedCopy_alignedK_contigINS1_10OpaqueTypeILj2EEEjLi2ELi64ELi64ELi8EEEvPT_NS1_25CatArrInputTensorMetadataIS5_T0_XT2_EXT3_EEENS1_16TensorSizeStrideIS8_Lj4EEEiS8_,@function
        .size           _ZN2at6native40_GLOBAL__N__2351210d_8_Shape_cu_49f7391c35CatArrayBatchedCopy_alignedK_contigINS1_10OpaqueTypeILj2EEEjLi2ELi64ELi64ELi8EEEvPT_NS1_25CatArrInputTensorMetadataIS5_T0_XT2_EXT3_EEENS1_16TensorSizeStrideIS8_Lj4EEEiS8_,(.L_x_960 - _ZN2at6native40_GLOBAL__N__2351210d_8_Shape_cu_49f7391c35CatArrayBatchedCopy_alignedK_contigINS1_10OpaqueTypeILj2EEEjLi2ELi64ELi64ELi8EEEvPT_NS1_25CatArrInputTensorMetadataIS5_T0_XT2_EXT3_EEENS1_16TensorSizeStrideIS8_Lj4EEEiS8_)
        .other          _ZN2at6native40_GLOBAL__N__2351210d_8_Shape_cu_49f7391c35CatArrayBatchedCopy_alignedK_contigINS1_10OpaqueTypeILj2EEEjLi2ELi64ELi64ELi8EEEvPT_NS1_25CatArrInputTensorMetadataIS5_T0_XT2_EXT3_EEENS1_16TensorSizeStrideIS8_Lj4EEEiS8_,@"STO_CUDA_ENTRY STV_DEFAULT"
_ZN2at6native40_GLOBAL__N__2351210d_8_Shape_cu_49f7391c35CatArrayBatchedCopy_alignedK_contigINS1_10OpaqueTypeILj2EEEjLi2ELi64ELi64ELi8EEEvPT_NS1_25CatArrInputTensorMetadataIS5_T0_XT2_EXT3_EEENS1_16TensorSizeStrideIS8_Lj4EEEiS8_:
        /* <DEDUP_REMOVED lines=21> */
[----:B------:R-:W0:Y:S07]  /*0150*/  LDCU.64 UR8, c[0x0][0x10d8] ;  /* 0x00021b00ff0877ac */ /* 0x000e2e0008000a00 */
[----:B------:R-:W0:Y:S01]  /*0160*/  LDC.64 R2, c[0x0][R2+0x380] ;  /* 0x0000e00002027b82 */ /* 0x000e220000000a00 */
[----:B------:R-:W-:Y:S05]  /*0170*/  @P0 BRA `(.L_x_311) ;  /* 0x0000000400880947 */ /* 0x000fea0003800000 */
[----:B------:R-:W5:Y:S01]  /*0180*/  LDC R8, c[0x0][0x10e8] ;  /* 0x00043a00ff087b82 */ /* 0x000f620000000800 */
[----:B------:R-:W2:Y:S01]  /*0190*/  LDCU UR4, c[0x0][0x370] ;  /* 0x00006e00ff0477ac */ /* 0x000ea20008000800 */
[----:B------:R-:W4:Y:S06]  /*01a0*/  LDCU UR5, c[0x0][0x10cc] ;  /* 0x00021980ff0577ac */ /* 0x000f2c0008000800 */
[----:B0-----:R-:W0:Y:S01]  /*01b0*/  LDC.64 R4, c[0x0][0x380] ;  /* 0x0000e000ff047b82 */ /* 0x001e220000000a00 */
[----:B--2---:R-:W-:Y:S01]  /*01c0*/  IMAD R18, R18, UR4, RZ ;  /* 0x0000000412127c24 */ /* 0x004fe2000f8e02ff */
[----:B-----5:R-:W-:-:S04]  /*01d0*/  ISETP.NE.AND P0, PT, R8, 0x1, PT ;  /* 0x000000010800780c */ /* 0x020fc80003f05270 */
[----:B----4-:R-:W-:-:S09]  /*01e0*/  SEL R10, R7, UR5, !P0 ;  /* 0x00000005070a7c07 */ /* 0x010fd2000c000000 */
.L_x_312:
[----:B0-----:R-:W-:-:S06]  /*01f0*/  IMAD.WIDE.U32 R8, R11, 0x2, R2 ;  /* 0x000000020b087825 */ /* 0x001fcc00078e0002 */
[----:B------:R-:W2:Y:S01]  /*0200*/  LDG.E.64 R8, desc[UR6][R8.64] ;  /* 0x0000000608087981 */ /* 0x000ea2000c1e1b00 */
[----:B------:R-:W4:Y:S01]  /*0210*/  I2F.U32.RP R14, R10 ;  /* 0x0000000a000e7306 */ /* 0x000f220000209000 */
[----:B------:R-:W-:Y:S02]  /*0220*/  IADD3 R15, PT, PT, RZ, -R10, RZ ;  /* 0x8000000aff0f7210 */ /* 0x000fe40007ffe0ff */
[----:B------:R-:W-:-:S05]  /*0230*/  IADD3 R17, PT, PT, R11, 0x1, RZ ;  /* 0x000000010b117810 */ /* 0x000fca0007ffe0ff */
[----:B----4-:R-:W4:Y:S02]  /*0240*/  MUFU.RCP R14, R14 ;  /* 0x0000000e000e7308 */ /* 0x010f240000001000 */
[----:B----4-:R-:W-:-:S06]  /*0250*/  VIADD R12, R14, 0xffffffe ;  /* 0x0ffffffe0e0c7836 */ /* 0x010fcc0000000000 */
[----:B------:R4:W5:Y:S02]  /*0260*/  F2I.FTZ.U32.TRUNC.NTZ R13, R12 ;  /* 0x0000000c000d7305 */ /* 0x000964000021f000 */
[----:B----4-:R-:W-:Y:S02]  /*0270*/  IMAD.MOV.U32 R12, RZ, RZ, RZ ;  /* 0x000000ffff0c7224 */ /* 0x010fe400078e00ff */
[----:B-----5:R-:W-:-:S04]  /*0280*/  IMAD R15, R15, R13, RZ ;  /* 0x0000000d0f0f7224 */ /* 0x020fc800078e02ff */
[----:B------:R-:W-:Y:S01]  /*0290*/  IMAD.HI.U32 R20, R13, R15, R12 ;  /* 0x0000000f0d147227 */ /* 0x000fe200078e000c */
[----:B------:R-:W-:-:S03]  /*02a0*/  IADD3 R13, PT, PT, R11, 0x3, RZ ;  /* 0x000000030b0d7810 */ /* 0x000fc60007ffe0ff */
[----:B------:R-:W-:Y:S02]  /*02b0*/  VIADD R15, R11, 0x2 ;  /* 0x000000020b0f7836 */ /* 0x000fe40000000000 */
[----:B------:R-:W-:-:S04]  /*02c0*/  IMAD.HI.U32 R22, R20, R17, RZ ;  /* 0x0000001114167227 */ /* 0x000fc800078e00ff */
[----:B------:R-:W-:Y:S02]  /*02d0*/  IMAD.MOV R21, RZ, RZ, -R22 ;  /* 0x000000ffff157224 */ /* 0x000fe400078e0a16 */
[----:B------:R-:W-:-:S04]  /*02e0*/  IMAD.HI.U32 R16, R20, R11, RZ ;  /* 0x0000000b14107227 */ /* 0x000fc800078e00ff */
[----:B------:R-:W-:Y:S01]  /*02f0*/  IMAD.HI.U32 R12, R20, R15, RZ ;  /* 0x0000000f140c7227 */ /* 0x000fe200078e00ff */
[----:B------:R-:W-:-:S03]  /*0300*/  IADD3 R19, PT, PT, -R16, RZ, RZ ;  /* 0x000000ff10137210 */ /* 0x000fc60007ffe1ff */
[----:B------:R-:W-:-:S04]  /*0310*/  IMAD.HI.U32 R14, R20, R13, RZ ;  /* 0x0000000d140e7227 */ /* 0x000fc800078e00ff */
[----:B------:R-:W-:Y:S01]  /*0320*/  IMAD R21, R10, R21, R17 ;  /* 0x000000150a157224 */ /* 0x000fe200078e0211 */
[----:B------:R-:W-:Y:S01]  /*0330*/  IADD3 R25, PT, PT, -R14, RZ, RZ ;  /* 0x000000ff0e197210 */ /* 0x000fe20007ffe1ff */
[----:B------:R-:W-:Y:S02]  /*0340*/  IMAD.MOV R23, RZ, RZ, -R12 ;  /* 0x000000ffff177224 */ /* 0x000fe400078e0a0c */
[C---:B------:R-:W-:Y:S01]  /*0350*/  IMAD R19, R10.reuse, R19, R11 ;  /* 0x000000130a137224 */ /* 0x040fe200078e020b */
[-C--:B------:R-:W-:Y:S01]  /*0360*/  ISETP.GE.U32.AND P0, PT, R21, R10.reuse, PT ;  /* 0x0000000a1500720c */ /* 0x080fe20003f06070 */
[C---:B------:R-:W-:Y:S02]  /*0370*/  IMAD R23, R10.reuse, R23, R15 ;  /* 0x000000170a177224 */ /* 0x040fe400078e020f */
[----:B------:R-:W-:Y:S01]  /*0380*/  IMAD R25, R10, R25, R13 ;  /* 0x000000190a197224 */ /* 0x000fe200078e020d */
[-C--:B------:R-:W-:Y:S02]  /*0390*/  ISETP.GE.U32.AND P6, PT, R19, R10.reuse, PT ;  /* 0x0000000a1300720c */ /* 0x080fe40003fc6070 */
[----:B------:R-:W-:-:S02]  /*03a0*/  ISETP.GE.U32.AND P1, PT, R23, R10, PT ;  /* 0x0000000a1700720c */ /* 0x000fc40003f26070 */
[----:B------:R-:W-:-:S05]  /*03b0*/  ISETP.GE.U32.AND P2, PT, R25, R10, PT ;  /* 0x0000000a1900720c */ /* 0x000fca0003f46070 */
[--C-:B------:R-:W-:Y:S01]  /*03c0*/  @P0 IMAD.IADD R21, R21, 0x1, -R10.reuse ;  /* 0x0000000115150824 */ /* 0x100fe200078e0a0a */
[----:B------:R-:W-:Y:S02]  /*03d0*/  @P0 IADD3 R22, PT, PT, R22, 0x1, RZ ;  /* 0x0000000116160810 */ /* 0x000fe40007ffe0ff */
[----:B------:R-:W-:Y:S01]  /*03e0*/  ISETP.NE.U32.AND P0, PT, R10, RZ, PT ;  /* 0x000000ff0a00720c */ /* 0x000fe20003f05070 */
[----:B------:R-:W-:Y:S01]  /*03f0*/  @P6 VIADD R16, R16, 0x1 ;  /* 0x0000000110106836 */ /* 0x000fe20000000000 */
[-C--:B------:R-:W-:Y:S01]  /*0400*/  ISETP.GE.U32.AND P3, PT, R21, R10.reuse, PT ;  /* 0x0000000a1500720c */ /* 0x080fe20003f66070 */
[----:B------:R-:W-:Y:S01]  /*0410*/  @P1 IMAD.IADD R23, R23, 0x1, -R10 ;  /* 0x0000000117171824 */ /* 0x000fe200078e0a0a */
[----:B------:R-:W-:Y:S01]  /*0420*/  @P6 IADD3 R19, PT, PT, -R10, R19, RZ ;  /* 0x000000130a136210 */ /* 0x000fe20007ffe1ff */
[----:B------:R-:W-:Y:S01]  /*0430*/  @P2 VIADD R14, R14, 0x1 ;  /* 0x000000010e0e2836 */ /* 0x000fe20000000000 */
[----:B------:R-:W-:Y:S02]  /*0440*/  @P2 IADD3 R25, PT, PT, -R10, R25, RZ ;  /* 0x000000190a192210 */ /* 0x000fe40007ffe1ff */
[----:B------:R-:W-:-:S02]  /*0450*/  ISETP.GE.U32.AND P4, PT, R19, R10, PT ;  /* 0x0000000a1300720c */ /* 0x000fc40003f86070 */
[-C--:B------:R-:W-:Y:S02]  /*0460*/  ISETP.GE.U32.AND P5, PT, R23, R10.reuse, PT ;  /* 0x0000000a1700720c */ /* 0x080fe40003fa6070 */
[-C--:B------:R-:W-:Y:S02]  /*0470*/  ISETP.GE.U32.AND P6, PT, R25, R10.reuse, PT ;  /* 0x0000000a1900720c */ /* 0x080fe40003fc6070 */
[----:B------:R-:W-:Y:S01]  /*0480*/  LOP3.LUT R19, RZ, R10, RZ, 0x33, !PT ;  /* 0x0000000aff137212 */ /* 0x000fe200078e33ff */
[----:B------:R-:W-:Y:S01]  /*0490*/  @P3 VIADD R22, R22, 0x1 ;  /* 0x0000000116163836 */ /* 0x000fe20000000000 */
[----:B------:R-:W-:-:S04]  /*04a0*/  @P1 IADD3 R12, PT, PT, R12, 0x1, RZ ;  /* 0x000000010c0c1810 */ /* 0x000fc80007ffe0ff */
[C---:B------:R-:W-:Y:S02]  /*04b0*/  SEL R22, R19.reuse, R22, !P0 ;  /* 0x0000001613167207 */ /* 0x040fe40004000000 */
[----:B------:R-:W-:Y:S01]  /*04c0*/  @P4 IADD3 R16, PT, PT, R16, 0x1, RZ ;  /* 0x0000000110104810 */ /* 0x000fe20007ffe0ff */
[----:B------:R-:W-:Y:S02]  /*04d0*/  @P5 VIADD R12, R12, 0x1 ;  /* 0x000000010c0c5836 */ /* 0x000fe40000000000 */
[----:B------:R-:W-:Y:S01]  /*04e0*/  @P6 IADD3 R14, PT, PT, R14, 0x1, RZ ;  /* 0x000000010e0e6810 */ /* 0x000fe20007ffe0ff */
[----:B------:R-:W-:Y:S01]  /*04f0*/  IMAD.MOV R20, RZ, RZ, -R22 ;  /* 0x000000ffff147224 */ /* 0x000fe200078e0a16 */
[C---:B------:R-:W-:Y:S01]  /*0500*/  SEL R16, R19.reuse, R16, !P0 ;  /* 0x0000001013107207 */ /* 0x040fe20004000000 */
[----:B------:R-:W-:Y:S01]  /*0510*/  IMAD R22, R22, UR8, RZ ;  /* 0x0000000816167c24 */ /* 0x000fe2000f8e02ff */
[C---:B------:R-:W-:Y:S02]  /*0520*/  SEL R12, R19.reuse, R12, !P0 ;  /* 0x0000000c130c7207 */ /* 0x040fe40004000000 */
[----:B------:R-:W-:Y:S01]  /*0530*/  SEL R14, R19, R14, !P0 ;  /* 0x0000000e130e7207 */ /* 0x000fe20004000000 */
[----:B------:R-:W-:Y:S01]  /*0540*/  IMAD R19, R10, R20, R17 ;  /* 0x000000140a137224 */ /* 0x000fe200078e0211 */
[----:B------:R-:W-:Y:S01]  /*0550*/  IADD3 R17, PT, PT, -R16, RZ, RZ ;  /* 0x000000ff10117210 */ /* 0x000fe20007ffe1ff */
[----:B------:R-:W-:Y:S01]  /*0560*/  IMAD.MOV R21, RZ, RZ, -R12 ;  /* 0x000000ffff157224 */ /* 0x000fe200078e0a0c */
[----:B------:R-:W-:Y:S01]  /*0570*/  IADD3 R23, PT, PT, -R14, RZ, RZ ;  /* 0x000000ff0e177210 */ /* 0x000fe20007ffe1ff */
[----:B------:R-:W-:-:S02]  /*0580*/  IMAD R20, R16, UR8, RZ ;  /* 0x0000000810147c24 */ /* 0x000fc4000f8e02ff */
[C---:B------:R-:W-:Y:S02]  /*0590*/  IMAD R17, R10.reuse, R17, R11 ;  /* 0x000000110a117224 */ /* 0x040fe400078e020b */
[----:B------:R-:W-:Y:S02]  /*05a0*/  IMAD R16, R10, R21, R15 ;  /* 0x000000150a107224 */ /* 0x000fe400078e020f */
[----:B------:R-:W-:Y:S02]  /*05b0*/  IMAD R15, R17, UR9, R20 ;  /* 0x00000009110f7c24 */ /* 0x000fe4000f8e0214 */
[----:B------:R-:W-:Y:S02]  /*05c0*/  IMAD R17, R12, UR8, RZ ;  /* 0x000000080c117c24 */ /* 0x000fe4000f8e02ff */
[----:B------:R-:W-:Y:S02]  /*05d0*/  IMAD R21, R10, R23, R13 ;  /* 0x000000170a157224 */ /* 0x000fe400078e020d */
[----:B------:R-:W-:-:S02]  /*05e0*/  IMAD R14, R14, UR8, RZ ;  /* 0x000000080e0e7c24 */ /* 0x000fc4000f8e02ff */
[----:B------:R-:W-:Y:S02]  /*05f0*/  IMAD R13, R19, UR9, R22 ;  /* 0x00000009130d7c24 */ /* 0x000fe4000f8e0216 */
[----:B------:R-:W-:Y:S02]  /*0600*/  IMAD R17, R16, UR9, R17 ;  /* 0x0000000910117c24 */ /* 0x000fe4000f8e0211 */
[----:B------:R-:W-:Y:S02]  /*0610*/  IMAD R27, R21, UR9, R14 ;  /* 0x00000009151b7c24 */ /* 0x000fe4000f8e020e */
[----:B-1-3--:R-:W-:Y:S02]  /*0620*/  IMAD R13, R6, UR10, R13 ;  /* 0x0000000a060d7c24 */ /* 0x00afe4000f8e020d */
[----:B------:R-:W-:Y:S01]  /*0630*/  IMAD R11, R18, 0x4, R11 ;  /* 0x00000004120b7824 */ /* 0x000fe200078e020b */
[C---:B--2---:R-:W-:Y:S02]  /*0640*/  PRMT R12, R9.reuse, 0x7773, RZ ;  /* 0x00007773090c7816 */ /* 0x044fe400000000ff */
[----:B------:R-:W-:-:S02]  /*0650*/  PRMT R23, R9, 0x7772, RZ ;  /* 0x0000777209177816 */ /* 0x000fc400000000ff */
[----:B------:R-:W-:Y:S01]  /*0660*/  PRMT R25, R9, 0x7710, RZ ;  /* 0x0000771009197816 */ /* 0x000fe200000000ff */
[----:B------:R-:W-:Y:S01]  /*0670*/  IMAD R9, R6, UR10, R15 ;  /* 0x0000000a06097c24 */ /* 0x000fe2000f8e020f */
[----:B------:R-:W-:Y:S01]  /*0680*/  PRMT R19, R8, 0x7773, RZ ;  /* 0x0000777308137816 */ /* 0x000fe200000000ff */
[----:B------:R-:W-:Y:S01]  /*0690*/  IMAD R15, R6, UR10, R17 ;  /* 0x0000000a060f7c24 */ /* 0x000fe2000f8e0211 */
[----:B------:R-:W-:Y:S01]  /*06a0*/  PRMT R20, R8, 0x7772, RZ ;  /* 0x0000777208147816 */ /* 0x000fe200000000ff */
[----:B------:R-:W-:Y:S01]  /*06b0*/  IMAD R17, R6, UR10, R27 ;  /* 0x0000000a06117c24 */ /* 0x000fe2000f8e021b */
[----:B------:R-:W-:Y:S01]  /*06c0*/  PRMT R21, R12, 0x7604, R23 ;  /* 0x000076040c157816 */ /* 0x000fe20000000017 */
[----:B0-----:R-:W-:Y:S01]  /*06d0*/  IMAD.WIDE.U32 R12, R13, 0x2, R4 ;  /* 0x000000020d0c7825 */ /* 0x001fe200078e0004 */
[----:B------:R-:W-:Y:S02]  /*06e0*/  PRMT R23, R8, 0x7710, RZ ;  /* 0x0000771008177816 */ /* 0x000fe400000000ff */
[----:B------:R-:W-:Y:S01]  /*06f0*/  PRMT R19, R19, 0x7604, R20 ;  /* 0x0000760413137816 */ /* 0x000fe20000000014 */
[----:B------:R-:W-:Y:S01]  /*0700*/  IMAD.WIDE.U32 R8, R9, 0x2, R4 ;  /* 0x0000000209087825 */ /* 0x000fe200078e0004 */
[----:B------:R-:W-:-:S03]  /*0710*/  IADD3 R27, PT, PT, R11, 0x4, RZ ;  /* 0x000000040b1b7810 */ /* 0x000fc60007ffe0ff */
[--C-:B------:R-:W-:Y:S01]  /*0720*/  IMAD.WIDE.U32 R14, R15, 0x2, R4.reuse ;  /* 0x000000020f0e7825 */ /* 0x100fe200078e0004 */
[----:B------:R0:W-:Y:S01]  /*0730*/  STG.E.U16 desc[UR6][R8.64], R23 ;  /* 0x0000001708007986 */ /* 0x0001e2000c101506 */
[----:B------:R-:W-:Y:S02]  /*0740*/  ISETP.GT.U32.AND P0, PT, R27, R0, PT ;  /* 0x000000001b00720c */ /* 0x000fe40003f04070 */
[----:B------:R-:W-:Y:S01]  /*0750*/  IMAD.WIDE.U32 R16, R17, 0x2, R4 ;  /* 0x0000000211107825 */ /* 0x000fe200078e0004 */
[----:B------:R0:W-:Y:S04]  /*0760*/  STG.E.U16 desc[UR6][R12.64], R19 ;  /* 0x000000130c007986 */ /* 0x0001e8000c101506 */
[----:B------:R0:W-:Y:S04]  /*0770*/  STG.E.U16 desc[UR6][R14.64], R25 ;  /* 0x000000190e007986 */ /* 0x0001e8000c101506 */
[----:B------:R0:W-:Y:S02]  /*0780*/  STG.E.U16 desc[UR6][R16.64], R21 ;  /* 0x0000001510007986 */ /* 0x0001e4000c101506 */
[----:B------:R-:W-:Y:S05]  /*0790*/  @!P0 BRA `(.L_x_312) ;  /* 0xfffffff800948947 */ /* 0x000fea000383ffff */
.L_x_311:
[----:B0-23--:R-:W-:Y:S05]  /*07a0*/  BSYNC.RECONVERGENT B0 ;  /* 0x0000000000007941 */ /* 0x00dfea0003800200 */
.L_x_310:
[----:B------:R-:W-:-:S13]  /*07b0*/  ISETP.GE.U32.AND P0, PT, R11, R0, PT ;  /* 0x000000000b00720c */ /* 0x000fda0003f06070 */
[----:B------:R-:W-:Y:S05]  /*07c0*/  @P0 EXIT ;  /* 0x000000000000094d */ /* 0x000fea0003800000 */
[----:B------:R-:W0:Y:S01]  /*07d0*/  LDC R4, c[0x0][0x10e8] ;  /* 0x00043a00ff047b82 */ /* 0x000e220000000800 */
[----:B------:R-:W2:Y:S01]  /*07e0*/  LDCU UR8, c[0x0][0x10ec] ;  /* 0x00021d80ff0877ac */ /* 0x000ea20008000800 */
[----:B------:R-:W-:Y:S01]  /*07f0*/  BSSY.RECONVERGENT B0, `(.L_x_313) ;  /* 0x000002e000007945 */ /* 0x000fe20003800200 */
[----:B------:R-:W-:Y:S01]  /*0800*/  IMAD.MOV.U32 R10, RZ, RZ, R11 ;  /* 0x000000ffff0a7224 */ /* 0x000fe200078e000b */
        /* <DEDUP_REMOVED lines=13> */
[----:B0-----:R-:W-:-:S02]  /*08e0*/  IADD3 R12, PT, PT, R10, 0xffffffe, RZ ;  /* 0x0ffffffe0a0c7810 */ /* 0x001fc40007ffe0ff */
[----:B------:R-:W-:-:S04]  /*08f0*/  MOV R10, R11 ;  /* 0x0000000b000a7202 */ /* 0x000fc80000000f00 */
[----:B------:R0:W3:Y:S02]  /*0900*/  F2I.FTZ.U32.TRUNC.NTZ R13, R12 ;  /* 0x0000000c000d7305 */ /* 0x0000e4000021f000 */
[----:B0-----:R-:W-:Y:S02]  /*0910*/  IMAD.MOV.U32 R12, RZ, RZ, RZ ;  /* 0x000000ffff0c7224 */ /* 0x001fe400078e00ff */
[----:B---3--:R-:W-:-:S04]  /*0920*/  IMAD R15, R15, R13, RZ ;  /* 0x0000000d0f0f7224 */ /* 0x008fc800078e02ff */
[----:B------:R-:W-:Y:S01]  /*0930*/  IMAD.HI.U32 R13, R13, R15, R12 ;  /* 0x0000000f0d0d7227 */ /* 0x000fe200078e000c */
[----:B--2---:R-:W-:-:S07]  /*0940*/  IADD3 R12, PT, PT, -R14, RZ, RZ ;  /* 0x000000ff0e0c7210 */ /* 0x004fce0007ffe1ff */
.L_x_315:
[----:B--2---:R0:W2:Y:S01]  /*0950*/  LDG.E.U16 R17, desc[UR6][R8.64] ;  /* 0x0000000608117981 */ /* 0x0040a2000c1e1500 */
        /* <DEDUP_REMOVED lines=18> */
[----:B-1----:R-:W-:-:S04]  /*0a80*/  IMAD R15, R6, UR8, R15 ;  /* 0x00000008060f7c24 */ /* 0x002fc8000f8e020f */
[----:B------:R-:W-:Y:S01]  /*0a90*/  IMAD.WIDE.U32 R14, R15, 0x2, R4 ;  /* 0x000000020f0e7825 */ /* 0x000fe200078e0004 */
[----:B--2---:R-:W-:-:S05]  /*0aa0*/  PRMT R17, R17, 0x7710, RZ ;  /* 0x0000771011117816 */ /* 0x004fca00000000ff */
[----:B------:R2:W-:Y:S01]  /*0ab0*/  STG.E.U16 desc[UR6][R14.64], R17 ;  /* 0x000000110e007986 */ /* 0x0005e2000c101506 */
[----:B------:R-:W-:Y:S05]  /*0ac0*/  @P0 BRA `(.L_x_315) ;  /* 0xfffffffc00a00947 */ /* 0x000fea000383ffff */
.L_x_314:
[----:B------:R-:W-:Y:S05]  /*0ad0*/  BSYNC.RECONVERGENT B0 ;  /* 0x0000000000007941 */ /* 0x000fea0003800200 */
.L_x_313:
[----:B------:R-:W-:-:S04]  /*0ae0*/  IADD3 R4, PT, PT, -R0, R11, RZ ;  /* 0x0000000b00047210 */ /* 0x000fc80007ffe1ff */
[----:B------:R-:W-:-:S13]  /*0af0*/  ISETP.GT.U32.AND P0, PT, R4, -0x4, PT ;  /* 0xfffffffc0400780c */ /* 0x000fda0003f04070 */
[----:B------:R-:W-:Y:S05]  /*0b00*/  @P0 EXIT ;  /* 0x000000000000094d */ /* 0x000fea0003800000 */
[----:B0-----:R-:W0:Y:S01]  /*0b10*/  I2F.U32.RP R11, R7 ;  /* 0x00000007000b7306 */ /* 0x001e220000209000 */
[----:B------:R-:W3:Y:S01]  /*0b20*/  LDC.64 R4, c[0x0][0x380] ;  /* 0x0000e000ff047b82 */ /* 0x000ee20000000a00 */
[----:B--2---:R-:W-:Y:S01]  /*0b30*/  IADD3 R15, PT, PT, RZ, -R7, RZ ;  /* 0x80000007ff0f7210 */ /* 0x004fe20007ffe0ff */
[----:B------:R-:W2:Y:S01]  /*0b40*/  LDCU UR4, c[0x0][0x10ec] ;  /* 0x00021d80ff0477ac */ /* 0x000ea20008000800 */
[----:B------:R-:W-:Y:S02]  /*0b50*/  ISETP.NE.U32.AND P0, PT, R7, RZ, PT ;  /* 0x000000ff0700720c */ /* 0x000fe40003f05070 */
[----:B------:R-:W-:-:S03]  /*0b60*/  IADD3 R14, PT, PT, R10, 0x1, RZ ;  /* 0x000000010a0e7810 */ /* 0x000fc60007ffe0ff */
[----:B------:R-:W4:Y:S01]  /*0b70*/  LDC.64 R8, c[0x0][0x10d8] ;  /* 0x00043600ff087b82 */ /* 0x000f220000000a00 */
[----:B0-----:R-:W0:Y:S02]  /*0b80*/  MUFU.RCP R11, R11 ;  /* 0x0000000b000b7308 */ /* 0x001e240000001000 */
[----:B0-----:R-:W-:-:S06]  /*0b90*/  VIADD R12, R11, 0xffffffe ;  /* 0x0ffffffe0b0c7836 */ /* 0x001fcc0000000000 */
[----:B------:R0:W5:Y:S02]  /*0ba0*/  F2I.FTZ.U32.TRUNC.NTZ R13, R12 ;  /* 0x0000000c000d7305 */ /* 0x000164000021f000 */
[----:B0-----:R-:W-:Y:S02]  /*0bb0*/  HFMA2 R12, -RZ, RZ, 0, 0 ;  /* 0x00000000ff0c7431 */ /* 0x001fe400000001ff */
[----:B-----5:R-:W-:-:S04]  /*0bc0*/  IMAD R15, R15, R13, RZ ;  /* 0x0000000d0f0f7224 */ /* 0x020fc800078e02ff */
[----:B------:R-:W-:-:S04]  /*0bd0*/  IMAD.HI.U32 R11, R13, R15, R12 ;  /* 0x0000000f0d0b7227 */ /* 0x000fc800078e000c */
[----:B------:R-:W-:Y:S01]  /*0be0*/  IMAD.IADD R15, R10, 0x1, -R0 ;  /* 0x000000010a0f7824 */ /* 0x000fe200078e0a00 */
[----:B--234-:R-:W-:-:S07]  /*0bf0*/  LOP3.LUT R0, RZ, R7, RZ, 0x33, !PT ;  /* 0x00000007ff007212 */ /* 0x01cfce00078e33ff */
.L_x_316:
[----:B------:R-:W-:-:S05]  /*0c00*/  IADD3 R16, PT, PT, R14, -0x1, RZ ;  /* 0xffffffff0e107810 */ /* 0x000fca0007ffe0ff */
[----:B0-----:R-:W-:-:S05]  /*0c10*/  IMAD.WIDE.U32 R12, R16, 0x2, R2 ;  /* 0x00000002100c7825 */ /* 0x001fca00078e0002 */
[----:B------:R-:W2:Y:S01]  /*0c20*/  LDG.E.U16 R18, desc[UR6][R12.64] ;  /* 0x000000060c127981 */ /* 0x000ea2000c1e1500 */
        /* <DEDUP_REMOVED lines=13> */
[----:B-1----:R-:W-:-:S04]  /*0d00*/  IMAD R17, R6, UR4, R17 ;  /* 0x0000000406117c24 */ /* 0x002fc8000f8e0211 */
[----:B------:R-:W-:Y:S01]  /*0d10*/  IMAD.WIDE.U32 R16, R17, 0x2, R4 ;  /* 0x0000000211107825 */ /* 0x000fe200078e0004 */
[----:B--2---:R-:W-:-:S05]  /*0d20*/  PRMT R21, R18, 0x7710, RZ ;  /* 0x0000771012157816 */ /* 0x004fca00000000ff */
        /* <DEDUP_REMOVED lines=17> */
[----:B--2---:R-:W-:-:S05]  /*0e40*/  PRMT R21, R20, 0x7710, RZ ;  /* 0x0000771014157816 */ /* 0x004fca00000000ff */
[----:B------:R0:W-:Y:S04]  /*0e50*/  STG.E.U16 desc[UR6][R16.64], R21 ;  /* 0x0000001510007986 */ /* 0x0001e8000c101506 */
[----:B------:R-:W2:Y:S01]  /*0e60*/  LDG.E.U16 R20, desc[UR6][R12.64+0x4] ;  /* 0x000004060c147981 */ /* 0x000ea2000c1e1500 */
[----:B------:R-:W-:-:S05]  /*0e70*/  IADD3 R18, PT, PT, R14, 0x1, RZ ;  /* 0x000000010e127810 */ /* 0x000fca0007ffe0ff */
        /* <DEDUP_REMOVED lines=10> */
[----:B------:R-:W-:Y:S02]  /*0f20*/  IMAD R19, R19, R8, RZ ;  /* 0x0000000813137224 */ /* 0x000fe400078e02ff */
[----:B------:R-:W-:-:S05]  /*0f30*/  IMAD R16, R7, R16, R10 ;  /* 0x0000001007107224 */ /* 0x000fca00078e020a */
[----:B------:R-:W-:-:S05]  /*0f40*/  IADD3 R16, PT, PT, R16, 0x2, RZ ;  /* 0x0000000210107810 */ /* 0x000fca0007ffe0ff */
[----:B------:R-:W-:-:S04]  /*0f50*/  IMAD R19, R16, R9, R19 ;  /* 0x0000000910137224 */ /* 0x000fc800078e0213 */
[----:B------:R-:W-:-:S04]  /*0f60*/  IMAD R17, R6, UR4, R19 ;  /* 0x0000000406117c24 */ /* 0x000fc8000f8e0213 */
[----:B------:R-:W-:Y:S01]  /*0f70*/  IMAD.WIDE.U32 R16, R17, 0x2, R4 ;  /* 0x0000000211107825 */ /* 0x000fe200078e0004 */
[----:B--2---:R-:W-:-:S05]  /*0f80*/  PRMT R21, R20, 0x7710, RZ ;  /* 0x0000771014157816 */ /* 0x004fca00000000ff */
[----:B------:R0:W-:Y:S04]  /*0f90*/  STG.E.U16 desc[UR6][R16.64], R21 ;  /* 0x0000001510007986 */ /* 0x0001e8000c101506 */
[----:B------:R1:W0:Y:S01]  /*0fa0*/  LDG.E.U16 R20, desc[UR6][R12.64+0x6] ;  /* 0x000006060c147981 */ /* 0x000222000c1e1500 */
[C---:B------:R-:W-:Y:S01]  /*0fb0*/  IADD3 R18, PT, PT, R14.reuse, 0x2, RZ ;  /* 0x000000020e127810 */ /* 0x040fe20007ffe0ff */
[----:B------:R-:W-:Y:S01]  /*0fc0*/  VIADD R15, R15, 0x4 ;  /* 0x000000040f0f7836 */ /* 0x000fe20000000000 */
[----:B------:R-:W-:-:S03]  /*0fd0*/  IADD3 R14, PT, PT, R14, 0x4, RZ ;  /* 0x000000040e0e7810 */ /* 0x000fc60007ffe0ff */
[----:B------:R-:W-:-:S04]  /*0fe0*/  IMAD.HI.U32 R19, R11, R18, RZ ;  /* 0x000000120b137227 */ /* 0x000fc800078e00ff */
[----:B------:R-:W-:-:S04]  /*0ff0*/  IMAD.MOV R22, RZ, RZ, -R19 ;  /* 0x000000ffff167224 */ /* 0x000fc800078e0a13 */
        /* <DEDUP_REMOVED lines=8> */
[C---:B-1----:R-:W-:Y:S01]  /*1080*/  IADD3 R12, PT, PT, -R19.reuse, RZ, RZ ;  /* 0x000000ff130c7210 */ /* 0x042fe20007ffe1ff */
[----:B------:R-:W-:-:S04]  /*1090*/  IMAD R19, R19, R8, RZ ;  /* 0x0000000813137224 */ /* 0x000fc800078e02ff */
[----:B------:R-:W-:Y:S01]  /*10a0*/  IMAD R12, R7, R12, R10 ;  /* 0x0000000c070c7224 */ /* 0x000fe200078e020a */
[----:B------:R-:W-:-:S04]  /*10b0*/  IADD3 R10, PT, PT, R10, 0x4, RZ ;  /* 0x000000040a0a7810 */ /* 0x000fc80007ffe0ff */
[----:B------:R-:W-:-:S05]  /*10c0*/  IADD3 R12, PT, PT, R12, 0x3, RZ ;  /* 0x000000030c0c7810 */ /* 0x000fca0007ffe0ff */
[----:B------:R-:W-:-:S04]  /*10d0*/  IMAD R19, R12, R9, R19 ;  /* 0x000000090c137224 */ /* 0x000fc800078e0213 */
[----:B------:R-:W-:-:S04]  /*10e0*/  IMAD R13, R6, UR4, R19 ;  /* 0x00000004060d7c24 */ /* 0x000fc8000f8e0213 */
[----:B------:R-:W-:Y:S01]  /*10f0*/  IMAD.WIDE.U32 R12, R13, 0x2, R4 ;  /* 0x000000020d0c7825 */ /* 0x000fe200078e0004 */
[----:B0-----:R-:W-:-:S05]  /*1100*/  PRMT R17, R20, 0x7710, RZ ;  /* 0x0000771014117816 */ /* 0x001fca00000000ff */
[----:B------:R0:W-:Y:S01]  /*1110*/  STG.E.U16 desc[UR6][R12.64], R17 ;  /* 0x000000110c007986 */ /* 0x0001e2000c101506 */
[----:B------:R-:W-:Y:S05]  /*1120*/  @P1 BRA `(.L_x_316) ;  /* 0xfffffff800b41947 */ /* 0x000fea000383ffff */
[----:B------:R-:W-:Y:S05]  /*1130*/  EXIT ;  /* 0x000000000000794d */ /* 0x000fea0003800000 */
.L_x_317:
        /* <DEDUP_REMOVED lines=12> */
.L_x_960:


//--------------------- .text._ZN2at6native40_GLOBAL__N__2351210d_8_Shape_cu_49f7391c35CatArrayBatchedCopy_alignedK_contigINS1_10OpaqueTypeILj2EEEjLi2ELi64ELi64ELi16EEEvPT_NS1_25CatArrInputTensorMetadataIS5_T0_XT2_EXT3_EEENS1_16TensorSizeStrideIS8_Lj4EEEiS8_ --------------------------
	.section	.text._ZN2at6native40_GLOBAL__N__2351210d_8_Shape_cu_49f7391c35CatArrayBatchedCopy_alignedK_contigINS1_10OpaqueTypeILj2EEEjLi2ELi64ELi64ELi16EEEvPT_NS1_25CatArrInputTensorMetadataIS5_T0_XT2_EXT3_EEENS1_16TensorSizeStrideIS8_Lj4EEEiS8_,"ax",@progbits
	.align	128
.text._ZN2at6native40_GLOBAL__N__2351210d_8_Shape_cu_49f7391c35CatArrayBatchedCopy_alignedK_contigINS1_10OpaqueTypeILj2EEEjLi2ELi64ELi64ELi16EEEvPT_NS1_25CatArrInputTensorMetadataIS5_T0_XT2_EXT3_EEENS1_16TensorSizeStrideIS8_Lj4EEEiS8_:
        .type           _ZN2at6native40_GLOBAL__N__2351210d_8_Shape_cu_49f7391c35CatArrayBatchedCopy_alignedK_contigINS1_10OpaqueTypeILj2EEEjLi2ELi64ELi64ELi16EEEvPT_NS1_25CatArrInputTensorMetadataIS5_T0_XT2_EXT3_EEENS1_16TensorSizeStrideIS8_Lj4EEEiS8_,@function
        .size           _ZN2at6native40_GLOBAL__N__2351210d_8_Shape_cu_49f7391c35CatArrayBatchedCopy_alignedK_contigINS1_10OpaqueTypeILj2EEEjLi2ELi64ELi64ELi16EEEvPT_NS1_25CatArrInputTensorMetadataIS5_T0_XT2_EXT3_EEENS1_16TensorSizeStrideIS8_Lj4EEEiS8_,(.L_x_961 - _ZN2at6native40_GLOBAL__N__2351210d_8_Shape_cu_49f7391c35CatArrayBatchedCopy_alignedK_contigINS1_10OpaqueTypeILj2EEEjLi2ELi64ELi64ELi16EEEvPT_NS1_25CatArrInputTensorMetadataIS5_T0_XT2_EXT3_EEENS1_16TensorSizeStrideIS8_Lj4EEEiS8_)
        .other          _ZN2at6native40_GLOBAL__N__2351210d_8_Shape_cu_49f7391c35CatArrayBatchedCopy_alignedK_contigINS1_10OpaqueTypeILj2EEEjLi2ELi64ELi64ELi16EEEvPT_NS1_25CatArrInputTensorMetadataIS5_T0_XT2_EXT3_EEENS1_16TensorSizeStrideIS8_Lj4EEEiS8_,@"STO_CUDA_ENTRY STV_DEFAULT"
_ZN2at6native40_GLOBAL__N__2351210d_8_Shape_cu_49f7391c35CatArrayBatchedCopy_alignedK_contigINS1_10OpaqueTypeILj2EEEjLi2ELi64ELi64ELi16EEEvPT_NS1_25CatArrInputTensorMetadataIS5_T0_XT2_EXT3_EEENS1_16TensorSizeStrideIS8_Lj4EEEiS8_:
        /* <DEDUP_REMOVED lines=24> */
[----:B0-----:R-:W0:Y:S01]  /*0180*/  LDC R4, c[0x0][0x10e8] ;  /* 0x00043a00ff047b82 */ /* 0x001e220000000800 */
[----:B------:R-:W5:Y:S01]  /*0190*/  LDCU UR4, c[0x0][0x370] ;  /* 0x00006e00ff0477ac */ /* 0x000f620008000800 */
[----:B------:R-:W4:Y:S01]  /*01a0*/  LDCU UR5, c[0x0][0x10cc] ;  /* 0x00021980ff0577ac */ /* 0x000f220008000800 */
[----:B-----5:R-:W-:Y:S01]  /*01b0*/  IMAD R15, R15, UR4, RZ ;  /* 0x000000040f0f7c24 */ /* 0x020fe2000f8e02ff */
[----:B0-----:R-:W-:-:S04]  /*01c0*/  ISETP.NE.AND P0, PT, R4, 0x1, PT ;  /* 0x000000010400780c */ /* 0x001fc80003f05270 */
[----:B----4-:R-:W-:-:S09]  /*01d0*/  SEL R12, R14, UR5, !P0 ;  /* 0x000000050e0c7c07 */ /* 0x010fd2000c000000 */
.L_x_320:
[----:B0-----:R-:W-:-:S06]  /*01e0*/  IMAD.WIDE.U32 R4, R17, 0x2, R2 ;  /* 0x0000000211047825 */ /* 0x001fcc00078e0002 */
[----:B--2---:R-:W2:Y:S01]  /*01f0*/  LDG.E.128 R4, desc[UR6][R4.64] ;  /* 0x0000000604047981 */ /* 0x004ea2000c1e1d00 */
[----:B------:R-:W0:Y:S01]  /*0200*/  I2F.U32.RP R10, R12 ;  /* 0x0000000c000a7306 */ /* 0x000e220000209000 */
[-C--:B------:R-:W-:Y:S01]  /*0210*/  IADD3 R11, PT, PT, RZ, -R12.reuse, RZ ;  /* 0x8000000cff0b7210 */ /* 0x080fe20007ffe0ff */
[C---:B------:R-:W-:Y:S01]  /*0220*/  VIADD R29, R17.reuse, 0x1 ;  /* 0x00000001111d7836 */ /* 0x040fe20000000000 */
[C---:B------:R-:W-:Y:S01]  /*0230*/  IADD3 R23, PT, PT, R17.reuse, 0x2, RZ ;  /* 0x0000000211177810 */ /* 0x040fe20007ffe0ff */
[C---:B------:R-:W-:Y:S01]  /*0240*/  VIADD R19, R17.reuse, 0x3 ;  /* 0x0000000311137836 */ /* 0x040fe20000000000 */
[----:B------:R-:W-:Y:S02]  /*0250*/  ISETP.NE.U32.AND P0, PT, R12, RZ, PT ;  /* 0x000000ff0c00720c */ /* 0x000fe40003f05070 */
[----:B------:R-:W-:Y:S02]  /*0260*/  LOP3.LUT R18, RZ, R12, RZ, 0x33, !PT ;  /* 0x0000000cff127212 */ /* 0x000fe400078e33ff */
[----:B------:R-:W-:Y:S01]  /*0270*/  IADD3 R21, PT, PT, R17, 0x4, RZ ;  /* 0x0000000411157810 */ /* 0x000fe20007ffe0ff */
[----:B0-----:R-:W0:Y:S02]  /*0280*/  MUFU.RCP R10, R10 ;  /* 0x0000000a000a7308 */ /* 0x001e240000001000 */
[----:B0-----:R-:W-:-:S06]  /*0290*/  VIADD R8, R10, 0xffffffe ;  /* 0x0ffffffe0a087836 */ /* 0x001fcc0000000000 */
[----:B------:R0:W4:Y:S02]  /*02a0*/  F2I.FTZ.U32.TRUNC.NTZ R9, R8 ;  /* 0x0000000800097305 */ /* 0x000124000021f000 */
[----:B0-----:R-:W-:Y:S02]  /*02b0*/  IMAD.MOV.U32 R8, RZ, RZ, RZ ;  /* 0x000000ffff087224 */ /* 0x001fe400078e00ff */
[----:B----4-:R-:W-:-:S04]  /*02c0*/  IMAD R11, R11, R9, RZ ;  /* 0x000000090b0b7224 */ /* 0x010fc800078e02ff */
[----:B------:R-:W-:-:S06]  /*02d0*/  IMAD.HI.U32 R16, R9, R11, R8 ;  /* 0x0000000b09107227 */ /* 0x000fcc00078e0008 */
[----:B------:R-:W-:-:S04]  /*02e0*/  IMAD.HI.U32 R11, R16, R17, RZ ;  /* 0x00000011100b7227 */ /* 0x000fc800078e00ff */
[----:B------:R-:W-:Y:S01]  /*02f0*/  IMAD.HI.U32 R27, R16, R29, RZ ;  /* 0x0000001d101b7227 */ /* 0x000fe200078e00ff */
[----:B------:R-:W-:-:S03]  /*0300*/  IADD3 R9, PT, PT, -R11, RZ, RZ ;  /* 0x000000ff0b097210 */ /* 0x000fc60007ffe1ff */
[----:B------:R-:W-:-:S04]  /*0310*/  IMAD.HI.U32 R20, R16, R23, RZ ;  /* 0x0000001710147227 */ /* 0x000fc800078e00ff */
[----:B------:R-:W-:Y:S01]  /*0320*/  IMAD R9, R12, R9, R17 ;  /* 0x000000090c097224 */ /* 0x000fe200078e0211 */
[----:B------:R-:W-:Y:S01]  /*0330*/  IADD3 R22, PT, PT, -R20, RZ, RZ ;  /* 0x000000ff14167210 */ /* 0x000fe20007ffe1ff */
[----:B------:R-:W-:Y:S02]  /*0340*/  IMAD.MOV R24, RZ, RZ, -R27 ;  /* 0x000000ffff187224 */ /* 0x000fe400078e0a1b */
[----:B------:R-:W-:Y:S01]  /*0350*/  IMAD.HI.U32 R25, R16, R19, RZ ;  /* 0x0000001310197227 */ /* 0x000fe200078e00ff */
[----:B------:R-:W-:-:S03]  /*0360*/  ISETP.GE.U32.AND P1, PT, R9, R12, PT ;  /* 0x0000000c0900720c */ /* 0x000fc60003f26070 */
[C---:B------:R-:W-:Y:S02]  /*0370*/  IMAD R24, R12.reuse, R24, R29 ;  /* 0x000000180c187224 */ /* 0x040fe400078e021d */
[----:B------:R-:W-:-:S03]  /*0380*/  IMAD R22, R12, R22, R23 ;  /* 0x000000160c167224 */ /* 0x000fc600078e0217 */
[----:B------:R-:W-:-:S05]  /*0390*/  ISETP.GE.U32.AND P5, PT, R24, R12, PT ;  /* 0x0000000c1800720c */ /* 0x000fca0003fa6070 */
[----:B------:R-:W-:Y:S01]  /*03a0*/  @P1 IMAD.IADD R9, R9, 0x1, -R12 ;  /* 0x0000000109091824 */ /* 0x000fe200078e0a0c */
[----:B------:R-:W-:Y:S02]  /*03b0*/  @P1 IADD3 R11, PT, PT, R11, 0x1, RZ ;  /* 0x000000010b0b1810 */ /* 0x000fe40007ffe0ff */
[-C--:B------:R-:W-:Y:S02]  /*03c0*/  ISETP.GE.U32.AND P1, PT, R22, R12.reuse, PT ;  /* 0x0000000c1600720c */ /* 0x080fe40003f26070 */
[----:B------:R-:W-:Y:S02]  /*03d0*/  ISETP.GE.U32.AND P2, PT, R9, R12, PT ;  /* 0x0000000c0900720c */ /* 0x000fe40003f46070 */
[----:B------:R-:W0:Y:S01]  /*03e0*/  LDC.64 R8, c[0x0][0x380] ;  /* 0x0000e000ff087b82 */ /* 0x000e220000000a00 */
[----:B------:R-:W-:Y:S02]  /*03f0*/  @P5 IADD3 R24, PT, PT, -R12, R24, RZ ;  /* 0x000000180c185210 */ /* 0x000fe40007ffe1ff */
[----:B------:R-:W-:-:S02]  /*0400*/  @P5 IADD3 R27, PT, PT, R27, 0x1, RZ ;  /* 0x000000011b1b5810 */ /* 0x000fc40007ffe0ff */
[----:B------:R-:W-:Y:S01]  /*0410*/  ISETP.GE.U32.AND P6, PT, R24, R12, PT ;  /* 0x0000000c1800720c */ /* 0x000fe20003fc6070 */
[----:B------:R-:W-:-:S03]  /*0420*/  IMAD.MOV R24, RZ, RZ, -R25 ;  /* 0x000000ffff187224 */ /* 0x000fc600078e0a19 */
[----:B------:R-:W-:Y:S02]  /*0430*/  @P1 IMAD.IADD R22, R22, 0x1, -R12 ;  /* 0x0000000116161824 */ /* 0x000fe400078e0a0c */
[----:B------:R-:W-:Y:S02]  /*0440*/  @P2 VIADD R11, R11, 0x1 ;  /* 0x000000010b0b2836 */ /* 0x000fe40000000000 */
[----:B------:R-:W-:Y:S01]  /*0450*/  IMAD R24, R12, R24, R19 ;  /* 0x000000180c187224 */ /* 0x000fe200078e0213 */
[-C--:B------:R-:W-:Y:S01]  /*0460*/  ISETP.GE.U32.AND P2, PT, R22, R12.reuse, PT ;  /* 0x0000000c1600720c */ /* 0x080fe20003f46070 */
[----:B------:R-:W-:Y:S01]  /*0470*/  IMAD.HI.U32 R22, R16, R21, RZ ;  /* 0x0000001510167227 */ /* 0x000fe200078e00ff */
[----:B------:R-:W-:Y:S02]  /*0480*/  SEL R11, R18, R11, !P0 ;  /* 0x0000000b120b7207 */ /* 0x000fe40004000000 */
[----:B------:R-:W-:Y:S01]  /*0490*/  ISETP.GE.U32.AND P3, PT, R24, R12, PT ;  /* 0x0000000c1800720c */ /* 0x000fe20003f66070 */
[----:B------:R-:W-:Y:S01]  /*04a0*/  @P1 VIADD R20, R20, 0x1 ;  /* 0x0000000114141836 */ /* 0x000fe20000000000 */
[C---:B------:R-:W-:Y:S01]  /*04b0*/  IADD3 R10, PT, PT, -R11.reuse, RZ, RZ ;  /* 0x000000ff0b0a7210 */ /* 0x040fe20007ffe1ff */
[----:B------:R-:W-:Y:S01]  /*04c0*/  IMAD R11, R11, UR8, RZ ;  /* 0x000000080b0b7c24 */ /* 0x000fe2000f8e02ff */
[----:B------:R-:W-:-:S02]  /*04d0*/  IADD3 R28, PT, PT, -R22, RZ, RZ ;  /* 0x000000ff161c7210 */ /* 0x000fc40007ffe1ff */
[----:B------:R-:W-:Y:S01]  /*04e0*/  @P6 IADD3 R27, PT, PT, R27, 0x1, RZ ;  /* 0x000000011b1b6810 */ /* 0x000fe20007ffe0ff */
[----:B------:R-:W-:Y:S02]  /*04f0*/  IMAD R10, R12, R10, R17 ;  /* 0x0000000a0c0a7224 */ /* 0x000fe400078e0211 */
[----:B------:R-:W-:Y:S01]  /*0500*/  @P2 VIADD R20, R20, 0x1 ;  /* 0x0000000114142836 */ /* 0x000fe20000000000 */
[----:B------:R-:W-:Y:S01]  /*0510*/  SEL R27, R18, R27, !P0 ;  /* 0x0000001b121b7207 */ /* 0x000fe20004000000 */
[----:B------:R-:W-:Y:S02]  /*0520*/  IMAD R10, R10, UR9, R11 ;  /* 0x000000090a0a7c24 */ /* 0x000fe4000f8e020b */
[----:B------:R-:W-:Y:S01]  /*0530*/  @P3 IMAD.IADD R24, R24, 0x1, -R12 ;  /* 0x0000000118183824 */ /* 0x000fe200078e0a0c */
[----:B------:R-:W-:Y:S01]  /*0540*/  SEL R20, R18, R20, !P0 ;  /* 0x0000001412147207 */ /* 0x000fe20004000000 */
[----:B-1-3--:R-:W-:Y:S02]  /*0550*/  IMAD R11, R13, UR10, R10 ;  /* 0x0000000a0d0b7c24 */ /* 0x00afe4000f8e020a */
[----:B------:R-:W-:Y:S01]  /*0560*/  @P3 VIADD R25, R25, 0x1 ;  /* 0x0000000119193836 */ /* 0x000fe20000000000 */
[----:B------:R-:W-:Y:S01]  /*0570*/  ISETP.GE.U32.AND P5, PT, R24, R12, PT ;  /* 0x0000000c1800720c */ /* 0x000fe20003fa6070 */
[----:B0-----:R-:W-:-:S04]  /*0580*/  IMAD.WIDE.U32 R10, R11, 0x2, R8 ;  /* 0x000000020b0a7825 */ /* 0x001fc800078e0008 */
[----:B------:R-:W-:Y:S02]  /*0590*/  IMAD.MOV R24, RZ, RZ, -R20 ;  /* 0x000000ffff187224 */ /* 0x000fe400078e0a14 */
[----:B------:R-:W-:Y:S02]  /*05a0*/  IMAD R20, R20, UR8, RZ ;  /* 0x0000000814147c24 */ /* 0x000fe4000f8e02ff */
[----:B------:R-:W-:-:S04]  /*05b0*/  IMAD R23, R12, R24, R23 ;  /* 0x000000180c177224 */ /* 0x000fc800078e0217 */
[----:B------:R-:W-:Y:S01]  /*05c0*/  @P5 IADD3 R25, PT, PT, R25, 0x1, RZ ;  /* 0x0000000119195810 */ /* 0x000fe20007ffe0ff */
[----:B------:R-:W-:Y:S01]  /*05d0*/  IMAD R20, R23, UR9, R20 ;  /* 0x0000000917147c24 */ /* 0x000fe2000f8e0214 */
[----:B------:R-:W-:Y:S02]  /*05e0*/  IADD3 R23, PT, PT, R17, 0x6, RZ ;  /* 0x0000000611177810 */ /* 0x000fe40007ffe0ff */
[----:B------:R-:W-:-:S05]  /*05f0*/  SEL R25, R18, R25, !P0 ;  /* 0x0000001912197207 */ /* 0x000fca0004000000 */
[----:B------:R-:W-:Y:S02]  /*0600*/  IMAD.MOV R24, RZ, RZ, -R25 ;  /* 0x000000ffff187224 */ /* 0x000fe400078e0a19 */
[----:B------:R-:W-:Y:S02]  /*0610*/  IMAD R25, R25, UR8, RZ ;  /* 0x0000000819197c24 */ /* 0x000fe4000f8e02ff */
[----:B------:R-:W-:Y:S01]  /*0620*/  IMAD R24, R12, R24, R19 ;  /* 0x000000180c187224 */ /* 0x000fe200078e0213 */
[----:B--2---:R-:W-:-:S05]  /*0630*/  PRMT R26, R4, 0x7710, RZ ;  /* 0x00007710041a7816 */ /* 0x004fca00000000ff */
[----:B------:R0:W-:Y:S02]  /*0640*/  STG.E.U16 desc[UR6][R10.64], R26 ;  /* 0x0000001a0a007986 */ /* 0x0001e4000c101506 */
[----:B0-----:R-:W-:Y:S01]  /*0650*/  IMAD R11, R12, R28, R21 ;  /* 0x0000001c0c0b7224 */ /* 0x001fe200078e0215 */
[C---:B------:R-:W-:Y:S01]  /*0660*/  IADD3 R10, PT, PT, -R27.reuse, RZ, RZ ;  /* 0x000000ff1b0a7210 */ /* 0x040fe20007ffe1ff */
[----:B------:R-:W-:-:S03]  /*0670*/  IMAD R27, R27, UR8, RZ ;  /* 0x000000081b1b7c24 */ /* 0x000fc6000f8e02ff */
[----:B------:R-:W-:Y:S01]  /*0680*/  ISETP.GE.U32.AND P4, PT, R11, R12, PT ;  /* 0x0000000c0b00720c */ /* 0x000fe20003f86070 */
[----:B------:R-:W-:-:S04]  /*0690*/  IMAD R10, R12, R10, R29 ;  /* 0x0000000a0c0a7224 */ /* 0x000fc800078e021d */
[----:B------:R-:W-:-:S08]  /*06a0*/  IMAD R10, R10, UR9, R27 ;  /* 0x000000090a0a7c24 */ /* 0x000fd0000f8e021b */
[----:B------:R-:W-:Y:S01]  /*06b0*/  @P4 IMAD.IADD R11, R11, 0x1, -R12 ;  /* 0x000000010b0b4824 */ /* 0x000fe200078e0a0c */
[----:B------:R-:W-:-:S04]  /*06c0*/  @P4 IADD3 R22, PT, PT, R22, 0x1, RZ ;  /* 0x0000000116164810 */ /* 0x000fc80007ffe0ff */
[----:B------:R-:W-:Y:S02]  /*06d0*/  ISETP.GE.U32.AND P6, PT, R11, R12, PT ;  /* 0x0000000c0b00720c */ /* 0x000fe40003fc6070 */
[----:B------:R-:W-:-:S05]  /*06e0*/  IADD3 R11, PT, PT, R17, 0x5, RZ ;  /* 0x00000005110b7810 */ /* 0x000fca0007ffe0ff */
[----:B------:R-:W-:-:S05]  /*06f0*/  IMAD.HI.U32 R27, R16, R11, RZ ;  /* 0x0000000b101b7227 */ /* 0x000fca00078e00ff */
[----:B------:R-:W-:Y:S02]  /*0700*/  IADD3 R29, PT, PT, -R27, RZ, RZ ;  /* 0x000000ff1b1d7210 */ /* 0x000fe40007ffe1ff */
[----:B------:R-:W-:-:S03]  /*0710*/  @P6 IADD3 R22, PT, PT, R22, 0x1, RZ ;  /* 0x0000000116166810 */ /* 0x000fc60007ffe0ff */
[----:B------:R-:W-:Y:S01]  /*0720*/  IMAD R29, R12, R29, R11 ;  /* 0x0000001d0c1d7224 */ /* 0x000fe200078e020b */
[----:B------:R-:W-:Y:S01]  /*0730*/  SEL R19, R18, R22, !P0 ;  /* 0x0000001612137207 */ /* 0x000fe20004000000 */
[----:B------:R-:W-:Y:S02]  /*0740*/  IMAD R22, R24, UR9, R25 ;  /* 0x0000000918167c24 */ /* 0x000fe4000f8e0219 */
[----:B------:R-:W-:Y:S01]  /*0750*/  IMAD.HI.U32 R25, R16, R23, RZ ;  /* 0x0000001710197227 */ /* 0x000fe200078e00ff */
[----:B------:R-:W-:-:S03]  /*0760*/  ISETP.GE.U32.AND P1, PT, R29, R12, PT ;  /* 0x0000000c1d00720c */ /* 0x000fc60003f26070 */
[----:B------:R-:W-:Y:S02]  /*0770*/  IMAD.MOV R24, RZ, RZ, -R19 ;  /* 0x000000ffff187224 */ /* 0x000fe400078e0a13 */
[----:B------:R-:W-:Y:S02]  /*0780*/  IMAD R19, R19, UR8, RZ ;  /* 0x0000000813137c24 */ /* 0x000fe4000f8e02ff */
[----:B------:R-:W-:Y:S01]  /*0790*/  IMAD R24, R12, R24, R21 ;  /* 0x000000180c187224 */ /* 0x000fe200078e0215 */
[----:B------:R-:W-:-:S03]  /*07a0*/  IADD3 R21, PT, PT, -R25, RZ, RZ ;  /* 0x000000ff19157210 */ /* 0x000fc60007ffe1ff */
[----:B------:R-:W-:Y:S01]  /*07b0*/  IMAD R24, R24, UR9, R19 ;  /* 0x0000000918187c24 */ /* 0x000fe2000f8e0213 */
[----:B------:R-:W-:Y:S01]  /*07c0*/  IADD3 R19, PT, PT, R17, 0x7, RZ ;  /* 0x0000000711137810 */ /* 0x000fe20007ffe0ff */
[C---:B------:R-:W-:Y:S01]  /*07d0*/  IMAD R21, R12.reuse, R21, R23 ;  /* 0x000000150c157224 */ /* 0x040fe200078e0217 */
[----:B------:R-:W-:Y:S01]  /*07e0*/  @P1 IADD3 R29, PT, PT, -R12, R29, RZ ;  /* 0x0000001d0c1d1210 */ /* 0x000fe20007ffe1ff */
[----:B------:R-:W-:Y:S02]  /*07f0*/  @P1 VIADD R27, R27, 0x1 ;  /* 0x000000011b1b1836 */ /* 0x000fe40000000000 */
[----:B------:R-:W-:Y:S01]  /*0800*/  IMAD R17, R15, 0x8, R17 ;  /* 0x000000080f117824 */ /* 0x000fe200078e0211 */
[-C--:B------:R-:W-:Y:S02]  /*0810*/  ISETP.GE.U32.AND P3, PT, R21, R12.reuse, PT ;  /* 0x0000000c1500720c */ /* 0x080fe40003f66070 */
[----:B------:R-:W-:-:S11]  /*0820*/  ISETP.GE.U32.AND P2, PT, R29, R12, PT ;  /* 0x0000000c1d00720c */ /* 0x000fd60003f46070 */
[----:B------:R-:W-:Y:S02]  /*0830*/  @P3 IADD3 R21, PT, PT, -R12, R21, RZ ;  /* 0x000000150c153210 */ /* 0x000fe40007ffe1ff */
[----:B------:R-:W-:Y:S02]  /*0840*/  @P3 IADD3 R25, PT, PT, R25, 0x1, RZ ;  /* 0x0000000119193810 */ /* 0x000fe40007ffe0ff */
[----:B------:R-:W-:Y:S02]  /*0850*/  ISETP.GE.U32.AND P4, PT, R21, R12, PT ;  /* 0x0000000c1500720c */ /* 0x000fe40003f86070 */
[----:B------:R-:W-:-:S04]  /*0860*/  @P2 IADD3 R27, PT, PT, R27, 0x1, RZ ;  /* 0x000000011b1b2810 */ /* 0x000fc80007ffe0ff */
[----:B------:R-:W-:-:S04]  /*0870*/  SEL R27, R18, R27, !P0 ;  /* 0x0000001b121b7207 */ /* 0x000fc80004000000 */
[----:B------:R-:W-:-:S03]  /*0880*/  IADD3 R26, PT, PT, -R27, RZ, RZ ;  /* 0x000000ff1b1a7210 */ /* 0x000fc60007ffe1ff */
[----:B------:R-:W-:Y:S02]  /*0890*/  @P4 VIADD R25, R25, 0x1 ;  /* 0x0000000119194836 */ /* 0x000fe40000000000 */
[----:B------:R-:W-:Y:S01]  /*08a0*/  IMAD R11, R12, R26, R11 ;  /* 0x0000001a0c0b7224 */ /* 0x000fe200078e020b */
[----:B------:R-:W-:Y:S02]  /*08b0*/  PRMT R26, R5, 0x7773, RZ ;  /* 0x00007773051a7816 */ /* 0x000fe400000000ff */
[----:B------:R-:W-:Y:S01]  /*08c0*/  SEL R21, R18, R25, !P0 ;  /* 0x0000001912157207 */ /* 0x000fe20004000000 */
[----:B------:R-:W-:-:S04]  /*08d0*/  IMAD.HI.U32 R25, R16, R19, RZ ;  /* 0x0000001310197227 */ /* 0x000fc800078e00ff */
[----:B------:R-:W-:Y:S01]  /*08e0*/  IMAD.MOV R16, RZ, RZ, -R21 ;  /* 0x000000ffff107224 */ /* 0x000fe200078e0a15 */
[----:B------:R-:W-:-:S03]  /*08f0*/  IADD3 R29, PT, PT, -R25, RZ, RZ ;  /* 0x000000ff191d7210 */ /* 0x000fc60007ffe1ff */
[C---:B------:R-:W-:Y:S02]  /*0900*/  IMAD R23, R12.reuse, R16, R23 ;  /* 0x000000100c177224 */ /* 0x040fe400078e0217 */
[----:B------:R-:W-:Y:S02]  /*0910*/  IMAD R29, R12, R29, R19 ;  /* 0x0000001d0c1d7224 */ /* 0x000fe400078e0213 */
[----:B------:R-:W-:-:S03]  /*0920*/  IMAD R16, R27, UR8, RZ ;  /* 0x000000081b107c24 */ /* 0x000fc6000f8e02ff */
[----:B------:R-:W-:Y:S01]  /*0930*/  ISETP.GE.U32.AND P1, PT, R29, R12, PT ;  /* 0x0000000c1d00720c */ /* 0x000fe20003f26070 */
[----:B------:R-:W-:Y:S01]  /*0940*/  IMAD R16, R11, UR9, R16 ;  /* 0x000000090b107c24 */ /* 0x000fe2000f8e0210 */
[C---:B------:R-:W-:Y:S02]  /*0950*/  PRMT R11, R4.reuse, 0x7773, RZ ;  /* 0x00007773040b7816 */ /* 0x040fe400000000ff */
[----:B------:R-:W-:-:S04]  /*0960*/  PRMT R4, R4, 0x7772, RZ ;  /* 0x0000777204047816 */ /* 0x000fc800000000ff */
[----:B------:R-:W-:-:S05]  /*0970*/  PRMT R27, R11, 0x7604, R4 ;  /* 0x000076040b1b7816 */ /* 0x000fca0000000004 */
[----:B------:R-:W-:Y:S01]  /*0980*/  @P1 IADD3 R29, PT, PT, -R12, R29, RZ ;  /* 0x0000001d0c1d1210 */ /* 0x000fe20007ffe1ff */
[----:B------:R-:W-:-:S03]  /*0990*/  @P1 VIADD R25, R25, 0x1 ;  /* 0x0000000119191836 */ /* 0x000fc60000000000 */
[----:B------:R-:W-:Y:S01]  /*09a0*/  ISETP.GE.U32.AND P2, PT, R29, R12, PT ;  /* 0x0000000c1d00720c */ /* 0x000fe20003f46070 */
[----:B------:R-:W-:Y:S02]  /*09b0*/  IMAD R29, R13, UR10, R20 ;  /* 0x0000000a0d1d7c24 */ /* 0x000fe4000f8e0214 */
[----:B------:R-:W-:Y:S01]  /*09c0*/  IMAD R20, R21, UR8, RZ ;  /* 0x0000000815147c24 */ /* 0x000fe2000f8e02ff */
[----:B------:R-:W-:-:S09]  /*09d0*/  PRMT R21, R6, 0x7710, RZ ;  /* 0x0000771006157816 */ /* 0x000fd200000000ff */
[----:B------:R-:W-:-:S04]  /*09e0*/  @P2 IADD3 R25, PT, PT, R25, 0x1, RZ ;  /* 0x0000000119192810 */ /* 0x000fc80007ffe0ff */
[----:B------:R-:W-:Y:S01]  /*09f0*/  SEL R18, R18, R25, !P0 ;  /* 0x0000001912127207 */ /* 0x000fe20004000000 */
[----:B------:R-:W-:-:S03]  /*0a00*/  IMAD R25, R13, UR10, R10 ;  /* 0x0000000a0d197c24 */ /* 0x000fc6000f8e020a */
[----:B------:R-:W-:Y:S01]  /*0a10*/  IADD3 R4, PT, PT, -R18, RZ, RZ ;  /* 0x000000ff12047210 */ /* 0x000fe20007ffe1ff */
[----:B------:R-:W-:Y:S01]  /*0a20*/  IMAD.WIDE.U32 R10, R25, 0x2, R8 ;  /* 0x00000002190a7825 */ /* 0x000fe200078e0008 */
[----:B------:R-:W-:-:S03]  /*0a30*/  PRMT R25, R5, 0x7772, RZ ;  /* 0x0000777205197816 */ /* 0x000fc600000000ff */
[----:B------:R-:W-:Y:S01]  /*0a40*/  IMAD R19, R12, R4, R19 ;  /* 0x000000040c137224 */ /* 0x000fe200078e0213 */
[----:B------:R0:W-:Y:S01]  /*0a50*/  STG.E.U16 desc[UR6][R10.64], R27 ;  /* 0x0000001b0a007986 */ /* 0x0001e2000c101506 */
[----:B------:R-:W-:Y:S01]  /*0a60*/  IMAD R28, R18, UR8, RZ ;  /* 0x00000008121c7c24 */ /* 0x000fe2000f8e02ff */
[----:B------:R-:W-:Y:S01]  /*0a70*/  PRMT R25, R26, 0x7604, R25 ;  /* 0x000076041a197816 */ /* 0x000fe20000000019 */
[----:B------:R-:W-:Y:S01]  /*0a80*/  IMAD R18, R23, UR9, R20 ;  /* 0x0000000917127c24 */ /* 0x000fe2000f8e0214 */
[----:B------:R-:W-:Y:S01]  /*0a90*/  PRMT R26, R7, 0x7772, RZ ;  /* 0x00007772071a7816 */ /* 0x000fe200000000ff */
[----:B------:R-:W-:Y:S01]  /*0aa0*/  IMAD R20, R19, UR9, R28 ;  /* 0x0000000913147c24 */ /* 0x000fe2000f8e021c */
[----:B------:R-:W-:Y:S02]  /*0ab0*/  PRMT R19, R6, 0x7773, RZ ;  /* 0x0000777306137816 */ /* 0x000fe400000000ff */
[----:B------:R-:W-:Y:S02]  /*0ac0*/  PRMT R23, R7, 0x7710, RZ ;  /* 0x0000771007177816 */ /* 0x000fe400000000ff */
[----:B0-----:R-:W-:Y:S01]  /*0ad0*/  PRMT R27, R5, 0x7710, RZ ;  /* 0x00007710051b7816 */ /* 0x001fe200000000ff */
[----:B------:R-:W-:Y:S01]  /*0ae0*/  IMAD.WIDE.U32 R4, R29, 0x2, R8 ;  /* 0x000000021d047825 */ /* 0x000fe200078e0008 */
[----:B------:R-:W-:-:S03]  /*0af0*/  PRMT R29, R7, 0x7773, RZ ;  /* 0x00007773071d7816 */ /* 0x000fc600000000ff */
[C---:B------:R-:W-:Y:S01]  /*0b00*/  IMAD R11, R13.reuse, UR10, R22 ;  /* 0x0000000a0d0b7c24 */ /* 0x040fe2000f8e0216 */
[----:B------:R-:W-:Y:S01]  /*0b10*/  PRMT R22, R6, 0x7772, RZ ;  /* 0x0000777206167816 */ /* 0x000fe200000000ff */
[----:B------:R0:W-:Y:S01]  /*0b20*/  STG.E.U16 desc[UR6][R4.64], R27 ;  /* 0x0000001b04007986 */ /* 0x0001e2000c101506 */
[----:B------:R-:W-:Y:S01]  /*0b30*/  IMAD R7, R13, UR10, R16 ;  /* 0x0000000a0d077c24 */ /* 0x000fe2000f8e0210 */
[----:B------:R-:W-:Y:S01]  /*0b40*/  PRMT R29, R29, 0x7604, R26 ;  /* 0x000076041d1d7816 */ /* 0x000fe2000000001a */
[----:B------:R-:W-:Y:S01]  /*0b50*/  IMAD.WIDE.U32 R10, R11, 0x2, R8 ;  /* 0x000000020b0a7825 */ /* 0x000fe200078e0008 */
[----:B------:R-:W-:-:S03]  /*0b60*/  PRMT R22, R19, 0x7604, R22 ;  /* 0x0000760413167816 */ /* 0x000fc60000000016 */
[----:B------:R-:W-:Y:S01]  /*0b70*/  IMAD R19, R13, UR10, R18 ;  /* 0x0000000a0d137c24 */ /* 0x000fe2000f8e0212 */
[----:B------:R1:W-:Y:S01]  /*0b80*/  STG.E.U16 desc[UR6][R10.64], R25 ;  /* 0x000000190a007986 */ /* 0x0003e2000c101506 */
[----:B------:R-:W-:-:S04]  /*0b90*/  IMAD.WIDE.U32 R6, R7, 0x2, R8 ;  /* 0x0000000207067825 */ /* 0x000fc800078e0008 */
[C---:B0-----:R-:W-:Y:S02]  /*0ba0*/  IMAD R5, R13.reuse, UR10, R24 ;  /* 0x0000000a0d057c24 */ /* 0x041fe4000f8e0218 */
[----:B------:R-:W-:Y:S02]  /*0bb0*/  IMAD R27, R13, UR10, R20 ;  /* 0x0000000a0d1b7c24 */ /* 0x000fe4000f8e0214 */
[----:B------:R-:W-:Y:S01]  /*0bc0*/  IMAD.WIDE.U32 R4, R5, 0x2, R8 ;  /* 0x0000000205047825 */ /* 0x000fe200078e0008 */
[----:B-1----:R-:W-:-:S03]  /*0bd0*/  IADD3 R11, PT, PT, R17, 0x8, RZ ;  /* 0x00000008110b7810 */ /* 0x002fc60007ffe0ff */
        /* <DEDUP_REMOVED lines=8> */
.L_x_319:
[----:B0-23--:R-:W-:Y:S05]  /*0c60*/  BSYNC.RECONVERGENT B0 ;  /* 0x0000000000007941 */ /* 0x00dfea0003800200 */
.L_x_318:
        /* <DEDUP_REMOVED lines=15> */
[----:B------:R-:W-:Y:S01]  /*0d60*/  IMAD.MOV.U32 R8, RZ, RZ, RZ ;  /* 0x000000ffff087224 */ /* 0x000fe200078e00ff */
[----:B------:R-:W-:Y:S01]  /*0d70*/  ISETP.NE.U32.AND P2, PT, R14, RZ, PT ;  /* 0x000000ff0e00720c */ /* 0x000fe20003f45070 */
[----:B------:R-:W-:Y:S01]  /*0d80*/  IMAD.WIDE.U32 R6, R17, 0x2, R2 ;  /* 0x0000000211067825 */ /* 0x000fe200078e0002 */
[----:B------:R-:W-:Y:S02]  /*0d90*/  IADD3 R12, PT, PT, -R12, RZ, RZ ;  /* 0x000000ff0c0c7210 */ /* 0x000fe40007ffe1ff */
[----:B------:R-:W-:Y:S01]  /*0da0*/  LOP3.LUT R19, RZ, R14, RZ, 0x33, !PT ;  /* 0x0000000eff137212 */ /* 0x000fe200078e33ff */
[----:B0-----:R-:W0:Y:S02]  /*0db0*/  MUFU.RCP R10, R10 ;  /* 0x0000000a000a7308 */ /* 0x001e240000001000 */
[----:B0-----:R-:W-:-:S06]  /*0dc0*/  IADD3 R9, PT, PT, R10, 0xffffffe, RZ ;  /* 0x0ffffffe0a097810 */ /* 0x001fcc0007ffe0ff */
[----:B------:R-:W0:Y:S02]  /*0dd0*/  F2I.FTZ.U32.TRUNC.NTZ R9, R9 ;  /* 0x0000000900097305 */ /* 0x000e24000021f000 */
[----:B0-----:R-:W-:-:S04]  /*0de0*/  IMAD R11, R11, R9, RZ ;  /* 0x000000090b0b7224 */ /* 0x001fc800078e02ff */
[----:B------:R-:W-:Y:S01]  /*0df0*/  IMAD.HI.U32 R8, R9, R11, R8 ;  /* 0x0000000b09087227 */ /* 0x000fe200078e0008 */
[----:B--2---:R-:W-:-:S07]  /*0e00*/  MOV R9, R17 ;  /* 0x0000001100097202 */ /* 0x004fce0000000f00 */
.L_x_323:
        /* <DEDUP_REMOVED lines=24> */
.L_x_322:
[----:B------:R-:W-:Y:S05]  /*0f90*/  BSYNC.RECONVERGENT B0 ;  /* 0x0000000000007941 */ /* 0x000fea0003800200 */
.L_x_321:
[----:B------:R-:W-:-:S04]  /*0fa0*/  IADD3 R4, PT, PT, -R0, R17, RZ ;  /* 0x0000001100047210 */ /* 0x000fc80007ffe1ff */
[----:B------:R-:W-:-:S13]  /*0fb0*/  ISETP.GT.U32.AND P0, PT, R4, -0x4, PT ;  /* 0xfffffffc0400780c */ /* 0x000fda0003f04070 */
[----:B------:R-:W-:Y:S05]  /*0fc0*/  @P0 EXIT ;  /* 0x000000000000094d */ /* 0x000fea0003800000 */
[----:B0-----:R-:W0:Y:S01]  /*0fd0*/  I2F.U32.RP R8, R14 ;  /* 0x0000000e00087306 */ /* 0x001e220000209000 */
[----:B------:R-:W3:Y:S01]  /*0fe0*/  LDC.64 R4, c[0x0][0x380] ;  /* 0x0000e000ff047b82 */ /* 0x000ee20000000a00 */
[-C--:B--2---:R-:W-:Y:S01]  /*0ff0*/  IADD3 R15, PT, PT, RZ, -R14.reuse, RZ ;  /* 0x8000000eff0f7210 */ /* 0x084fe20007ffe0ff */
[----:B------:R-:W-:Y:S01]  /*1000*/  IMAD.IADD R12, R9, 0x1, -R0 ;  /* 0x00000001090c7824 */ /* 0x000fe200078e0a00 */
[----:B------:R-:W-:Y:S01]  /*1010*/  ISETP.NE.U32.AND P0, PT, R14, RZ, PT ;  /* 0x000000ff0e00720c */ /* 0x000fe20003f05070 */
[----:B------:R-:W2:Y:S01]  /*1020*/  LDCU UR4, c[0x0][0x10ec] ;  /* 0x00021d80ff0477ac */ /* 0x000ea20008000800 */
[----:B------:R-:W-:-:S03]  /*1030*/  LOP3.LUT R0, RZ, R14, RZ, 0x33, !PT ;  /* 0x0000000eff007212 */ /* 0x000fc600078e33ff */
[----:B------:R-:W4:Y:S01]  /*1040*/  LDC.64 R6, c[0x0][0x10d8] ;  /* 0x00043600ff067b82 */ /* 0x000f220000000a00 */
[----:B0-----:R-:W0:Y:S02]  /*1050*/  MUFU.RCP R8, R8 ;  /* 0x0000000800087308 */ /* 0x001e240000001000 */
[----:B0-----:R-:W-:-:S06]  /*1060*/  VIADD R10, R8, 0xffffffe ;  /* 0x0ffffffe080a7836 */ /* 0x001fcc0000000000 */
[----:B------:R0:W5:Y:S02]  /*1070*/  F2I.FTZ.U32.TRUNC.NTZ R11, R10 ;  /* 0x0000000a000b7305 */ /* 0x000164000021f000 */
[----:B0-----:R-:W-:Y:S02]  /*1080*/  HFMA2 R10, -RZ, RZ, 0, 0 ;  /* 0x00000000ff0a7431 */ /* 0x001fe400000001ff */
[----:B-----5:R-:W-:-:S04]  /*1090*/  IMAD R15, R15, R11, RZ ;  /* 0x0000000b0f0f7224 */ /* 0x020fc800078e02ff */
[----:B------:R-:W-:Y:S01]  /*10a0*/  IMAD.HI.U32 R8, R11, R15, R10 ;  /* 0x0000000f0b087227 */ /* 0x000fe200078e000a */
[----:B--234-:R-:W-:-:S07]  /*10b0*/  IADD3 R15, PT, PT, R9, 0x1, RZ ;  /* 0x00000001090f7810 */ /* 0x01cfce0007ffe0ff */
.L_x_324:
[----:B0-----:R-:W-:-:S05]  /*10c0*/  IADD3 R17, PT, PT, R15, -0x1, RZ ;  /* 0xffffffff0f117810 */ /* 0x001fca0007ffe0ff */
[----:B------:R-:W-:-:S05]  /*10d0*/  IMAD.WIDE.U32 R10, R17, 0x2, R2 ;  /* 0x00000002110a7825 */ /* 0x000fca00078e0002 */
        /* <DEDUP_REMOVED lines=82> */
.L_x_325:
        /* <DEDUP_REMOVED lines=16> */
.L_x_961:


//--------------------- .text._ZN2at6native40_GLOBAL__N__2351210d_8_Shape_cu_49f7391c30CatArrayBatchedCopy_vectorizedINS1_10OpaqueTypeILj2EEEjLi2ELi64ELi64ELi16ELi8EEEvPcNS1_25CatArrInputTensorMetadataIT_T0_XT2_EXT3_EEENS1_16TensorSizeStrideIS8_Lj4EEEiS8_ --------------------------
	.section	.text._ZN2at6native40_GLOBAL__N__2351210d_8_Shape_cu_49f7391c30CatArrayBatchedCopy_vectorizedINS1_10OpaqueTypeILj2EEEjLi2ELi64ELi64ELi16ELi8EEEvPcNS1_25CatArrInputTensorMetadataIT_T0_XT2_EXT3_EEENS1_16TensorSizeStrideIS8_Lj4EEEiS8_,"ax",@progbits
	.align	128
.text._ZN2at6native40_GLOBAL__N__2351210d_8_Shape_cu_49f7391c30CatArrayBatchedCopy_vectorizedINS1_10OpaqueTypeILj2EEEjLi2ELi64ELi64ELi16ELi8EEEvPcNS1_25CatArrInputTensorMetadataIT_T0_XT2_EXT3_EEENS1_16TensorSizeStrideIS8_Lj4EEEiS8_:
        .type           _ZN2at6native40_GLOBAL__N__2351210d_8_Shape_cu_49f7391c30CatArrayBatchedCopy_vectorizedINS1_10OpaqueTypeILj2EEEjLi2ELi64ELi64ELi16ELi8EEEvPcNS1_25CatArrInputTensorMetadataIT_T0_XT2_EXT3_EEENS1_16TensorSizeStrideIS8_Lj4EEEiS8_,@function
        .size           _ZN2at6native40_GLOBAL__N__2351210d_8_Shape_cu_49f7391c30CatArrayBatchedCopy_vectorizedINS1_10OpaqueTypeILj2EEEjLi2ELi64ELi64ELi16ELi8EEEvPcNS1_25CatArrInputTensorMetadataIT_T0_XT2_EXT3_EEENS1_16TensorSizeStrideIS8_Lj4EEEiS8_,(.L_x_962 - _ZN2at6native40_GLOBAL__N__2351210d_8_Shape_cu_49f7391c30CatArrayBatchedCopy_vectorizedINS1_10OpaqueTypeILj2EEEjLi2ELi64ELi64ELi16ELi8EEEvPcNS1_25CatArrInputTensorMetadataIT_T0_XT2_EXT3_EEENS1_16TensorSizeStrideIS8_Lj4EEEiS8_)
        .other          _ZN2at6native40_GLOBAL__N__2351210d_8_Shape_cu_49f7391c30CatArrayBatchedCopy_vectorizedINS1_10OpaqueTypeILj2EEEjLi2ELi64ELi64ELi16ELi8EEEvPcNS1_25CatArrInputTensorMetadataIT_T0_XT2_EXT3_EEENS1_16TensorSizeStrideIS8_Lj4EEEiS8_,@"STO_CUDA_ENTRY STV_DEFAULT"
_ZN2at6native40_GLOBAL__N__2351210d_8_Shape_cu_49f7391c30CatArrayBatchedCopy_vectorizedINS1_10OpaqueTypeILj2EEEjLi2ELi64ELi64ELi16ELi8EEEvPcNS1_25CatArrInputTensorMetadataIT_T0_XT2_EXT3_EEENS1_16TensorSizeStrideIS8_Lj4EEEiS8_:
        /* <DEDUP_REMOVED lines=39> */
.L_x_326:
        /* <DEDUP_REMOVED lines=24> */
.L_x_327:
        /* <DEDUP_REMOVED lines=9> */
.L_x_962:


//--------------------- .text._ZN2at6native40_GLOBAL__N__2351210d_8_Shape_cu_49f7391c19CatArrayBatchedCopyINS1_10OpaqueTypeILj2EEEjLi1ELi64ELi64EEEvPT_NS1_25CatArrInputTensorMetadataIS5_T0_XT2_EXT3_EEENS1_16TensorSizeStrideIS8_Lj4EEEiS8_ --------------------------
	.section	.text._ZN2at6native40_GLOBAL__N__2351210d_8_Shape_cu_49f7391c19CatArrayBatchedCopyINS1_10OpaqueTypeILj2EEEjLi1ELi64ELi64EEEvPT_NS1_25CatArrInputTensorMetadataIS5_T0_XT2_EXT3_EEENS1_16TensorSizeStrideIS8_Lj4EEEiS8_,"ax",@progbits
	.align	128
.text._ZN2at6native40_GLOBAL__N__2351210d_8_Shape_cu_49f7391c19CatArrayBatchedCopyINS1_10OpaqueTypeILj2EEEjLi1ELi64ELi64EEEvPT_NS1_25CatArrInputTensorMetadataIS5_T0_XT2_EXT3_EEENS1_16TensorSizeStrideIS8_Lj4EEEiS8_:
        .type           _ZN2at6native40_GLOBAL__N__2351210d_8_Shape_cu_49f7391c19CatArrayBatchedCopyINS1_10OpaqueTypeILj2EEEjLi1ELi64ELi64EEEvPT_NS1_25CatArrInputTensorMetadataIS5_T0_XT2_EXT3_EEENS1_16TensorSizeStrideIS8_Lj4EEEiS8_,@function
        .size           _ZN2at6native40_GLOBAL__N__2351210d_8_Shape_cu_49f7391c19CatArrayBatchedCopyINS1_10OpaqueTypeILj2EEEjLi1ELi64ELi64EEEvPT_NS1_25CatArrInputTensorMetadataIS5_T0_XT2_EXT3_EEENS1_16TensorSizeStrideIS8_Lj4EEEiS8_,(.L_x_963 - _ZN2at6native40_GLOBAL__N__2351210d_8_Shape_cu_49f7391c19CatArrayBatchedCopyINS1_10OpaqueTypeILj2EEEjLi1ELi64ELi64EEEvPT_NS1_25CatArrInputTensorMetadataIS5_T0_XT2_EXT3_EEENS1_16TensorSizeStrideIS8_Lj4EEEiS8_)
        .other          _ZN2at6native40_GLOBAL__N__2351210d_8_Shape_cu_49f7391c19CatArrayBatchedCopyINS1_10OpaqueTypeILj2EEEjLi1ELi64ELi64EEEvPT_NS1_25CatArrInputTensorMetadataIS5_T0_XT2_EXT3_EEENS1_16TensorSizeStrideIS8_Lj4EEEiS8_,@"STO_CUDA_ENTRY STV_DEFAULT"
_ZN2at6native40_GLOBAL__N__2351210d_8_Shape_cu_49f7391c19CatArrayBatchedCopyINS1_10OpaqueTypeILj2EEEjLi1ELi64ELi64EEEvPT_NS1_25CatArrInputTensorMetadataIS5_T0_XT2_EXT3_EEENS1_16TensorSizeStrideIS8_Lj4EEEiS8_:
        /* <DEDUP_REMOVED lines=28> */
.L_x_328:
[----:B-1----:R-:W-:-:S06]  /*01c0*/  @P1 IMAD.WIDE.U32 R8, R13, 0x2, R4 ;  /* 0x000000020d081825 */ /* 0x002fcc00078e0004 */
[----:B------:R-:W2:Y:S01]  /*01d0*/  @P1 LDG.E.U16 R8, desc[UR6][R8.64] ;  /* 0x0000000608081981 */ /* 0x000ea2000c1e1500 */
[----:B0-----:R-:W-:Y:S02]  /*01e0*/  IMAD R7, R13, UR8, R14 ;  /* 0x000000080d077c24 */ /* 0x001fe4000f8e020e */
[----:B------:R-:W-:Y:S02]  /*01f0*/  @!P1 IMAD R11, R12, R13, RZ ;  /* 0x0000000d0c0b9224 */ /* 0x000fe400078e02ff */
[----:B---3--:R-:W-:-:S04]  /*0200*/  IMAD.WIDE.U32 R6, R7, 0x2, R2 ;  /* 0x0000000207067825 */ /* 0x008fc800078e0002 */
[----:B------:R-:W-:Y:S01]  /*0210*/  @!P1 IMAD.WIDE.U32 R10, R11, 0x2, R4 ;  /* 0x000000020b0a9825 */ /* 0x000fe200078e0004 */
[----:B--2---:R-:W-:-:S05]  /*0220*/  @P1 PRMT R15, R8, 0x7710, RZ ;  /* 0x00007710080f1816 */ /* 0x004fca00000000ff */
[----:B------:R0:W-:Y:S04]  /*0230*/  @P1 STG.E.U16 desc[UR6][R6.64], R15 ;  /* 0x0000000f06001986 */ /* 0x0001e8000c101506 */
[----:B------:R-:W2:Y:S01]  /*0240*/  @!P1 LDG.E.U16 R10, desc[UR6][R10.64] ;  /* 0x000000060a0a9981 */ /* 0x000ea2000c1e1500 */
[----:B------:R-:W-:-:S04]  /*0250*/  IADD3 R13, PT, PT, R16, R13, RZ ;  /* 0x0000000d100d7210 */ /* 0x000fc80007ffe0ff */
[----:B------:R-:W-:Y:S02]  /*0260*/  ISETP.GE.U32.AND P0, PT, R13, R0, PT ;  /* 0x000000000d00720c */ /* 0x000fe40003f06070 */
[----:B--2---:R-:W-:-:S05]  /*0270*/  @!P1 PRMT R17, R10, 0x7710, RZ ;  /* 0x000077100a119816 */ /* 0x004fca00000000ff */
[----:B------:R0:W-:Y:S06]  /*0280*/  @!P1 STG.E.U16 desc[UR6][R6.64], R17 ;  /* 0x0000001106009986 */ /* 0x0001ec000c101506 */
[----:B------:R-:W-:Y:S05]  /*0290*/  @!P0 BRA `(.L_x_328) ;  /* 0xfffffffc00c88947 */ /* 0x000fea000383ffff */
[----:B------:R-:W-:Y:S05]  /*02a0*/  EXIT ;  /* 0x000000000000794d */ /* 0x000fea0003800000 */
.L_x_329:
        /* <DEDUP_REMOVED lines=13> */
.L_x_963:


//--------------------- .text._ZN2at6native40_GLOBAL__N__2351210d_8_Shape_cu_49f7391c26CatArrayBatchedCopy_contigINS1_10OpaqueTypeILj2EEEjLi1ELi64ELi64EEEvPT_NS1_25CatArrInputTensorMetadataIS5_T0_XT2_EXT3_EEENS1_16TensorSizeStrideIS8_Lj4EEEiS8_ --------------------------
	.section	.text._ZN2at6native40_GLOBAL__N__2351210d_8_Shape_cu_49f7391c26CatArrayBatchedCopy_contigINS1_10OpaqueTypeILj2EEEjLi1ELi64ELi64EEEvPT_NS1_25CatArrInputTensorMetadataIS5_T0_XT2_EXT3_EEENS1_16TensorSizeStrideIS8_Lj4EEEiS8_,"ax",@progbits
	.align	128
.text._ZN2at6native40_GLOBAL__N__2351210d_8_Shape_cu_49f7391c26CatArrayBatchedCopy_contigINS1_10OpaqueTypeILj2EEEjLi1ELi64ELi64EEEvPT_NS1_25CatArrInputTensorMetadataIS5_T0_XT2_EXT3_EEENS1_16TensorSizeStrideIS8_Lj4EEEiS8_:
        .type           _ZN2at6native40_GLOBAL__N__2351210d_8_Shape_cu_49f7391c26CatArrayBatchedCopy_contigINS1_10OpaqueTypeILj2EEEjLi1ELi64ELi64EEEvPT_NS1_25CatArrInputTensorMetadataIS5_T0_XT2_EXT3_EEENS1_16TensorSizeStrideIS8_Lj4EEEiS8_,@function
        .size           _ZN2at6native40_GLOBAL__N__2351210d_8_Shape_cu_49f7391c26CatArrayBatchedCopy_contigINS1_10OpaqueTypeILj2EEEjLi1ELi64ELi64EEEvPT_NS1_25CatArrInputTensorMetadataIS5_T0_XT2_EXT3_EEENS1_16TensorSizeStrideIS8_Lj4EEEiS8_,(.L_x_964 - _ZN2at6native40_GLOBAL__N__2351210d_8_Shape_cu_49f7391c26CatArrayBatchedCopy_contigINS1_10OpaqueTypeILj2EEEjLi1ELi64ELi64EEEvPT_NS1_25CatArrInputTensorMetadataIS5_T0_XT2_EXT3_EEENS1_16TensorSizeStrideIS8_Lj4EEEiS8_)
        .other          _ZN2at6native40_GLOBAL__N__2351210d_8_Shape_cu_49f7391c26CatArrayBatchedCopy_contigINS1_10OpaqueTypeILj2EEEjLi1ELi64ELi64EEEvPT_NS1_25CatArrInputTensorMetadataIS5_T0_XT2_EXT3_EEENS1_16TensorSizeStrideIS8_Lj4EEEiS8_,@"STO_CUDA_ENTRY STV_DEFAULT"
_ZN2at6native40_GLOBAL__N__2351210d_8_Shape_cu_49f7391c26CatArrayBatchedCopy_contigINS1_10OpaqueTypeILj2EEEjLi1ELi64ELi64EEEvPT_NS1_25CatArrInputTensorMetadataIS5_T0_XT2_EXT3_EEENS1_16TensorSizeStrideIS8_Lj4EEEiS8_:
        /* <DEDUP_REMOVED lines=22> */
.L_x_330:
[----:B--2---:R-:W-:-:S06]  /*0160*/  IMAD.WIDE.U32 R8, R0, 0x2, R4 ;  /* 0x0000000200087825 */ /* 0x004fcc00078e0004 */
[----:B------:R-:W2:Y:S01]  /*0170*/  LDG.E.U16 R8, desc[UR6][R8.64] ;  /* 0x0000000608087981 */ /* 0x000ea2000c1e1500 */
[----:B0-----:R-:W-:Y:S01]  /*0180*/  IMAD R7, R0, UR8, R13 ;  /* 0x0000000800077c24 */ /* 0x001fe2000f8e020d */
[----:B------:R-:W-:-:S03]  /*0190*/  IADD3 R0, PT, PT, R15, R0, RZ ;  /* 0x000000000f007210 */ /* 0x000fc60007ffe0ff */
[----:B---3--:R-:W-:Y:S01]  /*01a0*/  IMAD.WIDE.U32 R6, R7, 0x2, R2 ;  /* 0x0000000207067825 */ /* 0x008fe200078e0002 */
[----:B------:R-:W-:Y:S02]  /*01b0*/  ISETP.GE.U32.AND P0, PT, R0, R11, PT ;  /* 0x0000000b0000720c */ /* 0x000fe40003f06070 */
[----:B--2---:R-:W-:-:S05]  /*01c0*/  PRMT R17, R8, 0x7710, RZ ;  /* 0x0000771008117816 */ /* 0x004fca00000000ff */
[----:B------:R0:W-:Y:S06]  /*01d0*/  STG.E.U16 desc[UR6][R6.64], R17 ;  /* 0x0000001106007986 */ /* 0x0001ec000c101506 */
[----:B------:R-:W-:Y:S05]  /*01e0*/  @!P0 BRA `(.L_x_330) ;  /* 0xfffffffc00dc8947 */ /* 0x000fea000383ffff */
[----:B------:R-:W-:Y:S05]  /*01f0*/  EXIT ;  /* 0x000000000000794d */ /* 0x000fea0003800000 */
.L_x_331:
        /* <DEDUP_REMOVED lines=16> */
.L_x_964:


//--------------------- .text._ZN2at6native40_GLOBAL__N__2351210d_8_Shape_cu_49f7391c35CatArrayBatchedCopy_alignedK_contigINS1_10OpaqueTypeILj2EEEjLi1ELi64ELi64ELi8EEEvPT_NS1_25CatArrInputTensorMetadataIS5_T0_XT2_EXT3_EEENS1_16TensorSizeStrideIS8_Lj4EEEiS8_ --------------------------
	.section	.text._ZN2at6native40_GLOBAL__N__2351210d_8_Shape_cu_49f7391c35CatArrayBatchedCopy_alignedK_contigINS1_10OpaqueTypeILj2EEEjLi1ELi64ELi64ELi8EEEvPT_NS1_25CatArrInputTensorMetadataIS5_T0_XT2_EXT3_EEENS1_16TensorSizeStrideIS8_Lj4EEEiS8_,"ax",@progbits
	.align	128
.text._ZN2at6native40_GLOBAL__N__2351210d_8_Shape_cu_49f7391c35CatArrayBatchedCopy_alignedK_contigINS1_10OpaqueTypeILj2EEEjLi1ELi64ELi64ELi8EEEvPT_NS1_25CatArrInputTensorMetadataIS5_T0_XT2_EXT3_EEENS1_16TensorSizeStrideIS8_Lj4EEEiS8_:
        .type           _ZN2at6native40_GLOBAL__N__2351210d_8_Shape_cu_49f7391c35CatArrayBatchedCopy_alignedK_contigINS1_10OpaqueTypeILj2EEEjLi1ELi64ELi64ELi8EEEvPT_NS1_25CatArrInputTensorMetadataIS5_T0_XT2_EXT3_EEENS1_16TensorSizeStrideIS8_Lj4EEEiS8_,@function
        .size           _ZN2at6native40_GLOBAL__N__2351210d_8_Shape_cu_49f7391c35CatArrayBatchedCopy_alignedK_contigINS1_10OpaqueTypeILj2EEEjLi1ELi64ELi64ELi8EEEvPT_NS1_25CatArrInputTensorMetadataIS5_T0_XT2_EXT3_EEENS1_16TensorSizeStrideIS8_Lj4EEEiS8_,(.L_x_965 - _ZN2at6native40_GLOBAL__N__2351210d_8_Shape_cu_49f7391c35CatArrayBatchedCopy_alignedK_contigINS1_10OpaqueTypeILj2EEEjLi1ELi64ELi64ELi8EEEvPT_NS1_25CatArrInputTensorMetadataIS5_T0_XT2_EXT3_EEENS1_16TensorSizeStrideIS8_Lj4EEEiS8_)
        .other          _ZN2at6native40_GLOBAL__N__2351210d_8_Shape_cu_49f7391c35CatArrayBatchedCopy_alignedK_contigINS1_10OpaqueTypeILj2EEEjLi1ELi64ELi64ELi8EEEvPT_NS1_25CatArrInputTensorMetadataIS5_T0_XT2_EXT3_EEENS1_16TensorSizeStrideIS8_Lj4EEEiS8_,@"STO_CUDA_ENTRY STV_DEFAULT"
_ZN2at6native40_GLOBAL__N__2351210d_8_Shape_cu_49f7391c35CatArrayBatchedCopy_alignedK_contigINS1_10OpaqueTypeILj2EEEjLi1ELi64ELi64ELi8EEEvPT_NS1_25CatArrInputTensorMetadataIS5_T0_XT2_EXT3_EEENS1_16TensorSizeStrideIS8_Lj4EEEiS8_:
[----:B------:R-:W-:Y:S01]  /*0000*/  LDC R1, c[0x0][0x37c] ;  /* 0x0000df00ff017b82 */ /* 0x000fe20000000800 */
[----:B------:R-:W0:Y:S07]  /*0010*/  S2R R9, SR_CTAID.Y ;  /* 0x0000000000097919 */ /* 0x000e2e0000002600 */
[----:B------:R-:W1:Y:S01]  /*0020*/  S2UR UR4, SR_CTAID.X ;  /* 0x00000000000479c3 */ /* 0x000e620000002500 */
[----:B------:R-:W1:Y:S07]  /*0030*/  S2R R5, SR_TID.X ;  /* 0x0000000000057919 */ /* 0x000e6e0000002100 */
[----:B------:R-:W1:Y:S01]  /*0040*/  LDC R10, c[0x0][0x360] ;  /* 0x0000d800ff0a7b82 */ /* 0x000e620000000800 */
[----:B0-----:R-:W-:-:S07]  /*0050*/  IMAD.SHL.U32 R3, R9, 0x4, RZ ;  /* 0x0000000409037824 */ /* 0x001fce00078e00ff */
        /* <DEDUP_REMOVED lines=21> */
.L_x_334:
[----:B0-----:R-:W-:-:S06]  /*01b0*/  IMAD.WIDE.U32 R8, R5, 0x2, R2 ;  /* 0x0000000205087825 */ /* 0x001fcc00078e0002 */
[----:B------:R-:W2:Y:S01]  /*01c0*/  LDG.E.64 R8, desc[UR4][R8.64] ;  /* 0x0000000408087981 */ /* 0x000ea2000c1e1b00 */
[----:B------:R-:W-:Y:S02]  /*01d0*/  IMAD R15, R5, UR7, R4 ;  /* 0x00000007050f7c24 */ /* 0x000fe4000f8e0204 */
[----:B------:R-:W-:-:S03]  /*01e0*/  IMAD R5, R10, 0x4, R5 ;  /* 0x000000040a057824 */ /* 0x000fc600078e0205 */
[----:B------:R-:W-:-:S05]  /*01f0*/  IADD3 R17, PT, PT, R15, UR7, RZ ;  /* 0x000000070f117c10 */ /* 0x000fca000fffe0ff */
[----:B------:R-:W-:Y:S01]  /*0200*/  VIADD R19, R17, UR7 ;  /* 0x0000000711137c36 */ /* 0x000fe20008000000 */
[C---:B--2---:R-:W-:Y:S02]  /*0210*/  PRMT R11, R9.reuse, 0x7773, RZ ;  /* 0x00007773090b7816 */ /* 0x044fe400000000ff */
[----:B------:R-:W-:Y:S02]  /*0220*/  PRMT R12, R9, 0x7772, RZ ;  /* 0x00007772090c7816 */ /* 0x000fe400000000ff */
[C---:B------:R-:W-:Y:S02]  /*0230*/  PRMT R13, R8.reuse, 0x7773, RZ ;  /* 0x00007773080d7816 */ /* 0x040fe400000000ff */
[----:B------:R-:W-:Y:S02]  /*0240*/  PRMT R14, R8, 0x7772, RZ ;  /* 0x00007772080e7816 */ /* 0x000fe400000000ff */
[----:B------:R-:W-:Y:S02]  /*0250*/  PRMT R27, R11, 0x7604, R12 ;  /* 0x000076040b1b7816 */ /* 0x000fe4000000000c */
[----:B------:R-:W-:-:S02]  /*0260*/  IADD3 R11, PT, PT, R19, UR7, RZ ;  /* 0x00000007130b7c10 */ /* 0x000fc4000fffe0ff */
[----:B------:R-:W-:Y:S02]  /*0270*/  PRMT R21, R8, 0x7710, RZ ;  /* 0x0000771008157816 */ /* 0x000fe400000000ff */
[----:B------:R-:W-:Y:S01]  /*0280*/  PRMT R25, R9, 0x7710, RZ ;  /* 0x0000771009197816 */ /* 0x000fe200000000ff */
[----:B-1----:R-:W-:Y:S01]  /*0290*/  IMAD.WIDE.U32 R8, R15, 0x2, R6 ;  /* 0x000000020f087825 */ /* 0x002fe200078e0006 */
[----:B------:R-:W-:-:S03]  /*02a0*/  PRMT R23, R13, 0x7604, R14 ;  /* 0x000076040d177816 */ /* 0x000fc6000000000e */
[--C-:B------:R-:W-:Y:S01]  /*02b0*/  IMAD.WIDE.U32 R12, R17, 0x2, R6.reuse ;  /* 0x00000002110c7825 */ /* 0x100fe200078e0006 */
[----:B------:R2:W-:Y:S03]  /*02c0*/  STG.E.U16 desc[UR4][R8.64], R21 ;  /* 0x0000001508007986 */ /* 0x0005e6000c101504 */
[--C-:B------:R-:W-:Y:S01]  /*02d0*/  IMAD.WIDE.U32 R14, R19, 0x2, R6.reuse ;  /* 0x00000002130e7825 */ /* 0x100fe200078e0006 */
[----:B------:R2:W-:Y:S03]  /*02e0*/  STG.E.U16 desc[UR4][R12.64], R23 ;  /* 0x000000170c007986 */ /* 0x0005e6000c101504 */
[----:B------:R-:W-:Y:S01]  /*02f0*/  IMAD.WIDE.U32 R16, R11, 0x2, R6 ;  /* 0x000000020b107825 */ /* 0x000fe200078e0006 */
[----:B------:R2:W-:Y:S01]  /*0300*/  STG.E.U16 desc[UR4][R14.64], R25 ;  /* 0x000000190e007986 */ /* 0x0005e2000c101504 */
[----:B------:R-:W-:-:S03]  /*0310*/  IADD3 R11, PT, PT, R5, 0x4, RZ ;  /* 0x00000004050b7810 */ /* 0x000fc60007ffe0ff */
[----:B------:R2:W-:Y:S01]  /*0320*/  STG.E.U16 desc[UR4][R16.64], R27 ;  /* 0x0000001b10007986 */ /* 0x0005e2000c101504 */
[----:B------:R-:W-:-:S13]  /*0330*/  ISETP.GT.U32.AND P0, PT, R11, R0, PT ;  /* 0x000000000b00720c */ /* 0x000fda0003f04070 */
[----:B--2---:R-:W-:Y:S05]  /*0340*/  @!P0 BRA `(.L_x_334) ;  /* 0xfffffffc00988947 */ /* 0x004fea000383ffff */
.L_x_333:
[----:B------:R-:W-:Y:S05]  /*0350*/  BSYNC.RECONVERGENT B0 ;  /* 0x0000000000007941 */ /* 0x000fea0003800200 */
.L_x_332:
[----:B------:R-:W-:-:S13]  /*0360*/  ISETP.GE.U32.AND P0, PT, R5, R0, PT ;  /* 0x000000000500720c */ /* 0x000fda0003f06070 */
[----:B------:R-:W-:Y:S05]  /*0370*/  @P0 EXIT ;  /* 0x000000000000094d */ /* 0x000fea0003800000 */
[----:B------:R-:W-:Y:S01]  /*0380*/  IMAD.IADD R6, R0, 0x1, -R5 ;  /* 0x0000000100067824 */ /* 0x000fe200078e0a05 */
[----:B------:R-:W-:Y:S01]  /*0390*/  BSSY.RECONVERGENT B0, `(.L_x_335) ;  /* 0x0000017000007945 */ /* 0x000fe20003800200 */
[----:B------:R-:W-:-:S03]  /*03a0*/  MOV R7, R5 ;  /* 0x0000000500077202 */ /* 0x000fc60000000f00 */
[----:B------:R-:W-:-:S13]  /*03b0*/  LOP3.LUT P0, R10, R6, 0x3, RZ, 0xc0, !PT ;  /* 0x00000003060a7812 */ /* 0x000fda000780c0ff */
[----:B------:R-:W-:Y:S05]  /*03c0*/  @!P0 BRA `(.L_x_336) ;  /* 0x00000000004c8947 */ /* 0x000fea0003800000 */
[----:B------:R-:W1:Y:S01]  /*03d0*/  LDC R16, c[0x0][0x10d8] ;  /* 0x00043600ff107b82 */ /* 0x000e620000000800 */
[----:B0-----:R-:W-:-:S04]  /*03e0*/  IMAD.WIDE.U32 R6, R5, 0x2, R2 ;  /* 0x0000000205067825 */ /* 0x001fc800078e0002 */
[----:B------:R-:W-:Y:S01]  /*03f0*/  IMAD.MOV.U32 R14, RZ, RZ, R6 ;  /* 0x000000ffff0e7224 */ /* 0x000fe200078e0006 */
[----:B------:R-:W-:Y:S01]  /*0400*/  MOV R13, R7 ;  /* 0x00000007000d7202 */ /* 0x000fe20000000f00 */
[C---:B------:R-:W-:Y:S01]  /*0410*/  IMAD.IADD R7, R10.reuse, 0x1, R5 ;  /* 0x000000010a077824 */ /* 0x040fe200078e0205 */
[----:B------:R-:W0:Y:S01]  /*0420*/  LDC.64 R8, c[0x0][0x380] ;  /* 0x0000e000ff087b82 */ /* 0x000e220000000a00 */
[----:B------:R-:W-:Y:S01]  /*0430*/  IADD3 R6, PT, PT, -R10, RZ, RZ ;  /* 0x000000ff0a067210 */ /* 0x000fe20007ffe1ff */
[----:B-1----:R-:W-:-:S07]  /*0440*/  IMAD R15, R5, R16, R4 ;  /* 0x00000010050f7224 */ /* 0x002fce00078e0204 */
.L_x_337:
[----:B------:R-:W-:-:S06]  /*0450*/  IMAD.MOV.U32 R12, RZ, RZ, R14 ;  /* 0x000000ffff0c7224 */ /* 0x000fcc00078e000e */
[----:B-1----:R1:W2:Y:S01]  /*0460*/  LDG.E.U16 R12, desc[UR4][R12.64] ;  /* 0x000000040c0c7981 */ /* 0x0022a2000c1e1500 */
[C---:B0-----:R-:W-:Y:S01]  /*0470*/  IMAD.WIDE.U32 R10, R15.reuse, 0x2, R8 ;  /* 0x000000020f0a7825 */ /* 0x041fe200078e0008 */
[----:B------:R-:W-:Y:S02]  /*0480*/  IADD3 R6, PT, PT, R6, 0x1, RZ ;  /* 0x0000000106067810 */ /* 0x000fe40007ffe0ff */
[----:B------:R-:W-:Y:S01]  /*0490*/  IADD3 R14, P1, PT, R14, 0x2, RZ ;  /* 0x000000020e0e7810 */ /* 0x000fe20007f3e0ff */
[----:B------:R-:W-:Y:S01]  /*04a0*/  IMAD.IADD R15, R15, 0x1, R16 ;  /* 0x000000010f0f7824 */ /* 0x000fe200078e0210 */
[----:B------:R-:W-:Y:S02]  /*04b0*/  ISETP.NE.AND P0, PT, R6, RZ, PT ;  /* 0x000000ff0600720c */ /* 0x000fe40003f05270 */
[----:B-1----:R-:W-:Y:S02]  /*04c0*/  IADD3.X R13, PT, PT, RZ, R13, RZ, P1, !PT ;  /* 0x0000000dff0d7210 */ /* 0x002fe40000ffe4ff */
[----:B--2---:R-:W-:-:S05]  /*04d0*/  PRMT R17, R12, 0x7710, RZ ;  /* 0x000077100c117816 */ /* 0x004fca00000000ff */
[----:B------:R1:W-:Y:S04]  /*04e0*/  STG.E.U16 desc[UR4][R10.64], R17 ;  /* 0x000000110a007986 */ /* 0x0003e8000c101504 */
[----:B------:R-:W-:Y:S05]  /*04f0*/  @P0 BRA `(.L_x_337) ;  /* 0xfffffffc00d40947 */ /* 0x000fea000383ffff */
.L_x_336:
[----:B------:R-:W-:Y:S05]  /*0500*/  BSYNC.RECONVERGENT B0 ;  /* 0x0000000000007941 */ /* 0x000fea0003800200 */
.L_x_335:
[----:B------:R-:W-:-:S05]  /*0510*/  IMAD.IADD R5, R5, 0x1, -R0 ;  /* 0x0000000105057824 */ /* 0x000fca00078e0a00 */
        /* <DEDUP_REMOVED lines=9> */
[----:B------:R-:W-:Y:S02]  /*05b0*/  IMAD R12, R12, R11, R4 ;  /* 0x0000000b0c0c7224 */ /* 0x000fe400078e0204 */
[----:B------:R-:W-:-:S07]  /*05c0*/  IMAD.IADD R13, R6, 0x1, R11 ;  /* 0x00000001060d7824 */ /* 0x000fce00078e020b */
.L_x_338:
[----:B0-----:R-:W-:-:S05]  /*05d0*/  IMAD.WIDE.U32 R4, R7, 0x2, R2 ;  /* 0x0000000207047825 */ /* 0x001fca00078e0002 */
[----:B-1----:R-:W3:Y:S01]  /*05e0*/  LDG.E.U16 R16, desc[UR4][R4.64] ;  /* 0x0000000404107981 */ /* 0x002ee2000c1e1500 */
[----:B--2---:R-:W-:Y:S01]  /*05f0*/  IMAD.WIDE.U32 R14, R6, 0x2, R8 ;  /* 0x00000002060e7825 */ /* 0x004fe200078e0008 */
[----:B---3--:R-:W-:-:S05]  /*0600*/  PRMT R23, R16, 0x7710, RZ ;  /* 0x0000771010177816 */ /* 0x008fca00000000ff */
[----:B------:R0:W-:Y:S04]  /*0610*/  STG.E.U16 desc[UR4][R14.64], R23 ;  /* 0x000000170e007986 */ /* 0x0001e8000c101504 */
[----:B------:R-:W2:Y:S01]  /*0620*/  LDG.E.U16 R18, desc[UR4][R4.64+0x2] ;  /* 0x0000020404127981 */ /* 0x000ea2000c1e1500 */
[----:B------:R-:W-:Y:S01]  /*0630*/  IMAD.WIDE.U32 R16, R13, 0x2, R8 ;  /* 0x000000020d107825 */ /* 0x000fe200078e0008 */
[----:B--2---:R-:W-:-:S05]  /*0640*/  PRMT R25, R18, 0x7710, RZ ;  /* 0x0000771012197816 */ /* 0x004fca00000000ff */
[----:B------:R1:W-:Y:S04]  /*0650*/  STG.E.U16 desc[UR4][R16.64], R25 ;  /* 0x0000001910007986 */ /* 0x0003e8000c101504 */
[----:B------:R-:W2:Y:S01]  /*0660*/  LDG.E.U16 R20, desc[UR4][R4.64+0x4] ;  /* 0x0000040404147981 */ /* 0x000ea2000c1e1500 */
[----:B------:R-:W-:Y:S01]  /*0670*/  IMAD.WIDE.U32 R18, R10, 0x2, R8 ;  /* 0x000000020a127825 */ /* 0x000fe200078e0008 */
[----:B--2---:R-:W-:-:S05]  /*0680*/  PRMT R27, R20, 0x7710, RZ ;  /* 0x00007710141b7816 */ /* 0x004fca00000000ff */
[----:B------:R1:W-:Y:S04]  /*0690*/  STG.E.U16 desc[UR4][R18.64], R27 ;  /* 0x0000001b12007986 */ /* 0x0003e8000c101504 */
[----:B------:R-:W0:Y:S01]  /*06a0*/  LDG.E.U16 R22, desc[UR4][R4.64+0x6] ;  /* 0x0000060404167981 */ /* 0x000e22000c1e1500 */
[----:B------:R-:W-:Y:S01]  /*06b0*/  IMAD.WIDE.U32 R20, R12, 0x2, R8 ;  /* 0x000000020c147825 */ /* 0x000fe200078e0008 */
[----:B------:R-:W-:Y:S02]  /*06c0*/  IADD3 R0, PT, PT, R0, 0x4, RZ ;  /* 0x0000000400007810 */ /* 0x000fe40007ffe0ff */
[----:B------:R-:W-:Y:S01]  /*06d0*/  LEA R13, R11, R13, 0x2 ;  /* 0x0000000d0b0d7211 */ /* 0x000fe200078e10ff */
[----:B------:R-:W-:Y:S01]  /*06e0*/  VIADD R7, R7, 0x4 ;  /* 0x0000000407077836 */ /* 0x000fe20000000000 */
[----:B------:R-:W-:Y:S01]  /*06f0*/  ISETP.NE.AND P0, PT, R0, RZ, PT ;  /* 0x000000ff0000720c */ /* 0x000fe20003f05270 */
[C---:B------:R-:W-:Y:S01]  /*0700*/  IMAD R10, R11.reuse, 0x4, R10 ;  /* 0x000000040b0a7824 */ /* 0x040fe200078e020a */
[C---:B------:R-:W-:Y:S01]  /*0710*/  LEA R12, R11.reuse, R12, 0x2 ;  /* 0x0000000c0b0c7211 */ /* 0x040fe200078e10ff */
[----:B------:R-:W-:Y:S01]  /*0720*/  IMAD R6, R11, 0x4, R6 ;  /* 0x000000040b067824 */ /* 0x000fe200078e0206 */
[----:B0-----:R-:W-:-:S05]  /*0730*/  PRMT R15, R22, 0x7710, RZ ;  /* 0x00007710160f7816 */ /* 0x001fca00000000ff */
[----:B------:R1:W-:Y:S04]  /*0740*/  STG.E.U16 desc[UR4][R20.64], R15 ;  /* 0x0000000f14007986 */ /* 0x0003e8000c101504 */
[----:B------:R-:W-:Y:S05]  /*0750*/  @P0 BRA `(.L_x_338) ;  /* 0xfffffffc009c0947 */ /* 0x000fea000383ffff */
[----:B------:R-:W-:Y:S05]  /*0760*/  EXIT ;  /* 0x000000000000794d */ /* 0x000fea0003800000 */
.L_x_339:
        /* <DEDUP_REMOVED lines=9> */
.L_x_965:


//--------------------- .text._ZN2at6native40_GLOBAL__N__2351210d_8_Shape_cu_49f7391c35CatArrayBatchedCopy_alignedK_contigINS1_10OpaqueTypeILj2EEEjLi1ELi64ELi64ELi16EEEvPT_NS1_25CatArrInputTensorMetadataIS5_T0_XT2_EXT3_EEENS1_16TensorSizeStrideIS8_Lj4EEEiS8_ --------------------------
	.section	.text._ZN2at6native40_GLOBAL__N__2351210d_8_Shape_cu_49f7391c35CatArrayBatchedCopy_alignedK_contigINS1_10OpaqueTypeILj2EEEjLi1ELi64ELi64ELi16EEEvPT_NS1_25CatArrInputTensorMetadataIS5_T0_XT2_EXT3_EEENS1_16TensorSizeStrideIS8_Lj4EEEiS8_,"ax",@progbits
	.align	128
.text._ZN2at6native40_GLOBAL__N__2351210d_8_Shape_cu_49f7391c35CatArrayBatchedCopy_alignedK_contigINS1_10OpaqueTypeILj2EEEjLi1ELi64ELi64ELi16EEEvPT_NS1_25CatArrInputTensorMetadataIS5_T0_XT2_EXT3_EEENS1_16TensorSizeStrideIS8_Lj4EEEiS8_:
        .type           _ZN2at6native40_GLOBAL__N__2351210d_8_Shape_cu_49f7391c35CatArrayBatchedCopy_alignedK_contigINS1_10OpaqueTypeILj2EEEjLi1ELi64ELi64ELi16EEEvPT_NS1_25CatArrInputTensorMetadataIS5_T0_XT2_EXT3_EEENS1_16TensorSizeStrideIS8_Lj4EEEiS8_,@function
        .size           _ZN2at6native40_GLOBAL__N__2351210d_8_Shape_cu_49f7391c35CatArrayBatchedCopy_alignedK_contigINS1_10OpaqueTypeILj2EEEjLi1ELi64ELi64ELi16EEEvPT_NS1_25CatArrInputTensorMetadataIS5_T0_XT2_EXT3_EEENS1_16TensorSizeStrideIS8_Lj4EEEiS8_,(.L_x_966 - _ZN2at6native40_GLOBAL__N__2351210d_8_Shape_cu_49f7391c35CatArrayBatchedCopy_alignedK_contigINS1_10OpaqueTypeILj2EEEjLi1ELi64ELi64ELi16EEEvPT_NS1_25CatArrInputTensorMetadataIS5_T0_XT2_EXT3_EEENS1_16TensorSizeStrideIS8_Lj4EEEiS8_)
        .other          _ZN2at6native40_GLOBAL__N__2351210d_8_Shape_cu_49f7391c35CatArrayBatchedCopy_alignedK_contigINS1_10OpaqueTypeILj2EEEjLi1ELi64ELi64ELi16EEEvPT_NS1_25CatArrInputTensorMetadataIS5_T0_XT2_EXT3_EEENS1_16TensorSizeStrideIS8_Lj4EEEiS8_,@"STO_CUDA_ENTRY STV_DEFAULT"
_ZN2at6native40_GLOBAL__N__2351210d_8_Shape_cu_49f7391c35CatArrayBatchedCopy_alignedK_contigINS1_10OpaqueTypeILj2EEEjLi1ELi64ELi64ELi16EEEvPT_NS1_25CatArrInputTensorMetadataIS5_T0_XT2_EXT3_EEENS1_16TensorSizeStrideIS8_Lj4EEEiS8_:
[----:B------:R-:W-:Y:S01]  /*0000*/  LDC R1, c[0x0][0x37c] ;  /* 0x0000df00ff017b82 */ /* 0x000fe20000000800 */
[----:B------:R-:W0:Y:S07]  /*0010*/  S2R R7, SR_CTAID.Y ;  /* 0x0000000000077919 */ /* 0x000e2e0000002600 */
[----:B------:R-:W1:Y:S01]  /*0020*/  S2UR UR4, SR_CTAID.X ;  /* 0x00000000000479c3 */ /* 0x000e620000002500 */
[----:B------:R-:W1:Y:S07]  /*0030*/  S2R R5, SR_TID.X ;  /* 0x0000000000057919 */ /* 0x000e6e0000002100 */
[----:B------:R-:W1:Y:S01]  /*0040*/  LDC R10, c[0x0][0x360] ;  /* 0x0000d800ff0a7b82 */ /* 0x000e620000000800 */
[----:B0-----:R-:W-:-:S07]  /*0050*/  IMAD.SHL.U32 R3, R7, 0x4, RZ ;  /* 0x0000000407037824 */ /* 0x001fce00078e00ff */
[----:B------:R-:W0:Y:S01]  /*0060*/  LDC R0, c[0x0][R3+0x788] ;  /* 0x0001e20003007b82 */ /* 0x000e220000000800 */
[----:B-1----:R-:W-:-:S04]  /*0070*/  IMAD R2, R10, UR4, R5 ;  /* 0x000000040a027c24 */ /* 0x002fc8000f8e0205 */
[----:B------:R-:W-:-:S05]  /*0080*/  IMAD.SHL.U32 R13, R2, 0x8, RZ ;  /* 0x00000008020d7824 */ /* 0x000fca00078e00ff */
[----:B0-----:R-:W-:-:S13]  /*0090*/  ISETP.GE.U32.AND P0, PT, R13, R0, PT ;  /* 0x000000000d00720c */ /* 0x001fda0003f06070 */
[----:B------:R-:W-:Y:S05]  /*00a0*/  @P0 EXIT ;  /* 0x000000000000094d */ /* 0x000fea0003800000 */
[----:B------:R-:W-:Y:S01]  /*00b0*/  HFMA2 R2, -RZ, RZ, 0, 4.76837158203125e-07 ;  /* 0x00000008ff027431 */ /* 0x000fe200000001ff */
[----:B------:R0:W1:Y:S01]  /*00c0*/  LDC R11, c[0x0][R3+0x588] ;  /* 0x00016200030b7b82 */ /* 0x0000620000000800 */
[----:B------:R-:W1:Y:S01]  /*00d0*/  LDCU UR6, c[0x0][0x10ec] ;  /* 0x00021d80ff0677ac */ /* 0x000e620008000800 */
[----:B------:R-:W-:Y:S01]  /*00e0*/  VIADD R5, R13, 0x8 ;  /* 0x000000080d057836 */ /* 0x000fe20000000000 */
[----:B------:R-:W-:Y:S01]  /*00f0*/  BSSY.RECONVERGENT B0, `(.L_x_340) ;  /* 0x000003a000007945 */ /* 0x000fe20003800200 */
[----:B------:R-:W-:Y:S01]  /*0100*/  IMAD R2, R7, 0x4, R2 ;  /* 0x0000000407027824 */ /* 0x000fe200078e0202 */
[----:B------:R-:W2:Y:S02]  /*0110*/  LDCU.64 UR4, c[0x0][0x358] ;  /* 0x00006b00ff0477ac */ /* 0x000ea40008000a00 */
        /* <DEDUP_REMOVED lines=9> */
.L_x_342:
[----:B0-----:R-:W-:-:S06]  /*01b0*/  IMAD.WIDE.U32 R4, R13, 0x2, R2 ;  /* 0x000000020d047825 */ /* 0x001fcc00078e0002 */
[----:B------:R-:W2:Y:S01]  /*01c0*/  LDG.E.128 R4, desc[UR4][R4.64] ;  /* 0x0000000404047981 */ /* 0x000ea2000c1e1d00 */
[----:B------:R-:W-:Y:S01]  /*01d0*/  IMAD R23, R13, UR7, R11 ;  /* 0x000000070d177c24 */ /* 0x000fe2000f8e020b */
[----:B------:R-:W-:-:S03]  /*01e0*/  LEA R13, R10, R13, 0x3 ;  /* 0x0000000d0a0d7211 */ /* 0x000fc600078e18ff */
[C---:B-1----:R-:W-:Y:S01]  /*01f0*/  IMAD.WIDE.U32 R14, R23.reuse, 0x2, R8 ;  /* 0x00000002170e7825 */ /* 0x042fe200078e0008 */
[----:B------:R-:W-:-:S05]  /*0200*/  IADD3 R23, PT, PT, R23, UR7, RZ ;  /* 0x0000000717177c10 */ /* 0x000fca000fffe0ff */
[C---:B------:R-:W-:Y:S02]  /*0210*/  VIADD R25, R23.reuse, UR7 ;  /* 0x0000000717197c36 */ /* 0x040fe40008000000 */
[--C-:B------:R-:W-:Y:S01]  /*0220*/  IMAD.WIDE.U32 R22, R23, 0x2, R8.reuse ;  /* 0x0000000217167825 */ /* 0x100fe200078e0008 */
[----:B--2---:R-:W-:Y:S02]  /*0230*/  PRMT R19, R4, 0x7710, RZ ;  /* 0x0000771004137816 */ /* 0x004fe400000000ff */
[C---:B------:R-:W-:Y:S02]  /*0240*/  PRMT R29, R5.reuse, 0x7773, RZ ;  /* 0x00007773051d7816 */ /* 0x040fe400000000ff */
[C---:B------:R-:W-:Y:S01]  /*0250*/  PRMT R16, R5.reuse, 0x7772, RZ ;  /* 0x0000777205107816 */ /* 0x040fe200000000ff */
[----:B------:R0:W-:Y:S01]  /*0260*/  STG.E.U16 desc[UR4][R14.64], R19 ;  /* 0x000000130e007986 */ /* 0x0001e2000c101504 */
[----:B------:R-:W-:Y:S01]  /*0270*/  PRMT R26, R5, 0x7710, RZ ;  /* 0x00007710051a7816 */ /* 0x000fe200000000ff */
[C---:B------:R-:W-:Y:S01]  /*0280*/  VIADD R5, R25.reuse, UR7 ;  /* 0x0000000719057c36 */ /* 0x040fe20008000000 */
[C---:B------:R-:W-:Y:S01]  /*0290*/  PRMT R12, R6.reuse, 0x7773, RZ ;  /* 0x00007773060c7816 */ /* 0x040fe200000000ff */
[----:B------:R-:W-:Y:S01]  /*02a0*/  IMAD.WIDE.U32 R24, R25, 0x2, R8 ;  /* 0x0000000219187825 */ /* 0x000fe200078e0008 */
[----:B------:R-:W-:-:S02]  /*02b0*/  PRMT R17, R6, 0x7772, RZ ;  /* 0x0000777206117816 */ /* 0x000fc400000000ff */
[C---:B------:R-:W-:Y:S02]  /*02c0*/  PRMT R28, R4.reuse, 0x7773, RZ ;  /* 0x00007773041c7816 */ /* 0x040fe400000000ff */
[----:B------:R-:W-:Y:S02]  /*02d0*/  PRMT R18, R4, 0x7772, RZ ;  /* 0x0000777204127816 */ /* 0x000fe400000000ff */
[----:B------:R-:W-:Y:S02]  /*02e0*/  PRMT R12, R12, 0x7604, R17 ;  /* 0x000076040c0c7816 */ /* 0x000fe40000000011 */
[----:B0-----:R-:W-:Y:S02]  /*02f0*/  IADD3 R19, PT, PT, R5, UR7, RZ ;  /* 0x0000000705137c10 */ /* 0x001fe4000fffe0ff */
[C---:B------:R-:W-:Y:S02]  /*0300*/  PRMT R20, R7.reuse, 0x7773, RZ ;  /* 0x0000777307147816 */ /* 0x040fe400000000ff */
[----:B------:R-:W-:Y:S01]  /*0310*/  PRMT R4, R7, 0x7772, RZ ;  /* 0x0000777207047816 */ /* 0x000fe200000000ff */
[----:B------:R-:W-:Y:S01]  /*0320*/  VIADD R15, R19, UR7 ;  /* 0x00000007130f7c36 */ /* 0x000fe20008000000 */
[----:B------:R-:W-:-:S02]  /*0330*/  PRMT R28, R28, 0x7604, R18 ;  /* 0x000076041c1c7816 */ /* 0x000fc40000000012 */
[----:B------:R-:W-:Y:S01]  /*0340*/  PRMT R20, R20, 0x7604, R4 ;  /* 0x0000760414147816 */ /* 0x000fe20000000004 */
[--C-:B------:R-:W-:Y:S01]  /*0350*/  IMAD.WIDE.U32 R4, R5, 0x2, R8.reuse ;  /* 0x0000000205047825 */ /* 0x100fe200078e0008 */
[C---:B------:R-:W-:Y:S01]  /*0360*/  IADD3 R17, PT, PT, R15.reuse, UR7, RZ ;  /* 0x000000070f117c10 */ /* 0x040fe2000fffe0ff */
[----:B------:R0:W-:Y:S01]  /*0370*/  STG.E.U16 desc[UR4][R22.64], R28 ;  /* 0x0000001c16007986 */ /* 0x0001e2000c101504 */
[----:B------:R-:W-:Y:S01]  /*0380*/  PRMT R21, R6, 0x7710, RZ ;  /* 0x0000771006157816 */ /* 0x000fe200000000ff */
[----:B------:R-:W-:Y:S01]  /*0390*/  IMAD.WIDE.U32 R14, R15, 0x2, R8 ;  /* 0x000000020f0e7825 */ /* 0x000fe200078e0008 */
[----:B------:R-:W-:Y:S01]  /*03a0*/  PRMT R27, R7, 0x7710, RZ ;  /* 0x00007710071b7816 */ /* 0x000fe200000000ff */
[----:B------:R2:W-:Y:S01]  /*03b0*/  STG.E.U16 desc[UR4][R24.64], R26 ;  /* 0x0000001a18007986 */ /* 0x0005e2000c101504 */
[----:B------:R-:W-:Y:S01]  /*03c0*/  PRMT R29, R29, 0x7604, R16 ;  /* 0x000076041d1d7816 */ /* 0x000fe20000000010 */
[----:B------:R-:W-:Y:S02]  /*03d0*/  VIADD R18, R17, UR7 ;  /* 0x0000000711127c36 */ /* 0x000fe40008000000 */
[----:B------:R-:W-:-:S02]  /*03e0*/  IMAD.WIDE.U32 R6, R19, 0x2, R8 ;  /* 0x0000000213067825 */ /* 0x000fc400078e0008 */
[----:B------:R2:W-:Y:S02]  /*03f0*/  STG.E.U16 desc[UR4][R4.64], R29 ;  /* 0x0000001d04007986 */ /* 0x0005e4000c101504 */
[--C-:B------:R-:W-:Y:S02]  /*0400*/  IMAD.WIDE.U32 R16, R17, 0x2, R8.reuse ;  /* 0x0000000211107825 */ /* 0x100fe400078e0008 */
[----:B------:R2:W-:Y:S02]  /*0410*/  STG.E.U16 desc[UR4][R6.64], R21 ;  /* 0x0000001506007986 */ /* 0x0005e4000c101504 */
[----:B------:R-:W-:Y:S02]  /*0420*/  IMAD.WIDE.U32 R18, R18, 0x2, R8 ;  /* 0x0000000212127825 */ /* 0x000fe400078e0008 */
[----:B------:R2:W-:Y:S02]  /*0430*/  STG.E.U16 desc[UR4][R14.64], R12 ;  /* 0x0000000c0e007986 */ /* 0x0005e4000c101504 */
[----:B0-----:R-:W-:-:S02]  /*0440*/  VIADD R23, R13, 0x8 ;  /* 0x000000080d177836 */ /* 0x001fc40000000000 */
[----:B------:R2:W-:Y:S03]  /*0450*/  STG.E.U16 desc[UR4][R16.64], R27 ;  /* 0x0000001b10007986 */ /* 0x0005e6000c101504 */
[----:B------:R-:W-:Y:S01]  /*0460*/  ISETP.GT.U32.AND P0, PT, R23, R0, PT ;  /* 0x000000001700720c */ /* 0x000fe20003f04070 */
[----:B------:R2:W-:-:S12]  /*0470*/  STG.E.U16 desc[UR4][R18.64], R20 ;  /* 0x0000001412007986 */ /* 0x0005d8000c101504 */
[----:B--2---:R-:W-:Y:S05]  /*0480*/  @!P0 BRA `(.L_x_342) ;  /* 0xfffffffc00488947 */ /* 0x004fea000383ffff */
.L_x_341:
[----:B------:R-:W-:Y:S05]  /*0490*/  BSYNC.RECONVERGENT B0 ;  /* 0x0000000000007941 */ /* 0x000fea0003800200 */
.L_x_340:
[----:B------:R-:W-:-:S13]  /*04a0*/  ISETP.GE.U32.AND P0, PT, R13, R0, PT ;  /* 0x000000000d00720c */ /* 0x000fda0003f06070 */
[----:B------:R-:W-:Y:S05]  /*04b0*/  @P0 EXIT ;  /* 0x000000000000094d */ /* 0x000fea0003800000 */
[----:B------:R-:W-:Y:S01]  /*04c0*/  IADD3 R4, PT, PT, R0, -R13, RZ ;  /* 0x8000000d00047210 */ /* 0x000fe20007ffe0ff */
[----:B------:R-:W-:Y:S01]  /*04d0*/  BSSY.RECONVERGENT B0, `(.L_x_343) ;  /* 0x0000017000007945 */ /* 0x000fe20003800200 */
[----:B------:R-:W-:Y:S02]  /*04e0*/  IMAD.MOV.U32 R5, RZ, RZ, R13 ;  /* 0x000000ffff057224 */ /* 0x000fe400078e000d */
[----:B------:R-:W-:-:S13]  /*04f0*/  LOP3.LUT P0, R8, R4, 0x3, RZ, 0xc0, !PT ;  /* 0x0000000304087812 */ /* 0x000fda000780c0ff */
[----:B------:R-:W-:Y:S05]  /*0500*/  @!P0 BRA `(.L_x_344) ;  /* 0x00000000004c8947 */ /* 0x000fea0003800000 */
[----:B------:R-:W1:Y:S01]  /*0510*/  LDC R16, c[0x0][0x10d8] ;  /* 0x00043600ff107b82 */ /* 0x000e620000000800 */
[----:B0-----:R-:W-:-:S04]  /*0520*/  IMAD.WIDE.U32 R4, R13, 0x2, R2 ;  /* 0x000000020d047825 */ /* 0x001fc800078e0002 */
[----:B------:R-:W-:Y:S01]  /*0530*/  IMAD.MOV.U32 R15, RZ, RZ, R5 ;  /* 0x000000ffff0f7224 */ /* 0x000fe200078e0005 */
[----:B------:R-:W-:Y:S01]  /*0540*/  MOV R12, R4 ;  /* 0x00000004000c7202 */ /* 0x000fe20000000f00 */
[----:B------:R-:W-:Y:S01]  /*0550*/  IMAD.MOV R4, RZ, RZ, -R8 ;  /* 0x000000ffff047224 */ /* 0x000fe200078e0a08 */
[----:B------:R-:W0:Y:S01]  /*0560*/  LDC.64 R6, c[0x0][0x380] ;  /* 0x0000e000ff067b82 */ /* 0x000e220000000a00 */
[----:B------:R-:W-:Y:S01]  /*0570*/  IADD3 R5, PT, PT, R8, R13, RZ ;  /* 0x0000000d08057210 */ /* 0x000fe20007ffe0ff */
[----:B-1----:R-:W-:-:S07]  /*0580*/  IMAD R17, R13, R16, R11 ;  /* 0x000000100d117224 */ /* 0x002fce00078e020b */
.L_x_345:
[----:B------:R-:W-:-:S05]  /*0590*/  MOV R14, R12 ;  /* 0x0000000c000e7202 */ /* 0x000fca0000000f00 */
[----:B-1----:R1:W2:Y:S01]  /*05a0*/  LDG.E.U16 R10, desc[UR4][R14.64] ;  /* 0x000000040e0a7981 */ /* 0x0022a2000c1e1500 */
[C---:B0-----:R-:W-:Y:S01]  /*05b0*/  IMAD.WIDE.U32 R8, R17.reuse, 0x2, R6 ;  /* 0x0000000211087825 */ /* 0x041fe200078e0006 */
[----:B------:R-:W-:Y:S02]  /*05c0*/  IADD3 R12, P1, PT, R12, 0x2, RZ ;  /* 0x000000020c0c7810 */ /* 0x000fe40007f3e0ff */
[----:B------:R-:W-:Y:S01]  /*05d0*/  IADD3 R17, PT, PT, R17, R16, RZ ;  /* 0x0000001011117210 */ /* 0x000fe20007ffe0ff */
[----:B------:R-:W-:-:S05]  /*05e0*/  VIADD R4, R4, 0x1 ;  /* 0x0000000104047836 */ /* 0x000fca0000000000 */
[----:B------:R-:W-:Y:S01]  /*05f0*/  ISETP.NE.AND P0, PT, R4, RZ, PT ;  /* 0x000000ff0400720c */ /* 0x000fe20003f05270 */
[----:B-1----:R-:W-:Y:S01]  /*0600*/  IMAD.X R15, RZ, RZ, R15, P1 ;  /* 0x000000ffff0f7224 */ /* 0x002fe200008e060f */
[----:B--2---:R-:W-:-:S05]  /*0610*/  PRMT R19, R10, 0x7710, RZ ;  /* 0x000077100a137816 */ /* 0x004fca00000000ff */
[----:B------:R1:W-:Y:S06]  /*0620*/  STG.E.U16 desc[UR4][R8.64], R19 ;  /* 0x0000001308007986 */ /* 0x0003ec000c101504 */
[----:B------:R-:W-:Y:S05]  /*0630*/  @P0 BRA `(.L_x_345) ;  /* 0xfffffffc00d40947 */ /* 0x000fea000383ffff */
.L_x_344:
[----:B------:R-:W-:Y:S05]  /*0640*/  BSYNC.RECONVERGENT B0 ;  /* 0x0000000000007941 */ /* 0x000fea0003800200 */
.L_x_343:
[----:B------:R-:W-:-:S04]  /*0650*/  IADD3 R4, PT, PT, -R0, R13, RZ ;  /* 0x0000000d00047210 */ /* 0x000fc80007ffe1ff */
[----:B------:R-:W-:-:S13]  /*0660*/  ISETP.GT.U32.AND P0, PT, R4, -0x4, PT ;  /* 0xfffffffc0400780c */ /* 0x000fda0003f04070 */
[----:B------:R-:W-:Y:S05]  /*0670*/  @P0 EXIT ;  /* 0x000000000000094d */ /* 0x000fea0003800000 */
[----:B------:R-:W2:Y:S01]  /*0680*/  LDC R4, c[0x0][0x10d8] ;  /* 0x00043600ff047b82 */ /* 0x000ea20000000800 */
[C---:B------:R-:W-:Y:S01]  /*0690*/  VIADD R15, R5.reuse, 0x2 ;  /* 0x00000002050f7836 */ /* 0x040fe20000000000 */
[C---:B-1----:R-:W-:Y:S01]  /*06a0*/  IADD3 R8, PT, PT, R5.reuse, 0x3, RZ ;  /* 0x0000000305087810 */ /* 0x042fe20007ffe0ff */
[----:B------:R-:W-:-:S05]  /*06b0*/  IMAD.IADD R0, R5, 0x1, -R0 ;  /* 0x0000000105007824 */ /* 0x000fca00078e0a00 */
[----:B------:R-:W1:Y:S01]  /*06c0*/  LDC.64 R6, c[0x0][0x380] ;  /* 0x0000e000ff067b82 */ /* 0x000e620000000a00 */
[-CC-:B--2---:R-:W-:Y:S02]  /*06d0*/  IMAD R13, R5, R4.reuse, R11.reuse ;  /* 0x00000004050d7224 */ /* 0x184fe400078e020b */
[-CC-:B------:R-:W-:Y:S02]  /*06e0*/  IMAD R15, R15, R4.reuse, R11.reuse ;  /* 0x000000040f0f7224 */ /* 0x180fe400078e020b */
[-C--:B------:R-:W-:Y:S01]  /*06f0*/  IMAD R11, R8, R4.reuse, R11 ;  /* 0x00000004080b7224 */ /* 0x080fe200078e020b */
[----:B------:R-:W-:-:S07]  /*0700*/  IADD3 R25, PT, PT, R13, R4, RZ ;  /* 0x000000040d197210 */ /* 0x000fce0007ffe0ff */
.L_x_346:
[----:B0-----:R-:W-:-:S05]  /*0710*/  IMAD.WIDE.U32 R8, R5, 0x2, R2 ;  /* 0x0000000205087825 */ /* 0x001fca00078e0002 */
[----:B--2---:R-:W2:Y:S01]  /*0720*/  LDG.E.U16 R10, desc[UR4][R8.64] ;  /* 0x00000004080a7981 */ /* 0x004ea2000c1e1500 */
[----:B-1----:R-:W-:Y:S01]  /*0730*/  IMAD.WIDE.U32 R16, R13, 0x2, R6 ;  /* 0x000000020d107825 */ /* 0x002fe200078e0006 */
[----:B--2---:R-:W-:-:S05]  /*0740*/  PRMT R27, R10, 0x7710, RZ ;  /* 0x000077100a1b7816 */ /* 0x004fca00000000ff */
[----:B------:R0:W-:Y:S04]  /*0750*/  STG.E.U16 desc[UR4][R16.64], R27 ;  /* 0x0000001b10007986 */ /* 0x0001e8000c101504 */
[----:B------:R-:W2:Y:S01]  /*0760*/  LDG.E.U16 R10, desc[UR4][R8.64+0x2] ;  /* 0x00000204080a7981 */ /* 0x000ea2000c1e1500 */
[----:B------:R-:W-:Y:S01]  /*0770*/  IMAD.WIDE.U32 R18, R25, 0x2, R6 ;  /* 0x0000000219127825 */ /* 0x000fe200078e0006 */
[----:B--2---:R-:W-:-:S05]  /*0780*/  PRMT R29, R10, 0x7710, RZ ;  /* 0x000077100a1d7816 */ /* 0x004fca00000000ff */
[----:B------:R2:W-:Y:S04]  /*0790*/  STG.E.U16 desc[UR4][R18.64], R29 ;  /* 0x0000001d12007986 */ /* 0x0005e8000c101504 */
[----:B------:R-:W3:Y:S01]  /*07a0*/  LDG.E.U16 R10, desc[UR4][R8.64+0x4] ;  /* 0x00000404080a7981 */ /* 0x000ee2000c1e1500 */
[----:B------:R-:W-:Y:S01]  /*07b0*/  IMAD.WIDE.U32 R20, R15, 0x2, R6 ;  /* 0x000000020f147825 */ /* 0x000fe200078e0006 */
[----:B---3--:R-:W-:-:S05]  /*07c0*/  PRMT R10, R10, 0x7710, RZ ;  /* 0x000077100a0a7816 */ /* 0x008fca00000000ff */
[----:B------:R2:W-:Y:S04]  /*07d0*/  STG.E.U16 desc[UR4][R20.64], R10 ;  /* 0x0000000a14007986 */ /* 0x0005e8000c101504 */
[----:B------:R-:W0:Y:S01]  /*07e0*/  LDG.E.U16 R12, desc[UR4][R8.64+0x6] ;  /* 0x00000604080c7981 */ /* 0x000e22000c1e1500 */
[----:B------:R-:W-:Y:S01]  /*07f0*/  IMAD.WIDE.U32 R22, R11, 0x2, R6 ;  /* 0x000000020b167825 */ /* 0x000fe200078e0006 */
[----:B------:R-:W-:Y:S02]  /*0800*/  IADD3 R5, PT, PT, R5, 0x4, RZ ;  /* 0x0000000405057810 */ /* 0x000fe40007ffe0ff */
[----:B------:R-:W-:Y:S01]  /*0810*/  LEA R15, R4, R15, 0x2 ;  /* 0x0000000f040f7211 */ /* 0x000fe200078e10ff */
[----:B------:R-:W-:Y:S01]  /*0820*/  VIADD R0, R0, 0x4 ;  /* 0x0000000400007836 */ /* 0x000fe20000000000 */
[C---:B------:R-:W-:Y:S01]  /*0830*/  LEA R13, R4.reuse, R13, 0x2 ;  /* 0x0000000d040d7211 */ /* 0x040fe200078e10ff */
[----:B------:R-:W-:-:S02]  /*0840*/  IMAD R25, R4, 0x4, R25 ;  /* 0x0000000404197824 */ /* 0x000fc400078e0219 */
[----:B------:R-:W-:Y:S01]  /*0850*/  IMAD R11, R4, 0x4, R11 ;  /* 0x00000004040b7824 */ /* 0x000fe200078e020b */
[----:B------:R-:W-:Y:S02]  /*0860*/  ISETP.NE.AND P0, PT, R0, RZ, PT ;  /* 0x000000ff0000720c */ /* 0x000fe40003f05270 */
[----:B0-----:R-:W-:-:S05]  /*0870*/  PRMT R17, R12, 0x7710, RZ ;  /* 0x000077100c117816 */ /* 0x001fca00000000ff */
[----:B------:R2:W-:Y:S06]  /*0880*/  STG.E.U16 desc[UR4][R22.64], R17 ;  /* 0x0000001116007986 */ /* 0x0005ec000c101504 */
[----:B------:R-:W-:Y:S05]  /*0890*/  @P0 BRA `(.L_x_346) ;  /* 0xfffffffc009c0947 */ /* 0x000fea000383ffff */
[----:B------:R-:W-:Y:S05]  /*08a0*/  EXIT ;  /* 0x000000000000794d */ /* 0x000fea0003800000 */
.L_x_347:
        /* <DEDUP_REMOVED lines=13> */
.L_x_966:


//--------------------- .text._ZN2at6native40_GLOBAL__N__2351210d_8_Shape_cu_49f7391c30CatArrayBatchedCopy_vectorizedINS1_10OpaqueTypeILj2EEEjLi1ELi64ELi64ELi16ELi8EEEvPcNS1_25CatArrInputTensorMetadataIT_T0_XT2_EXT3_EEENS1_16TensorSizeStrideIS8_Lj4EEEiS8_ --------------------------
	.section	.text._ZN2at6native40_GLOBAL__N__2351210d_8_Shape_cu_49f7391c30CatArrayBatchedCopy_vectorizedINS1_10OpaqueTypeILj2EEEjLi1ELi64ELi64ELi16ELi8EEEvPcNS1_25CatArrInputTensorMetadataIT_T0_XT2_EXT3_EEENS1_16TensorSizeStrideIS8_Lj4EEEiS8_,"ax",@progbits
	.align	128
.text._ZN2at6native40_GLOBAL__N__2351210d_8_Shape_cu_49f7391c30CatArrayBatchedCopy_vectorizedINS1_10OpaqueTypeILj2EEEjLi1ELi64ELi64ELi16ELi8EEEvPcNS1_25CatArrInputTensorMetadataIT_T0_XT2_EXT3_EEENS1_16TensorSizeStrideIS8_Lj4EEEiS8_:
        .type           _ZN2at6native40_GLOBAL__N__2351210d_8_Shape_cu_49f7391c30CatArrayBatchedCopy_vectorizedINS1_10OpaqueTypeILj2EEEjLi1ELi64ELi64ELi16ELi8EEEvPcNS1_25CatArrInputTensorMetadataIT_T0_XT2_EXT3_EEENS1_16TensorSizeStrideIS8_Lj4EEEiS8_,@function
        .size           _ZN2at6native40_GLOBAL__N__2351210d_8_Shape_cu_49f7391c30CatArrayBatchedCopy_vectorizedINS1_10OpaqueTypeILj2EEEjLi1ELi64ELi64ELi16ELi8EEEvPcNS1_25CatArrInputTensorMetadataIT_T0_XT2_EXT3_EEENS1_16TensorSizeStrideIS8_Lj4EEEiS8_,(.L_x_967 - _ZN2at6native40_GLOBAL__N__2351210d_8_Shape_cu_49f7391c30CatArrayBatchedCopy_vectorizedINS1_10OpaqueTypeILj2EEEjLi1ELi64ELi64ELi16ELi8EEEvPcNS1_25CatArrInputTensorMetadataIT_T0_XT2_EXT3_EEENS1_16TensorSizeStrideIS8_Lj4EEEiS8_)
        .other          _ZN2at6native40_GLOBAL__N__2351210d_8_Shape_cu_49f7391c30CatArrayBatchedCopy_vectorizedINS1_10OpaqueTypeILj2EEEjLi1ELi64ELi64ELi16ELi8EEEvPcNS1_25CatArrInputTensorMetadataIT_T0_XT2_EXT3_EEENS1_16TensorSizeStrideIS8_Lj4EEEiS8_,@"STO_CUDA_ENTRY STV_DEFAULT"
_ZN2at6native40_GLOBAL__N__2351210d_8_Shape_cu_49f7391c30CatArrayBatchedCopy_vectorizedINS1_10OpaqueTypeILj2EEEjLi1ELi64ELi64ELi16ELi8EEEvPcNS1_25CatArrInputTensorMetadataIT_T0_XT2_EXT3_EEENS1_16TensorSizeStrideIS8_Lj4EEEiS8_:
        /* <DEDUP_REMOVED lines=24> */
.L_x_348:
        /* <DEDUP_REMOVED lines=12> */
.L_x_349:
        /* <DEDUP_REMOVED lines=12> */
.L_x_967:


//--------------------- .text._ZN2at6native40_GLOBAL__N__2351210d_8_Shape_cu_49f7391c19CatArrayBatchedCopyINS1_10OpaqueTypeILj1EEEjLi4ELi64ELi64EEEvPT_NS1_25CatArrInputTensorMetadataIS5_T0_XT2_EXT3_EEENS1_16TensorSizeStrideIS8_Lj4EEEiS8_ --------------------------
	.section	.text._ZN2at6native40_GLOBAL__N__2351210d_8_Shape_cu_49f7391c19CatArrayBatchedCopyINS1_10OpaqueTypeILj1EEEjLi4ELi64ELi64EEEvPT_NS1_25CatArrInputTensorMetadataIS5_T0_XT2_EXT3_EEENS1_16TensorSizeStrideIS8_Lj4EEEiS8_,"ax",@progbits
	.align	128
.text._ZN2at6native40_GLOBAL__N__2351210d_8_Shape_cu_49f7391c19CatArrayBatchedCopyINS1_10OpaqueTypeILj1EEEjLi4ELi64ELi64EEEvPT_NS1_25CatArrInputTensorMetadataIS5_T0_XT2_EXT3_EEENS1_16TensorSizeStrideIS8_Lj4EEEiS8_:
        .type           _ZN2at6native40_GLOBAL__N__2351210d_8_Shape_cu_49f7391c19CatArrayBatchedCopyINS1_10OpaqueTypeILj1EEEjLi4ELi64ELi64EEEvPT_NS1_25CatArrInputTensorMetadataIS5_T0_XT2_EXT3_EEENS1_16TensorSizeStrideIS8_Lj4EEEiS8_,@function
        .size           _ZN2at6native40_GLOBAL__N__2351210d_8_Shape_cu_49f7391c19CatArrayBatchedCopyINS1_10OpaqueTypeILj1EEEjLi4ELi64ELi64EEEvPT_NS1_25CatArrInputTensorMetadataIS5_T0_XT2_EXT3_EEENS1_16TensorSizeStrideIS8_Lj4EEEiS8_,(.L_x_968 - _ZN2at6native40_GLOBAL__N__2351210d_8_Shape_cu_49f7391c19CatArrayBatchedCopyINS1_10OpaqueTypeILj1EEEjLi4ELi64ELi64EEEvPT_NS1_25CatArrInputTensorMetadataIS5_T0_XT2_EXT3_EEENS1_16TensorSizeStrideIS8_Lj4EEEiS8_)
        .other          _ZN2at6native40_GLOBAL__N__2351210d_8_Shape_cu_49f7391c19CatArrayBatchedCopyINS1_10OpaqueTypeILj1EEEjLi4ELi64ELi64EEEvPT_NS1_25CatArrInputTensorMetadataIS5_T0_XT2_EXT3_EEENS1_16TensorSizeStrideIS8_Lj4EEEiS8_,@"STO_CUDA_ENTRY STV_DEFAULT"
_ZN2at6native40_GLOBAL__N__2351210d_8_Shape_cu_49f7391c19CatArrayBatchedCopyINS1_10OpaqueTypeILj1EEEjLi4ELi64ELi64EEEvPT_NS1_25CatArrInputTensorMetadataIS5_T0_XT2_EXT3_EEENS1_16TensorSizeStrideIS8_Lj4EEEiS8_:
        /* <DEDUP_REMOVED lines=38> */
[----:B------:R-:W-:Y:S01]  /*0260*/  ISETP.NE.U32.AND P1, PT, RZ, UR9, PT ;  /* 0x00000009ff007c0c */ /* 0x000fe2000bf25070 */
[----:B----4-:R-:W-:Y:S01]  /*0270*/  USEL UR7, UR19, UR7, !UP0 ;  /* 0x0000000713077287 */ /* 0x010fe2000c000000 */
[----:B------:R-:W-:Y:S01]  /*0280*/  ISETP.NE.U32.AND P2, PT, RZ, UR10, PT ;  /* 0x0000000aff007c0c */ /* 0x000fe2000bf45070 */
[----:B------:R-:W1:Y:S01]  /*0290*/  LDCU.64 UR24, c[0x0][0x10e0] ;  /* 0x00021c00ff1877ac */ /* 0x000e620008000a00 */
[----:B------:R-:W-:-:S03]  /*02a0*/  ISETP.NE.U32.AND P3, PT, RZ, UR11, PT ;  /* 0x0000000bff007c0c */ /* 0x000fc6000bf65070 */
        /* <DEDUP_REMOVED lines=24> */
[----:B------:R-:W2:Y:S02]  /*0430*/  LDC R2, c[0x0][0x10ec] ;  /* 0x00043b00ff027b82 */ /* 0x000ea40000000800 */
[----:B------:R-:W-:Y:S02]  /*0440*/  IMAD R8, RZ, RZ, -UR11 ;  /* 0x8000000bff087e24 */ /* 0x000fe4000f8e02ff */
[----:B----4-:R-:W-:Y:S01]  /*0450*/  IMAD R3, R3, R5, RZ ;  /* 0x0000000503037224 */ /* 0x010fe200078e02ff */
[----:B---3--:R-:W-:-:S03]  /*0460*/  LOP3.LUT R7, RZ, UR10, RZ, 0x33, !PT ;  /* 0x0000000aff077c12 */ /* 0x008fc6000f8e33ff */
[----:B------:R-:W-:-:S04]  /*0470*/  IMAD.HI.U32 R3, R5, R3, R4 ;  /* 0x0000000305037227 */ /* 0x000fc800078e0004 */
[----:B-----5:R-:W-:Y:S02]  /*0480*/  IMAD R5, R8, R9, RZ ;  /* 0x0000000908057224 */ /* 0x020fe400078e02ff */
[----:B------:R-:W-:-:S04]  /*0490*/  IMAD.MOV.U32 R8, RZ, RZ, RZ ;  /* 0x000000ffff087224 */ /* 0x000fc800078e00ff */
[----:B------:R-:W-:Y:S01]  /*04a0*/  IMAD.HI.U32 R4, R9, R5, R8 ;  /* 0x0000000509047227 */ /* 0x000fe200078e0008 */
[----:B------:R-:W-:Y:S02]  /*04b0*/  MOV R5, R6 ;  /* 0x0000000600057202 */ /* 0x000fe40000000f00 */
[----:B------:R-:W-:Y:S02]  /*04c0*/  LOP3.LUT R8, RZ, UR9, RZ, 0x33, !PT ;  /* 0x00000009ff087c12 */ /* 0x000fe4000f8e33ff */
[----:B01----:R-:W-:-:S07]  /*04d0*/  LOP3.LUT R6, RZ, UR11, RZ, 0x33, !PT ;  /* 0x0000000bff067c12 */ /* 0x003fce000f8e33ff */
.L_x_352:
[----:B0-----:R-:W-:Y:S01]  /*04e0*/  @P0 IADD3 R12, P4, PT, R5, UR4, RZ ;  /* 0x00000004050c0c10 */ /* 0x001fe2000ff9e0ff */
[----:B------:R-:W-:Y:S01]  /*04f0*/  IMAD.HI.U32 R11, R0, R5, RZ ;  /* 0x00000005000b7227 */ /* 0x000fe200078e00ff */
[----:B------:R-:W0:Y:S03]  /*0500*/  @P0 LDC R20, c[0x0][0x10ec] ;  /* 0x00043b00ff140b82 */ /* 0x000e260000000800 */
[----:B-1----:R-:W-:-:S05]  /*0510*/  @P0 IMAD.X R13, RZ, RZ, UR5, P4 ;  /* 0x00000005ff0d0e24 */ /* 0x002fca000a0e06ff */
[----:B------:R1:W3:Y:S01]  /*0520*/  @P0 LDG.E.U8 R9, desc[UR22][R12.64] ;  /* 0x000000160c090981 */ /* 0x0002e2000c1e1100 */
        /* <DEDUP_REMOVED lines=18> */
[----:B-1----:R-:W-:-:S05]  /*0650*/  IMAD.HI.U32 R13, R4, R15, RZ ;  /* 0x0000000f040d7227 */ /* 0x002fca00078e00ff */
[----:B------:R-:W-:-:S05]  /*0660*/  IADD3 R12, PT, PT, -R13, RZ, RZ ;  /* 0x000000ff0d0c7210 */ /* 0x000fca0007ffe1ff */
[----:B------:R-:W-:Y:S02]  /*0670*/  IMAD R11, R12, UR11, R15 ;  /* 0x0000000b0c0b7c24 */ /* 0x000fe4000f8e020f */
[--C-:B------:R-:W-:Y:S02]  /*0680*/  IMAD.MOV R12, RZ, RZ, -R14.reuse ;  /* 0x000000ffff0c7224 */ /* 0x100fe400078e0a0e */
[----:B------:R-:W-:Y:S01]  /*0690*/  IMAD R14, R17, UR10, R14 ;  /* 0x0000000a110e7c24 */ /* 0x000fe2000f8e020e */
[----:B------:R-:W-:-:S13]  /*06a0*/  ISETP.GE.U32.AND P4, PT, R11, UR11, PT ;  /* 0x0000000b0b007c0c */ /* 0x000fda000bf86070 */
[----:B------:R-:W-:Y:S01]  /*06b0*/  @P4 VIADD R11, R11, -UR11 ;  /* 0x8000000b0b0b4c36 */ /* 0x000fe20008000000 */
[----:B------:R-:W-:-:S04]  /*06c0*/  @P4 IADD3 R13, PT, PT, R13, 0x1, RZ ;  /* 0x000000010d0d4810 */ /* 0x000fc80007ffe0ff */
[----:B------:R-:W-:Y:S01]  /*06d0*/  ISETP.GE.U32.AND P5, PT, R11, UR11, PT ;  /* 0x0000000b0b007c0c */ /* 0x000fe2000bfa6070 */
[----:B------:R-:W-:-:S04]  /*06e0*/  IMAD R11, R12, UR9, R5 ;  /* 0x000000090c0b7c24 */ /* 0x000fc8000f8e0205 */
[----:B------:R-:W-:-:S04]  /*06f0*/  IMAD R11, R11, UR25, RZ ;  /* 0x000000190b0b7c24 */ /* 0x000fc8000f8e02ff */
[----:B------:R-:W-:-:S04]  /*0700*/  IMAD R11, R14, UR24, R11 ;  /* 0x000000180e0b7c24 */ /* 0x000fc8000f8e020b */
[----:B------:R-:W-:-:S05]  /*0710*/  @P5 VIADD R13, R13, 0x1 ;  /* 0x000000010d0d5836 */ /* 0x000fca0000000000 */
[----:B------:R-:W-:Y:S02]  /*0720*/  SEL R16, R6, R13, !P3 ;  /* 0x0000000d06107207 */ /* 0x000fe40005800000 */
[----:B------:R-:W1:Y:S02]  /*0730*/  @P0 LDC.64 R12, c[0x0][0x380] ;  /* 0x0000e000ff0c0b82 */ /* 0x000e640000000a00 */
[----:B------:R-:W-:-:S05]  /*0740*/  IADD3 R18, PT, PT, -R16, RZ, RZ ;  /* 0x000000ff10127210 */ /* 0x000fca0007ffe1ff */
[----:B------:R-:W-:-:S04]  /*0750*/  IMAD R14, R18, UR11, R15 ;  /* 0x0000000b120e7c24 */ /* 0x000fc8000f8e020f */
[----:B------:R-:W-:-:S04]  /*0760*/  IMAD R11, R14, UR27, R11 ;  /* 0x0000001b0e0b7c24 */ /* 0x000fc8000f8e020b */
[----:B------:R-:W-:-:S04]  /*0770*/  IMAD R11, R16, UR26, R11 ;  /* 0x0000001a100b7c24 */ /* 0x000fc8000f8e020b */
[----:B0-----:R-:W-:-:S05]  /*0780*/  @P0 IMAD R15, R20, UR8, R11 ;  /* 0x00000008140f0c24 */ /* 0x001fca000f8e020b */
[----:B-1----:R-:W-:-:S05]  /*0790*/  @P0 IADD3 R12, P4, PT, R15, R12, RZ ;  /* 0x0000000c0f0c0210 */ /* 0x002fca0007f9e0ff */
[----:B------:R-:W-:-:S05]  /*07a0*/  @P0 IMAD.X R13, RZ, RZ, R13, P4 ;  /* 0x000000ffff0d0224 */ /* 0x000fca00020e060d */
[----:B---3--:R0:W-:Y:S01]  /*07b0*/  @P0 STG.E.U8 desc[UR22][R12.64], R9 ;  /* 0x000000090c000986 */ /* 0x0081e2000c101116 */
[----:B------:R-:W-:Y:S05]  /*07c0*/  @P0 BRA `(.L_x_351) ;  /* 0x00000004001c0947 */ /* 0x000fea0003800000 */
[----:B------:R-:W1:Y:S01]  /*07d0*/  I2F.U32.RP R14, UR7 ;  /* 0x00000007000e7d06 */ /* 0x000e620008209000 */
[----:B0-----:R-:W-:Y:S01]  /*07e0*/  IMAD R9, RZ, RZ, -UR7 ;  /* 0x80000007ff097e24 */ /* 0x001fe2000f8e02ff */
[----:B------:R-:W-:Y:S01]  /*07f0*/  ISETP.NE.U32.AND P6, PT, RZ, UR7, PT ;  /* 0x00000007ff007c0c */ /* 0x000fe2000bfc5070 */
[----:B------:R-:W-:-:S05]  /*0800*/  IMAD R17, RZ, RZ, -UR6 ;  /* 0x80000006ff117e24 */ /* 0x000fca000f8e02ff */
[----:B------:R-:W0:Y:S08]  /*0810*/  I2F.U32.RP R15, UR6 ;  /* 0x00000006000f7d06 */ /* 0x000e300008209000 */
[----:B-1----:R-:W1:Y:S08]  /*0820*/  MUFU.RCP R14, R14 ;  /* 0x0000000e000e7308 */ /* 0x002e700000001000 */
[----:B0-----:R-:W-:Y:S01]  /*0830*/  MUFU.RCP R15, R15 ;  /* 0x0000000f000f7308 */ /* 0x001fe20000001000 */
[----:B-1----:R-:W-:-:S07]  /*0840*/  IADD3 R12, PT, PT, R14, 0xffffffe, RZ ;  /* 0x0ffffffe0e0c7810 */ /* 0x002fce0007ffe0ff */
        /* <DEDUP_REMOVED lines=10> */
[----:B------:R-:W-:Y:S01]  /*08f0*/  ISETP.GE.U32.AND P4, PT, R14, UR7, PT ;  /* 0x000000070e007c0c */ /* 0x000fe2000bf86070 */
[----:B-1----:R-:W-:Y:S01]  /*0900*/  IMAD.MOV.U32 R12, RZ, RZ, RZ ;  /* 0x000000ffff0c7224 */ /* 0x002fe200078e00ff */
[----:B0-----:R-:W0:Y:S01]  /*0910*/  MUFU.RCP R15, R15 ;  /* 0x0000000f000f7308 */ /* 0x001e220000001000 */
[----:B---3--:R-:W-:-:S10]  /*0920*/  IMAD R17, R17, R13, RZ ;  /* 0x0000000d11117224 */ /* 0x008fd400078e02ff */
[----:B------:R-:W-:Y:S02]  /*0930*/  @P4 IADD3 R14, PT, PT, R14, -UR7, RZ ;  /* 0x800000070e0e4c10 */ /* 0x000fe4000fffe0ff */
[----:B------:R-:W-:Y:S02]  /*0940*/  @P4 IADD3 R9, PT, PT, R9, 0x1, RZ ;  /* 0x0000000109094810 */ /* 0x000fe40007ffe0ff */
[----:B------:R-:W-:Y:S01]  /*0950*/  ISETP.GE.U32.AND P5, PT, R14, UR7, PT ;  /* 0x000000070e007c0c */ /* 0x000fe2000bfa6070 */
[----:B------:R-:W-:Y:S01]  /*0960*/  IMAD.HI.U32 R14, R13, R17, R12 ;  /* 0x000000110d0e7227 */ /* 0x000fe200078e000c */
[----:B0-----:R-:W-:-:S06]  /*0970*/  IADD3 R13, PT, PT, R15, 0xffffffe, RZ ;  /* 0x0ffffffe0f0d7810 */ /* 0x001fcc0007ffe0ff */
[----:B------:R-:W0:Y:S05]  /*0980*/  F2I.FTZ.U32.TRUNC.NTZ R13, R13 ;  /* 0x0000000d000d7305 */ /* 0x000e2a000021f000 */
[----:B------:R-:W-:Y:S02]  /*0990*/  @P5 IADD3 R9, PT, PT, R9, 0x1, RZ ;  /* 0x0000000109095810 */ /* 0x000fe40007ffe0ff */
[----:B------:R-:W-:Y:S02]  /*09a0*/  @!P6 LOP3.LUT R9, RZ, UR7, RZ, 0x33, !PT ;  /* 0x00000007ff09ec12 */ /* 0x000fe4000f8e33ff */
        /* <DEDUP_REMOVED lines=32> */
[----:B------:R-:W-:-:S04]  /*0bb0*/  IMAD R14, R14, UR16, R9 ;  /* 0x000000100e0e7c24 */ /* 0x000fc8000f8e0209 */
[----:B------:R-:W-:-:S05]  /*0bc0*/  IMAD R14, R15, UR15, R14 ;  /* 0x0000000f0f0e7c24 */ /* 0x000fca000f8e020e */
[----:B------:R-:W-:-:S05]  /*0bd0*/  IADD3 R12, P4, PT, R14, UR4, RZ ;  /* 0x000000040e0c7c10 */ /* 0x000fca000ff9e0ff */
[----:B------:R-:W-:-:S06]  /*0be0*/  IMAD.X R13, RZ, RZ, UR5, P4 ;  /* 0x00000005ff0d7e24 */ /* 0x000fcc000a0e06ff */
[----:B------:R-:W3:Y:S01]  /*0bf0*/  LDG.E.U8 R13, desc[UR22][R12.64] ;  /* 0x000000160c0d7981 */ /* 0x000ee2000c1e1100 */
[----:B--2---:R-:W-:-:S05]  /*0c00*/  IMAD R11, R2, UR8, R11 ;  /* 0x00000008020b7c24 */ /* 0x004fca000f8e020b */
[----:B------:R-:W-:-:S04]  /*0c10*/  IADD3 R14, P4, PT, R11, UR28, RZ ;  /* 0x0000001c0b0e7c10 */ /* 0x000fc8000ff9e0ff */
[----:B------:R-:W-:-:S05]  /*0c20*/  IADD3.X R15, PT, PT, RZ, UR29, RZ, P4, !PT ;  /* 0x0000001dff0f7c10 */ /* 0x000fca000a7fe4ff */
[----:B---3--:R1:W-:Y:S04]  /*0c30*/  STG.E.U8 desc[UR22][R14.64], R13 ;  /* 0x0000000d0e007986 */ /* 0x0083e8000c101116 */
.L_x_351:
[----:B------:R-:W-:-:S04]  /*0c40*/  IADD3 R5, PT, PT, R10, R5, RZ ;  /* 0x000000050a057210 */ /* 0x000fc80007ffe0ff */
[----:B------:R-:W-:-:S13]  /*0c50*/  ISETP.GE.U32.AND P4, PT, R5, UR14, PT ;  /* 0x0000000e05007c0c */ /* 0x000fda000bf86070 */
[----:B------:R-:W-:Y:S05]  /*0c60*/  @!P4 BRA `(.L_x_352) ;  /* 0xfffffff8001cc947 */ /* 0x000fea000383ffff */
[----:B------:R-:W-:Y:S05]  /*0c70*/  BSYNC.RECONVERGENT B0 ;  /* 0x0000000000007941 */ /* 0x000fea0003800200 */
.L_x_350:
[----:B------:R-:W-:Y:S05]  /*0c80*/  EXIT ;  /* 0x000000000000794d */ /* 0x000fea0003800000 */
.L_x_353:
        /* <DEDUP_REMOVED lines=15> */
.L_x_968:


//--------------------- .text._ZN2at6native40_GLOBAL__N__2351210d_8_Shape_cu_49f7391c26CatArrayBatchedCopy_contigINS1_10OpaqueTypeILj1EEEjLi4ELi64ELi64EEEvPT_NS1_25CatArrInputTensorMetadataIS5_T0_XT2_EXT3_EEENS1_16TensorSizeStrideIS8_Lj4EEEiS8_ --------------------------
	.section	.text._ZN2at6native40_GLOBAL__N__2351210d_8_Shape_cu_49f7391c26CatArrayBatchedCopy_contigINS1_10OpaqueTypeILj1EEEjLi4ELi64ELi64EEEvPT_NS1_25CatArrInputTensorMetadataIS5_T0_XT2_EXT3_EEENS1_16TensorSizeStrideIS8_Lj4EEEiS8_,"ax",@progbits
	.align	128
.text._ZN2at6native40_GLOBAL__N__2351210d_8_Shape_cu_49f7391c26CatArrayBatchedCopy_contigINS1_10OpaqueTypeILj1EEEjLi4ELi64ELi64EEEvPT_NS1_25CatArrInputTensorMetadataIS5_T0_XT2_EXT3_EEENS1_16TensorSizeStrideIS8_Lj4EEEiS8_:
        .type           _ZN2at6native40_GLOBAL__N__2351210d_8_Shape_cu_49f7391c26CatArrayBatchedCopy_contigINS1_10OpaqueTypeILj1EEEjLi4ELi64ELi64EEEvPT_NS1_25CatArrInputTensorMetadataIS5_T0_XT2_EXT3_EEENS1_16TensorSizeStrideIS8_Lj4EEEiS8_,@function
        .size           _ZN2at6native40_GLOBAL__N__2351210d_8_Shape_cu_49f7391c26CatArrayBatchedCopy_contigINS1_10OpaqueTypeILj1EEEjLi4ELi64ELi64EEEvPT_NS1_25CatArrInputTensorMetadataIS5_T0_XT2_EXT3_EEENS1_16TensorSizeStrideIS8_Lj4EEEiS8_,(.L_x_969 - _ZN2at6native40_GLOBAL__N__2351210d_8_Shape_cu_49f7391c26CatArrayBatchedCopy_contigINS1_10OpaqueTypeILj1EEEjLi4ELi64ELi64EEEvPT_NS1_25CatArrInputTensorMetadataIS5_T0_XT2_EXT3_EEENS1_16TensorSizeStrideIS8_Lj4EEEiS8_)
        .other          _ZN2at6native40_GLOBAL__N__2351210d_8_Shape_cu_49f7391c26CatArrayBatchedCopy_contigINS1_10OpaqueTypeILj1EEEjLi4ELi64ELi64EEEvPT_NS1_25CatArrInputTensorMetadataIS5_T0_XT2_EXT3_EEENS1_16TensorSizeStrideIS8_Lj4EEEiS8_,@"STO_CUDA_ENTRY STV_DEFAULT"
_ZN2at6native40_GLOBAL__N__2351210d_8_Shape_cu_49f7391c26CatArrayBatchedCopy_contigINS1_10OpaqueTypeILj1EEEjLi4ELi64ELi64EEEvPT_NS1_25CatArrInputTensorMetadataIS5_T0_XT2_EXT3_EEENS1_16TensorSizeStrideIS8_Lj4EEEiS8_:
        /* <DEDUP_REMOVED lines=18> */
[----:B------:R-:W-:Y:S02]  /*0120*/  UISETP.NE.AND UP0, UPT, UR8, 0x3, UPT ;  /* 0x000000030800788c */ /* 0x000fe4000bf05270 */
[----:B------:R-:W-:-:S02]  /*0130*/  UISETP.NE.AND UP1, UPT, UR8, 0x2, UPT ;  /* 0x000000020800788c */ /* 0x000fc4000bf25270 */
[----:B-1----:R-:W-:Y:S02]  /*0140*/  USEL UR7, UR11, UR7, !UP0 ;  /* 0x000000070b077287 */ /* 0x002fe4000c000000 */
[----:B------:R-:W-:Y:S01]  /*0150*/  USEL UR8, UR11, UR6, !UP1 ;  /* 0x000000060b087287 */ /* 0x000fe2000c800000 */
[----:B--2---:R-:W-:Y:S01]  /*0160*/  IMAD R8, R8, UR12, RZ ;  /* 0x0000000c08087c24 */ /* 0x004fe2000f8e02ff */
[----:B------:R-:W0:Y:S02]  /*0170*/  LDCU UR6, c[0x0][UR4+0x588] ;  /* 0x0000b100040677ac */ /* 0x000e240008000800 */
[----:B------:R-:W-:Y:S01]  /*0180*/  IMAD R11, RZ, RZ, -UR7 ;  /* 0x80000007ff0b7e24 */ /* 0x000fe2000f8e02ff */
[----:B------:R-:W-:Y:S01]  /*0190*/  ISETP.NE.U32.AND P0, PT, RZ, UR7, PT ;  /* 0x00000007ff007c0c */ /* 0x000fe2000bf05070 */
[----:B------:R-:W1:Y:S01]  /*01a0*/  @UP2 LDCU UR11, c[0x0][0x10cc] ;  /* 0x00021980ff0b27ac */ /* 0x000e620008000800 */
[----:B------:R-:W2:Y:S01]  /*01b0*/  I2F.U32.RP R0, UR7 ;  /* 0x0000000700007d06 */ /* 0x000ea20008209000 */
[----:B------:R-:W-:Y:S01]  /*01c0*/  IADD3 R13, PT, PT, RZ, -UR8, RZ ;  /* 0x80000008ff0d7c10 */ /* 0x000fe2000fffe0ff */
[----:B------:R-:W-:Y:S01]  /*01d0*/  UIMAD UR4, UR5, 0x4, UR9 ;  /* 0x00000004050478a4 */ /* 0x000fe2000f8e0209 */
[----:B------:R-:W-:Y:S01]  /*01e0*/  ISETP.NE.U32.AND P1, PT, RZ, UR8, PT ;  /* 0x00000008ff007c0c */ /* 0x000fe2000bf25070 */
[----:B------:R-:W4:Y:S04]  /*01f0*/  LDCU.64 UR16, c[0x0][0x10e0] ;  /* 0x00021c00ff1077ac */ /* 0x000f280008000a00 */
[----:B------:R-:W5:Y:S01]  /*0200*/  I2F.U32.RP R6, UR8 ;  /* 0x0000000800067d06 */ /* 0x000f620008209000 */
[----:B------:R-:W-:Y:S01]  /*0210*/  ULEA UR4, UR5, UR4, 0x2 ;  /* 0x0000000405047291 */ /* 0x000fe2000f8e10ff */
[----:B------:R-:W0:Y:S01]  /*0220*/  LDCU.64 UR18, c[0x0][0x10d8] ;  /* 0x00021b00ff1277ac */ /* 0x000e220008000a00 */
[----:B------:R-:W0:Y:S05]  /*0230*/  LDCU.64 UR20, c[0x0][0x380] ;  /* 0x00007000ff1477ac */ /* 0x000e2a0008000a00 */
[----:B--2---:R-:W2:Y:S01]  /*0240*/  MUFU.RCP R0, R0 ;  /* 0x0000000000007308 */ /* 0x004ea20000001000 */
[----:B-1----:R-:W-:-:S04]  /*0250*/  ISETP.NE.U32.AND P2, PT, RZ, UR11, PT ;  /* 0x0000000bff007c0c */ /* 0x002fc8000bf45070 */
[----:B------:R-:W1:Y:S03]  /*0260*/  LDCU.64 UR4, c[0x0][UR4+0x380] ;  /* 0x00007000040477ac */ /* 0x000e660008000a00 */
[----:B------:R-:W3:Y:S08]  /*0270*/  I2F.U32.RP R7, UR11 ;  /* 0x0000000b00077d06 */ /* 0x000ef00008209000 */
[----:B-----5:R-:W5:Y:S01]  /*0280*/  MUFU.RCP R6, R6 ;  /* 0x0000000600067308 */ /* 0x020f620000001000 */
[----:B--2---:R-:W-:-:S02]  /*0290*/  IADD3 R2, PT, PT, R0, 0xffffffe, RZ ;  /* 0x0ffffffe00027810 */ /* 0x004fc40007ffe0ff */
[----:B------:R-:W2:Y:S05]  /*02a0*/  LDC R0, c[0x0][0x10ec] ;  /* 0x00043b00ff007b82 */ /* 0x000eaa0000000800 */
[----:B---3--:R-:W3:Y:S08]  /*02b0*/  MUFU.RCP R7, R7 ;  /* 0x0000000700077308 */ /* 0x008ef00000001000 */
[----:B------:R4:W0:Y:S01]  /*02c0*/  F2I.FTZ.U32.TRUNC.NTZ R3, R2 ;  /* 0x0000000200037305 */ /* 0x000822000021f000 */
[----:B-----5:R-:W-:-:S07]  /*02d0*/  VIADD R4, R6, 0xffffffe ;  /* 0x0ffffffe06047836 */ /* 0x020fce0000000000 */
[----:B------:R5:W1:Y:S01]  /*02e0*/  F2I.FTZ.U32.TRUNC.NTZ R5, R4 ;  /* 0x0000000400057305 */ /* 0x000a62000021f000 */
[----:B----4-:R-:W-:Y:S01]  /*02f0*/  IMAD.MOV.U32 R2, RZ, RZ, RZ ;  /* 0x000000ffff027224 */ /* 0x010fe200078e00ff */
[----:B---3--:R-:W-:Y:S01]  /*0300*/  IADD3 R6, PT, PT, R7, 0xffffffe, RZ ;  /* 0x0ffffffe07067810 */ /* 0x008fe20007ffe0ff */
[----:B0-----:R-:W-:-:S05]  /*0310*/  IMAD R11, R11, R3, RZ ;  /* 0x000000030b0b7224 */ /* 0x001fca00078e02ff */
[----:B------:R-:W0:Y:S01]  /*0320*/  F2I.FTZ.U32.TRUNC.NTZ R7, R6 ;  /* 0x0000000600077305 */ /* 0x000e22000021f000 */
[----:B-----5:R-:W-:Y:S02]  /*0330*/  HFMA2 R4, -RZ, RZ, 0, 0 ;  /* 0x00000000ff047431 */ /* 0x020fe400000001ff */
[----:B------:R-:W-:-:S04]  /*0340*/  IMAD.HI.U32 R2, R3, R11, R2 ;  /* 0x0000000b03027227 */ /* 0x000fc800078e0002 */
[----:B-1----:R-:W-:-:S04]  /*0350*/  IMAD R13, R13, R5, RZ ;  /* 0x000000050d0d7224 */ /* 0x002fc800078e02ff */
[----:B------:R-:W-:-:S04]  /*0360*/  IMAD.HI.U32 R3, R5, R13, R4 ;  /* 0x0000000d05037227 */ /* 0x000fc800078e0004 */
[----:B0-----:R-:W-:-:S04]  /*0370*/  IMAD R6, R7, UR11, RZ ;  /* 0x0000000b07067c24 */ /* 0x001fc8000f8e02ff */
[----:B------:R-:W-:Y:S02]  /*0380*/  IMAD.MOV R5, RZ, RZ, -R6 ;  /* 0x000000ffff057224 */ /* 0x000fe400078e0a06 */
[----:B------:R-:W-:-:S05]  /*0390*/  HFMA2 R6, -RZ, RZ, 0, 0 ;  /* 0x00000000ff067431 */ /* 0x000fca00000001ff */
[----:B------:R-:W-:Y:S01]  /*03a0*/  IMAD.HI.U32 R4, R7, R5, R6 ;  /* 0x0000000507047227 */ /* 0x000fe200078e0006 */
[----:B------:R-:W-:Y:S02]  /*03b0*/  LOP3.LUT R7, RZ, UR7, RZ, 0x33, !PT ;  /* 0x00000007ff077c12 */ /* 0x000fe4000f8e33ff */
[----:B------:R-:W-:Y:S01]  /*03c0*/  LOP3.LUT R6, RZ, UR11, RZ, 0x33, !PT ;  /* 0x0000000bff067c12 */ /* 0x000fe2000f8e33ff */
[----:B------:R-:W-:Y:S01]  /*03d0*/  IMAD.MOV.U32 R5, RZ, RZ, R9 ;  /* 0x000000ffff057224 */ /* 0x000fe200078e0009 */
[----:B--2---:R-:W-:-:S07]  /*03e0*/  LOP3.LUT R9, RZ, UR8, RZ, 0x33, !PT ;  /* 0x00000008ff097c12 */ /* 0x004fce000f8e33ff */
.L_x_355:
[----:B0-----:R-:W-:-:S04]  /*03f0*/  IADD3 R10, P3, PT, R5, UR4, RZ ;  /* 0x00000004050a7c10 */ /* 0x001fc8000ff7e0ff */
[----:B------:R-:W-:-:S05]  /*0400*/  IADD3.X R11, PT, PT, RZ, UR5, RZ, P3, !PT ;  /* 0x00000005ff0b7c10 */ /* 0x000fca0009ffe4ff */
[----:B------:R0:W2:Y:S01]  /*0410*/  LDG.E.U8 R10, desc[UR14][R10.64] ;  /* 0x0000000e0a0a7981 */ /* 0x0000a2000c1e1100 */
        /* <DEDUP_REMOVED lines=10> */
[----:B0-----:R-:W-:-:S04]  /*04c0*/  IMAD.MOV R11, RZ, RZ, -R14 ;  /* 0x000000ffff0b7224 */ /* 0x001fc800078e0a0e */
        /* <DEDUP_REMOVED lines=9> */
[----:B------:R-:W-:-:S04]  /*0560*/  IMAD.MOV R14, RZ, RZ, -R15 ;  /* 0x000000ffff0e7224 */ /* 0x000fc800078e0a0f */
[----:B------:R-:W-:Y:S02]  /*0570*/  IMAD R11, R14, UR11, R13 ;  /* 0x0000000b0e0b7c24 */ /* 0x000fe4000f8e020d */
[--C-:B------:R-:W-:Y:S02]  /*0580*/  IMAD.MOV R14, RZ, RZ, -R12.reuse ;  /* 0x000000ffff0e7224 */ /* 0x100fe400078e0a0c */
[----:B------:R-:W-:Y:S01]  /*0590*/  IMAD R12, R17, UR8, R12 ;  /* 0x00000008110c7c24 */ /* 0x000fe2000f8e020c */
[----:B------:R-:W-:-:S13]  /*05a0*/  ISETP.GE.U32.AND P3, PT, R11, UR11, PT ;  /* 0x0000000b0b007c0c */ /* 0x000fda000bf66070 */
[----:B------:R-:W-:Y:S02]  /*05b0*/  @P3 IADD3 R11, PT, PT, R11, -UR11, RZ ;  /* 0x8000000b0b0b3c10 */ /* 0x000fe4000fffe0ff */
[----:B------:R-:W-:Y:S02]  /*05c0*/  @P3 IADD3 R15, PT, PT, R15, 0x1, RZ ;  /* 0x000000010f0f3810 */ /* 0x000fe40007ffe0ff */
[----:B------:R-:W-:Y:S01]  /*05d0*/  ISETP.GE.U32.AND P4, PT, R11, UR11, PT ;  /* 0x0000000b0b007c0c */ /* 0x000fe2000bf86070 */
[----:B------:R-:W-:Y:S01]  /*05e0*/  IMAD R11, R14, UR7, R5 ;  /* 0x000000070e0b7c24 */ /* 0x000fe2000f8e0205 */
[----:B------:R-:W-:-:S03]  /*05f0*/  IADD3 R5, PT, PT, R8, R5, RZ ;  /* 0x0000000508057210 */ /* 0x000fc60007ffe0ff */
[----:B------:R-:W-:-:S04]  /*0600*/  IMAD R11, R11, UR17, RZ ;  /* 0x000000110b0b7c24 */ /* 0x000fc8000f8e02ff */
[----:B------:R-:W-:-:S04]  /*0610*/  IMAD R11, R12, UR16, R11 ;  /* 0x000000100c0b7c24 */ /* 0x000fc8000f8e020b */
[----:B------:R-:W-:-:S04]  /*0620*/  @P4 IADD3 R15, PT, PT, R15, 0x1, RZ ;  /* 0x000000010f0f4810 */ /* 0x000fc80007ffe0ff */
[----:B------:R-:W-:-:S05]  /*0630*/  SEL R15, R6, R15, !P2 ;  /* 0x0000000f060f7207 */ /* 0x000fca0005000000 */
[----:B------:R-:W-:-:S04]  /*0640*/  IMAD.MOV R14, RZ, RZ, -R15 ;  /* 0x000000ffff0e7224 */ /* 0x000fc800078e0a0f */
[----:B------:R-:W-:-:S04]  /*0650*/  IMAD R12, R14, UR11, R13 ;  /* 0x0000000b0e0c7c24 */ /* 0x000fc8000f8e020d */
[----:B------:R-:W-:-:S04]  /*0660*/  IMAD R11, R12, UR19, R11 ;  /* 0x000000130c0b7c24 */ /* 0x000fc8000f8e020b */
[----:B------:R-:W-:-:S04]  /*0670*/  IMAD R12, R0, UR6, R11 ;  /* 0x00000006000c7c24 */ /* 0x000fc8000f8e020b */
[----:B------:R-:W-:-:S05]  /*0680*/  IMAD R12, R15, UR18, R12 ;  /* 0x000000120f0c7c24 */ /* 0x000fca000f8e020c */
[----:B------:R-:W-:-:S04]  /*0690*/  IADD3 R12, P3, PT, R12, UR20, RZ ;  /* 0x000000140c0c7c10 */ /* 0x000fc8000ff7e0ff */
[----:B------:R-:W-:Y:S02]  /*06a0*/  IADD3.X R13, PT, PT, RZ, UR21, RZ, P3, !PT ;  /* 0x00000015ff0d7c10 */ /* 0x000fe40009ffe4ff */
[----:B------:R-:W-:-:S03]  /*06b0*/  ISETP.GE.U32.AND P3, PT, R5, UR10, PT ;  /* 0x0000000a05007c0c */ /* 0x000fc6000bf66070 */
[----:B--2---:R0:W-:Y:S10]  /*06c0*/  STG.E.U8 desc[UR14][R12.64], R10 ;  /* 0x0000000a0c007986 */ /* 0x0041f4000c10110e */
[----:B------:R-:W-:Y:S05]  /*06d0*/  @!P3 BRA `(.L_x_355) ;  /* 0xfffffffc0044b947 */ /* 0x000fea000383ffff */
[----:B------:R-:W-:Y:S05]  /*06e0*/  BSYNC.RECONVERGENT B0 ;  /* 0x0000000000007941 */ /* 0x000fea0003800200 */
.L_x_354:
[----:B------:R-:W-:Y:S05]  /*06f0*/  EXIT ;  /* 0x000000000000794d */ /* 0x000fea0003800000 */
.L_x_356:
        /* <DEDUP_REMOVED lines=16> */
.L_x_969:


//--------------------- .text._ZN2at6native40_GLOBAL__N__2351210d_8_Shape_cu_49f7391c35CatArrayBatchedCopy_alignedK_contigINS1_10OpaqueTypeILj1EEEjLi4ELi64ELi64ELi8EEEvPT_NS1_25CatArrInputTensorMetadataIS5_T0_XT2_EXT3_EEENS1_16TensorSizeStrideIS8_Lj4EEEiS8_ --------------------------
	.section	.text._ZN2at6native40_GLOBAL__N__2351210d_8_Shape_cu_49f7391c35CatArrayBatchedCopy_alignedK_contigINS1_10OpaqueTypeILj1EEEjLi4ELi64ELi64ELi8EEEvPT_NS1_25CatArrInputTensorMetadataIS5_T0_XT2_EXT3_EEENS1_16TensorSizeStrideIS8_Lj4EEEiS8_,"ax",@progbits
	.align	128
.text._ZN2at6native40_GLOBAL__N__2351210d_8_Shape_cu_49f7391c35CatArrayBatchedCopy_alignedK_contigINS1_10OpaqueTypeILj1EEEjLi4ELi64ELi64ELi8EEEvPT_NS1_25CatArrInputTensorMetadataIS5_T0_XT2_EXT3_EEENS1_16TensorSizeStrideIS8_Lj4EEEiS8_:
        .type           _ZN2at6native40_GLOBAL__N__2351210d_8_Shape_cu_49f7391c35CatArrayBatchedCopy_alignedK_contigINS1_10OpaqueTypeILj1EEEjLi4ELi64ELi64ELi8EEEvPT_NS1_25CatArrInputTensorMetadataIS5_T0_XT2_EXT3_EEENS1_16TensorSizeStrideIS8_Lj4EEEiS8_,@function
        .size           _ZN2at6native40_GLOBAL__N__2351210d_8_Shape_cu_49f7391c35CatArrayBatchedCopy_alignedK_contigINS1_10OpaqueTypeILj1EEEjLi4ELi64ELi64ELi8EEEvPT_NS1_25CatArrInputTensorMetadataIS5_T0_XT2_EXT3_EEENS1_16TensorSizeStrideIS8_Lj4EEEiS8_,(.L_x_970 - _ZN2at6native40_GLOBAL__N__2351210d_8_Shape_cu_49f7391c35CatArrayBatchedCopy_alignedK_contigINS1_10OpaqueTypeILj1EEEjLi4ELi64ELi64ELi8EEEvPT_NS1_25CatArrInputTensorMetadataIS5_T0_XT2_EXT3_EEENS1_16TensorSizeStrideIS8_Lj4EEEiS8_)
        .other          _ZN2at6native40_GLOBAL__N__2351210d_8_Shape_cu_49f7391c35CatArrayBatchedCopy_alignedK_contigINS1_10OpaqueTypeILj1EEEjLi4ELi64ELi64ELi8EEEvPT_NS1_25CatArrInputTensorMetadataIS5_T0_XT2_EXT3_EEENS1_16TensorSizeStrideIS8_Lj4EEEiS8_,@"STO_CUDA_ENTRY STV_DEFAULT"
_ZN2at6native40_GLOBAL__N__2351210d_8_Shape_cu_49f7391c35CatArrayBatchedCopy_alignedK_contigINS1_10OpaqueTypeILj1EEEjLi4ELi64ELi64ELi8EEEvPT_NS1_25CatArrInputTensorMetadataIS5_T0_XT2_EXT3_EEENS1_16TensorSizeStrideIS8_Lj4EEEiS8_:
        /* <DEDUP_REMOVED lines=24> */
[----:B------:R-:W0:Y:S01]  /*0180*/  LDCU.64 UR16, c[0x0][0x380] ;  /* 0x00007000ff1077ac */ /* 0x000e220008000a00 */
[----:B--2---:R-:W-:Y:S05]  /*0190*/  @P0 BRA `(.L_x_358) ;  /* 0x00000018001c0947 */ /* 0x004fea0003800000 */
[----:B0-----:R-:W0:Y:S01]  /*01a0*/  LDC R4, c[0x0][0x10e8] ;  /* 0x00043a00ff047b82 */ /* 0x001e220000000800 */
[----:B------:R-:W2:Y:S01]  /*01b0*/  LDCU UR4, c[0x0][0x370] ;  /* 0x00006e00ff0477ac */ /* 0x000ea20008000800 */
[----:B------:R-:W4:Y:S01]  /*01c0*/  LDCU.64 UR8, c[0x0][0x10d0] ;  /* 0x00021a00ff0877ac */ /* 0x000f220008000a00 */
[----:B------:R-:W5:Y:S01]  /*01d0*/  LDCU UR5, c[0x0][0x10cc] ;  /* 0x00021980ff0577ac */ /* 0x000f620008000800 */
[----:B--2---:R-:W-:Y:S01]  /*01e0*/  IMAD R19, R19, UR4, RZ ;  /* 0x0000000413137c24 */ /* 0x004fe2000f8e02ff */
[C---:B0-----:R-:W-:Y:S02]  /*01f0*/  ISETP.NE.AND P0, PT, R4.reuse, 0x3, PT ;  /* 0x000000030400780c */ /* 0x041fe40003f05270 */
[C---:B------:R-:W-:Y:S02]  /*0200*/  ISETP.NE.AND P1, PT, R4.reuse, 0x2, PT ;  /* 0x000000020400780c */ /* 0x040fe40003f25270 */
[----:B------:R-:W-:Y:S02]  /*0210*/  ISETP.NE.AND P2, PT, R4, 0x1, PT ;  /* 0x000000010400780c */ /* 0x000fe40003f45270 */
[----:B----4-:R-:W-:-:S02]  /*0220*/  SEL R17, R16, UR9, !P0 ;  /* 0x0000000910117c07 */ /* 0x010fc4000c000000 */
[C---:B------:R-:W-:Y:S02]  /*0230*/  SEL R18, R16.reuse, UR8, !P1 ;  /* 0x0000000810127c07 */ /* 0x040fe4000c800000 */
[----:B-----5:R-:W-:-:S07]  /*0240*/  SEL R14, R16, UR5, !P2 ;  /* 0x00000005100e7c07 */ /* 0x020fce000d000000 */
.L_x_359:
[----:B------:R-:W0:Y:S01]  /*0250*/  I2F.U32.RP R4, R17 ;  /* 0x0000001100047306 */ /* 0x000e220000209000 */
[----:B--2---:R-:W-:Y:S01]  /*0260*/  IADD3 R7, PT, PT, RZ, -R17, RZ ;  /* 0x80000011ff077210 */ /* 0x004fe20007ffe0ff */
[----:B------:R-:W-:Y:S01]  /*0270*/  IMAD.MOV.U32 R12, RZ, RZ, RZ ;  /* 0x000000ffff0c7224 */ /* 0x000fe200078e00ff */
[C---:B------:R-:W-:Y:S01]  /*0280*/  IADD3 R20, PT, PT, R21.reuse, 0x1, RZ ;  /* 0x0000000115147810 */ /* 0x040fe20007ffe0ff */
[----:B------:R-:W-:Y:S01]  /*0290*/  IMAD.MOV R11, RZ, RZ, -R18 ;  /* 0x000000ffff0b7224 */ /* 0x000fe200078e0a12 */
[----:B------:R-:W-:Y:S02]  /*02a0*/  IADD3 R6, PT, PT, R21, 0x2, RZ ;  /* 0x0000000215067810 */ /* 0x000fe40007ffe0ff */
[----:B------:R-:W-:Y:S01]  /*02b0*/  ISETP.NE.U32.AND P1, PT, R17, RZ, PT ;  /* 0x000000ff1100720c */ /* 0x000fe20003f25070 */
[----:B------:R-:W2:Y:S01]  /*02c0*/  I2F.U32.RP R5, R18 ;  /* 0x0000001200057306 */ /* 0x000ea20000209000 */
[----:B------:R-:W-:-:S07]  /*02d0*/  IADD3 R23, PT, PT, RZ, -R14, RZ ;  /* 0x8000000eff177210 */ /* 0x000fce0007ffe0ff */
[----:B0-----:R-:W0:Y:S08]  /*02e0*/  MUFU.RCP R4, R4 ;  /* 0x0000000400047308 */ /* 0x001e300000001000 */
[----:B--2---:R-:W2:Y:S01]  /*02f0*/  MUFU.RCP R5, R5 ;  /* 0x0000000500057308 */ /* 0x004ea20000001000 */
[----:B0-----:R-:W-:-:S07]  /*0300*/  VIADD R13, R4, 0xffffffe ;  /* 0x0ffffffe040d7836 */ /* 0x001fce0000000000 */
[----:B------:R-:W0:Y:S01]  /*0310*/  F2I.FTZ.U32.TRUNC.NTZ R13, R13 ;  /* 0x0000000d000d7305 */ /* 0x000e22000021f000 */
[----:B--2---:R-:W-:Y:S02]  /*0320*/  IADD3 R8, PT, PT, R5, 0xffffffe, RZ ;  /* 0x0ffffffe05087810 */ /* 0x004fe40007ffe0ff */
[----:B------:R-:W-:-:S05]  /*0330*/  LOP3.LUT R5, RZ, R17, RZ, 0x33, !PT ;  /* 0x00000011ff057212 */ /* 0x000fca00078e33ff */
[----:B------:R2:W4:Y:S01]  /*0340*/  F2I.FTZ.U32.TRUNC.NTZ R9, R8 ;  /* 0x0000000800097305 */ /* 0x000522000021f000 */
[----:B0-----:R-:W-:Y:S02]  /*0350*/  IMAD R7, R7, R13, RZ ;  /* 0x0000000d07077224 */ /* 0x001fe400078e02ff */
[----:B--2---:R-:W-:Y:S02]  /*0360*/  IMAD.MOV.U32 R8, RZ, RZ, RZ ;  /* 0x000000ffff087224 */ /* 0x004fe400078e00ff */
[----:B------:R-:W-:-:S03]  /*0370*/  IMAD.HI.U32 R12, R13, R7, R12 ;  /* 0x000000070d0c7227 */ /* 0x000fc600078e000c */
[----:B------:R-:W0:Y:S01]  /*0380*/  I2F.U32.RP R7, R14 ;  /* 0x0000000e00077306 */ /* 0x000e220000209000 */
[----:B----4-:R-:W-:Y:S02]  /*0390*/  IMAD R11, R11, R9, RZ ;  /* 0x000000090b0b7224 */ /* 0x010fe400078e02ff */
[----:B------:R-:W-:-:S04]  /*03a0*/  IMAD.HI.U32 R10, R12, R20, RZ ;  /* 0x000000140c0a7227 */ /* 0x000fc800078e00ff */
[----:B------:R-:W-:Y:S02]  /*03b0*/  IMAD.MOV R4, RZ, RZ, -R10 ;  /* 0x000000ffff047224 */ /* 0x000fe400078e0a0a */
[----:B------:R-:W-:-:S04]  /*03c0*/  IMAD.HI.U32 R22, R12, R6, RZ ;  /* 0x000000060c167227 */ /* 0x000fc800078e00ff */
[C---:B------:R-:W-:Y:S01]  /*03d0*/  IMAD R4, R17.reuse, R4, R20 ;  /* 0x0000000411047224 */ /* 0x040fe200078e0214 */
[----:B------:R-:W-:Y:S01]  /*03e0*/  IADD3 R24, PT, PT, -R22, RZ, RZ ;  /* 0x000000ff16187210 */ /* 0x000fe20007ffe1ff */
[----:B0-----:R-:W0:Y:S03]  /*03f0*/  MUFU.RCP R7, R7 ;  /* 0x0000000700077308 */ /* 0x001e260000001000 */
[----:B------:R-:W-:Y:S01]  /*0400*/  ISETP.GE.U32.AND P0, PT, R4, R17, PT ;  /* 0x000000110400720c */ /* 0x000fe20003f06070 */
[----:B------:R-:W-:-:S12]  /*0410*/  IMAD R24, R17, R24, R6 ;  /* 0x0000001811187224 */ /* 0x000fd800078e0206 */
[----:B------:R-:W-:Y:S02]  /*0420*/  @P0 IMAD.IADD R4, R4, 0x1, -R17 ;  /* 0x0000000104040824 */ /* 0x000fe400078e0a11 */
[----:B------:R-:W-:Y:S01]  /*0430*/  @P0 VIADD R10, R10, 0x1 ;  /* 0x000000010a0a0836 */ /* 0x000fe20000000000 */
[-C--:B------:R-:W-:Y:S02]  /*0440*/  ISETP.GE.U32.AND P0, PT, R24, R17.reuse, PT ;  /* 0x000000111800720c */ /* 0x080fe40003f06070 */
[----:B------:R-:W-:Y:S01]  /*0450*/  ISETP.GE.U32.AND P2, PT, R4, R17, PT ;  /* 0x000000110400720c */ /* 0x000fe20003f46070 */
[----:B------:R-:W-:-:S04]  /*0460*/  IMAD.HI.U32 R4, R9, R11, R8 ;  /* 0x0000000b09047227 */ /* 0x000fc800078e0008 */
[----:B0-----:R-:W-:Y:S01]  /*0470*/  VIADD R8, R7, 0xffffffe ;  /* 0x0ffffffe07087836 */ /* 0x001fe20000000000 */
[----:B------:R-:W-:-:S03]  /*0480*/  LOP3.LUT R7, RZ, R18, RZ, 0x33, !PT ;  /* 0x00000012ff077212 */ /* 0x000fc600078e33ff */
[----:B------:R0:W2:Y:S02]  /*0490*/  F2I.FTZ.U32.TRUNC.NTZ R9, R8 ;  /* 0x0000000800097305 */ /* 0x0000a4000021f000 */
[----:B------:R-:W-:Y:S01]  /*04a0*/  @P0 IMAD.IADD R24, R24, 0x1, -R17 ;  /* 0x0000000118180824 */ /* 0x000fe200078e0a11 */
[----:B------:R-:W-:Y:S02]  /*04b0*/  @P0 IADD3 R22, PT, PT, R22, 0x1, RZ ;  /* 0x0000000116160810 */ /* 0x000fe40007ffe0ff */
[----:B------:R-:W-:Y:S02]  /*04c0*/  @P2 IADD3 R10, PT, PT, R10, 0x1, RZ ;  /* 0x000000010a0a2810 */ /* 0x000fe40007ffe0ff */
[----:B------:R-:W-:Y:S02]  /*04d0*/  ISETP.GE.U32.AND P3, PT, R24, R17, PT ;  /* 0x000000111800720c */ /* 0x000fe40003f66070 */
[----:B------:R-:W-:Y:S01]  /*04e0*/  SEL R11, R5, R10, !P1 ;  /* 0x0000000a050b7207 */ /* 0x000fe20004800000 */
[----:B0-----:R-:W-:Y:S01]  /*04f0*/  HFMA2 R8, -RZ, RZ, 0, 0 ;  /* 0x00000000ff087431 */ /* 0x001fe200000001ff */
[----:B------:R-:W-:-:S03]  /*0500*/  ISETP.NE.U32.AND P0, PT, R18, RZ, PT ;  /* 0x000000ff1200720c */ /* 0x000fc60003f05070 */
[----:B------:R-:W-:-:S04]  /*0510*/  IMAD.HI.U32 R10, R4, R11, RZ ;  /* 0x0000000b040a7227 */ /* 0x000fc800078e00ff */
[----:B--2---:R-:W-:Y:S01]  /*0520*/  IMAD R23, R23, R9, RZ ;  /* 0x0000000917177224 */ /* 0x004fe200078e02ff */
[----:B------:R-:W-:Y:S02]  /*0530*/  IADD3 R13, PT, PT, -R10, RZ, RZ ;  /* 0x000000ff0a0d7210 */ /* 0x000fe40007ffe1ff */
[----:B------:R-:W-:Y:S01]  /*0540*/  @P3 IADD3 R22, PT, PT, R22, 0x1, RZ ;  /* 0x0000000116163810 */ /* 0x000fe20007ffe0ff */
[----:B------:R-:W-:-:S03]  /*0550*/  IMAD.HI.U32 R8, R9, R23, R8 ;  /* 0x0000001709087227 */ /* 0x000fc600078e0008 */
[----:B------:R-:W-:Y:S01]  /*0560*/  SEL R25, R5, R22, !P1 ;  /* 0x0000001605197207 */ /* 0x000fe20004800000 */
[--C-:B------:R-:W-:Y:S02]  /*0570*/  IMAD R13, R18, R13, R11.reuse ;  /* 0x0000000d120d7224 */ /* 0x100fe400078e020b */
[----:B------:R-:W-:Y:S02]  /*0580*/  IMAD.MOV R22, RZ, RZ, -R11 ;  /* 0x000000ffff167224 */ /* 0x000fe400078e0a0b */
[----:B------:R-:W-:Y:S01]  /*0590*/  IMAD.HI.U32 R24, R4, R25, RZ ;  /* 0x0000001904187227 */ /* 0x000fe200078e00ff */
[----:B------:R-:W-:-:S03]  /*05a0*/  ISETP.GE.U32.AND P2, PT, R13, R18, PT ;  /* 0x000000120d00720c */ /* 0x000fc60003f46070 */
[----:B------:R-:W-:-:S10]  /*05b0*/  IMAD R20, R17, R22, R20 ;  /* 0x0000001611147224 */ /* 0x000fd400078e0214 */
[----:B------:R-:W-:Y:S01]  /*05c0*/  @P2 IMAD.IADD R13, R13, 0x1, -R18 ;  /* 0x000000010d0d2824 */ /* 0x000fe200078e0a12 */
[----:B------:R-:W-:-:S04]  /*05d0*/  @P2 IADD3 R10, PT, PT, R10, 0x1, RZ ;  /* 0x000000010a0a2810 */ /* 0x000fc80007ffe0ff */
[----:B------:R-:W-:Y:S01]  /*05e0*/  ISETP.GE.U32.AND P3, PT, R13, R18, PT ;  /* 0x000000120d00720c */ /* 0x000fe20003f66070 */
[----:B------:R-:W-:-:S04]  /*05f0*/  IMAD.MOV R13, RZ, RZ, -R24 ;  /* 0x000000ffff0d7224 */ /* 0x000fc800078e0a18 */
[----:B------:R-:W-:-:S05]  /*0600*/  IMAD R13, R18, R13, R25 ;  /* 0x0000000d120d7224 */ /* 0x000fca00078e0219 */
[----:B------:R-:W-:-:S03]  /*0610*/  ISETP.GE.U32.AND P2, PT, R13, R18, PT ;  /* 0x000000120d00720c */ /* 0x000fc60003f46070 */
[----:B------:R-:W-:-:S05]  /*0620*/  @P3 VIADD R10, R10, 0x1 ;  /* 0x000000010a0a3836 */ /* 0x000fca0000000000 */
[----:B------:R-:W-:Y:S02]  /*0630*/  SEL R23, R7, R10, !P0 ;  /* 0x0000000a07177207 */ /* 0x000fe40004000000 */
[----:B------:R-:W-:-:S03]  /*0640*/  IADD3 R10, PT, PT, R21, 0x3, RZ ;  /* 0x00000003150a7810 */ /* 0x000fc60007ffe0ff */
[----:B------:R-:W-:Y:S01]  /*0650*/  IMAD.HI.U32 R26, R8, R23, RZ ;  /* 0x00000017081a7227 */ /* 0x000fe200078e00ff */
[----:B------:R-:W-:Y:S02]  /*0660*/  @P2 IADD3 R13, PT, PT, -R18, R13, RZ ;  /* 0x0000000d120d2210 */ /* 0x000fe40007ffe1ff */
[----:B------:R-:W-:Y:S01]  /*0670*/  @P2 IADD3 R24, PT, PT, R24, 0x1, RZ ;  /* 0x0000000118182810 */ /* 0x000fe20007ffe0ff */
[----:B------:R-:W-:Y:S01]  /*0680*/  IMAD.MOV R28, RZ, RZ, -R23 ;  /* 0x000000ffff1c7224 */ /* 0x000fe200078e0a17 */
[----:B------:R-:W-:Y:S01]  /*0690*/  ISETP.GE.U32.AND P5, PT, R13, R18, PT ;  /* 0x000000120d00720c */ /* 0x000fe20003fa6070 */
[----:B------:R-:W-:-:S04]  /*06a0*/  IMAD.HI.U32 R22, R12, R10, RZ ;  /* 0x0000000a0c167227 */ /* 0x000fc800078e00ff */
[----:B------:R-:W-:Y:S02]  /*06b0*/  IMAD.MOV R9, RZ, RZ, -R26 ;  /* 0x000000ffff097224 */ /* 0x000fe400078e0a1a */
[----:B------:R-:W-:Y:S01]  /*06c0*/  IMAD R28, R18, R28, R11 ;  /* 0x0000001c121c7224 */ /* 0x000fe200078e020b */
[----:B------:R-:W-:Y:S01]  /*06d0*/  IADD3 R11, PT, PT, -R22, RZ, RZ ;  /* 0x000000ff160b7210 */ /* 0x000fe20007ffe1ff */
[----:B------:R-:W-:Y:S02]  /*06e0*/  IMAD R13, R20, UR11, RZ ;  /* 0x0000000b140d7c24 */ /* 0x000fe4000f8e02ff */
[----:B------:R-:W-:Y:S02]  /*06f0*/  IMAD R9, R14, R9, R23 ;  /* 0x000000090e097224 */ /* 0x000fe400078e0217 */
[----:B------:R-:W-:Y:S02]  /*0700*/  IMAD R13, R28, UR10, R13 ;  /* 0x0000000a1c0d7c24 */ /* 0x000fe4000f8e020d */
[----:B------:R-:W-:Y:S01]  /*0710*/  IMAD R28, R17, R11, R10 ;  /* 0x0000000b111c7224 */ /* 0x000fe200078e020a */
[----:B------:R-:W-:Y:S01]  /*0720*/  ISETP.GE.U32.AND P3, PT, R9, R14, PT ;  /* 0x0000000e0900720c */ /* 0x000fe20003f66070 */
[----:B------:R-:W-:-:S03]  /*0730*/  @P5 VIADD R24, R24, 0x1 ;  /* 0x0000000118185836 */ /* 0x000fc60000000000 */
[----:B------:R-:W-:Y:S02]  /*0740*/  ISETP.GE.U32.AND P6, PT, R28, R17, PT ;  /* 0x000000111c00720c */ /* 0x000fe40003fc6070 */
[----:B------:R-:W-:-:S05]  /*0750*/  SEL R11, R7, R24, !P0 ;  /* 0x00000018070b7207 */ /* 0x000fca0004000000 */
[----:B------:R-:W-:-:S04]  /*0760*/  IMAD.HI.U32 R20, R8, R11, RZ ;  /* 0x0000000b08147227 */ /* 0x000fc800078e00ff */
[----:B------:R-:W-:Y:S02]  /*0770*/  @P3 IMAD.IADD R9, R9, 0x1, -R14 ;  /* 0x0000000109093824 */ /* 0x000fe400078e0a0e */
[----:B------:R-:W-:Y:S01]  /*0780*/  @P6 IADD3 R28, PT, PT, -R17, R28, RZ ;  /* 0x0000001c111c6210 */ /* 0x000fe20007ffe1ff */
[----:B------:R-:W-:Y:S01]  /*0790*/  @P3 VIADD R26, R26, 0x1 ;  /* 0x000000011a1a3836 */ /* 0x000fe20000000000 */
[----:B------:R-:W-:Y:S02]  /*07a0*/  @P6 IADD3 R22, PT, PT, R22, 0x1, RZ ;  /* 0x0000000116166810 */ /* 0x000fe40007ffe0ff */
[----:B------:R-:W-:Y:S02]  /*07b0*/  ISETP.GE.U32.AND P4, PT, R9, R14, PT ;  /* 0x0000000e0900720c */ /* 0x000fe40003f86070 */
[----:B------:R-:W-:Y:S02]  /*07c0*/  IADD3 R9, PT, PT, -R25, RZ, RZ ;  /* 0x000000ff19097210 */ /* 0x000fe40007ffe1ff */
[----:B------:R-:W-:-:S02]  /*07d0*/  ISETP.GE.U32.AND P5, PT, R28, R17, PT ;  /* 0x000000111c00720c */ /* 0x000fc40003fa6070 */
[----:B------:R-:W-:Y:S01]  /*07e0*/  ISETP.NE.U32.AND P3, PT, R14, RZ, PT ;  /* 0x000000ff0e00720c */ /* 0x000fe20003f65070 */
[----:B------:R-:W-:Y:S02]  /*07f0*/  IMAD R6, R17, R9, R6 ;  /* 0x0000000911067224 */ /* 0x000fe400078e0206 */
[----:B------:R-:W-:Y:S02]  /*0800*/  IMAD.MOV R9, RZ, RZ, -R11 ;  /* 0x000000ffff097224 */ /* 0x000fe400078e0a0b */
[----:B------:R-:W-:Y:S02]  /*0810*/  IMAD R6, R6, UR11, RZ ;  /* 0x0000000b06067c24 */ /* 0x000fe4000f8e02ff */
[----:B------:R-:W-:Y:S02]  /*0820*/  IMAD R9, R18, R9, R25 ;  /* 0x0000000912097224 */ /* 0x000fe400078e0219 */
[----:B------:R-:W-:Y:S02]  /*0830*/  @P4 VIADD R26, R26, 0x1 ;  /* 0x000000011a1a4836 */ /* 0x000fe40000000000 */
[----:B------:R-:W-:Y:S01]  /*0840*/  IMAD R6, R9, UR10, R6 ;  /* 0x0000000a09067c24 */ /* 0x000fe2000f8e0206 */
[----:B------:R-:W-:Y:S01]  /*0850*/  @P5 IADD3 R22, PT, PT, R22, 0x1, RZ ;  /* 0x0000000116165810 */ /* 0x000fe20007ffe0ff */
[----:B------:R-:W-:Y:S01]  /*0860*/  IMAD.MOV R25, RZ, RZ, -R20 ;  /* 0x000000ffff197224 */ /* 0x000fe200078e0a14 */
[----:B------:R-:W-:-:S02]  /*0870*/  LOP3.LUT R9, RZ, R14, RZ, 0x33, !PT ;  /* 0x0000000eff097212 */ /* 0x000fc400078e33ff */
[----:B------:R-:W-:Y:S01]  /*0880*/  SEL R27, R5, R22, !P1 ;  /* 0x00000016051b7207 */ /* 0x000fe20004800000 */
[----:B------:R-:W-:Y:S01]  /*0890*/  IMAD R25, R14, R25, R11 ;  /* 0x000000190e197224 */ /* 0x000fe200078e020b */
[----:B------:R-:W-:-:S03]  /*08a0*/  SEL R26, R9, R26, !P3 ;  /* 0x0000001a091a7207 */ /* 0x000fc60005800000 */
[----:B------:R-:W-:Y:S01]  /*08b0*/  IMAD.HI.U32 R22, R4, R27, RZ ;  /* 0x0000001b04167227 */ /* 0x000fe200078e00ff */
[----:B------:R-:W-:-:S03]  /*08c0*/  ISETP.GE.U32.AND P2, PT, R25, R14, PT ;  /* 0x0000000e1900720c */ /* 0x000fc60003f46070 */
[----:B------:R-:W-:-:S04]  /*08d0*/  IMAD.MOV R24, RZ, RZ, -R26 ;  /* 0x000000ffff187224 */ /* 0x000fc800078e0a1a */
[----:B------:R-:W-:Y:S01]  /*08e0*/  IMAD R24, R14, R24, R23 ;  /* 0x000000180e187224 */ /* 0x000fe200078e0217 */
[----:B------:R-:W-:-:S03]  /*08f0*/  IADD3 R23, PT, PT, -R22, RZ, RZ ;  /* 0x000000ff16177210 */ /* 0x000fc60007ffe1ff */
[----:B------:R-:W-:Y:S02]  /*0900*/  IMAD R13, R24, UR13, R13 ;  /* 0x0000000d180d7c24 */ /* 0x000fe4000f8e020d */
[----:B------:R-:W-:Y:S01]  /*0910*/  IMAD R23, R18, R23, R27 ;  /* 0x0000001712177224 */ /* 0x000fe200078e021b */
[----:B------:R-:W-:Y:S01]  /*0920*/  @P2 IADD3 R25, PT, PT, -R14, R25, RZ ;  /* 0x000000190e192210 */ /* 0x000fe20007ffe1ff */
[----:B------:R-:W-:Y:S01]  /*0930*/  VIADD R24, R21, 0x4 ;  /* 0x0000000415187836 */ /* 0x000fe20000000000 */
[----:B------:R-:W-:Y:S01]  /*0940*/  @P2 IADD3 R20, PT, PT, R20, 0x1, RZ ;  /* 0x0000000114142810 */ /* 0x000fe20007ffe0ff */
[----:B------:R-:W-:Y:S01]  /*0950*/  IMAD R26, R26, UR12, R13 ;  /* 0x0000000c1a1a7c24 */ /* 0x000fe2000f8e020d */
[----:B------:R-:W-:Y:S02]  /*0960*/  ISETP.GE.U32.AND P5, PT, R23, R18, PT ;  /* 0x000000121700720c */ /* 0x000fe40003fa6070 */
[----:B------:R-:W-:Y:S02]  /*0970*/  ISETP.GE.U32.AND P4, PT, R25, R14, PT ;  /* 0x0000000e1900720c */ /* 0x000fe40003f86070 */
[----:B------:R-:W-:-:S05]  /*0980*/  IADD3 R25, PT, PT, -R27, RZ, RZ ;  /* 0x000000ff1b197210 */ /* 0x000fca0007ffe1ff */
[----:B------:R-:W-:-:S04]  /*0990*/  IMAD R10, R17, R25, R10 ;  /* 0x00000019110a7224 */ /* 0x000fc800078e020a */
[----:B------:R-:W-:Y:S01]  /*09a0*/  @P5 IMAD.IADD R23, R23, 0x1, -R18 ;  /* 0x0000000117175824 */ /* 0x000fe200078e0a12 */
[----:B------:R-:W-:Y:S01]  /*09b0*/  @P5 IADD3 R22, PT, PT, R22, 0x1, RZ ;  /* 0x0000000116165810 */ /* 0x000fe20007ffe0ff */
[----:B------:R-:W-:-:S03]  /*09c0*/  @P4 VIADD R20, R20, 0x1 ;  /* 0x0000000114144836 */ /* 0x000fc60000000000 */
[----:B------:R-:W-:Y:S02]  /*09d0*/  ISETP.GE.U32.AND P6, PT, R23, R18, PT ;  /* 0x000000121700720c */ /* 0x000fe40003fc6070 */
[----:B------:R-:W-:-:S11]  /*09e0*/  SEL R20, R9, R20, !P3 ;  /* 0x0000001409147207 */ /* 0x000fd60005800000 */
[----:B------:R-:W-:-:S05]  /*09f0*/  @P6 VIADD R22, R22, 0x1 ;  /* 0x0000000116166836 */ /* 0x000fca0000000000 */
[----:B------:R-:W-:-:S05]  /*0a00*/  SEL R23, R7, R22, !P0 ;  /* 0x0000001607177207 */ /* 0x000fca0004000000 */
[----:B------:R-:W-:-:S04]  /*0a10*/  IMAD.MOV R22, RZ, RZ, -R23 ;  /* 0x000000ffff167224 */ /* 0x000fc800078e0a17 */
[----:B------:R-:W-:Y:S02]  /*0a20*/  IMAD R27, R18, R22, R27 ;  /* 0x00000016121b7224 */ /* 0x000fe400078e021b */
[----:B------:R-:W-:Y:S02]  /*0a30*/  IMAD R22, R10, UR11, RZ ;  /* 0x0000000b0a167c24 */ /* 0x000fe4000f8e02ff */
[----:B------:R-:W-:-:S04]  /*0a40*/  IMAD.HI.U32 R10, R8, R23, RZ ;  /* 0x00000017080a7227 */ /* 0x000fc800078e00ff */
[----:B------:R-:W-:Y:S01]  /*0a50*/  IMAD R22, R27, UR10, R22 ;  /* 0x0000000a1b167c24 */ /* 0x000fe2000f8e0216 */
        /* <DEDUP_REMOVED lines=8> */
[----:B------:R-:W-:Y:S02]  /*0ae0*/  IMAD R25, R25, UR13, R6 ;  /* 0x0000000d19197c24 */ /* 0x000fe4000f8e0206 */
[----:B------:R-:W-:Y:S02]  /*0af0*/  IMAD.HI.U32 R6, R12, R24, RZ ;  /* 0x000000180c067227 */ /* 0x000fe400078e00ff */
[----:B------:R-:W-:Y:S02]  /*0b00*/  @P6 IADD3 R10, PT, PT, R10, 0x1, RZ ;  /* 0x000000010a0a6810 */ /* 0x000fe40007ffe0ff */
[----:B------:R-:W-:Y:S02]  /*0b10*/  IMAD.MOV R28, RZ, RZ, -R6 ;  /* 0x000000ffff1c7224 */ /* 0x000fe400078e0a06 */
[----:B------:R-:W-:Y:S02]  /*0b20*/  SEL R10, R9, R10, !P3 ;  /* 0x0000000a090a7207 */ /* 0x000fe40005800000 */
[----:B------:R-:W-:-:S02]  /*0b30*/  IMAD R28, R17, R28, R24 ;  /* 0x0000001c111c7224 */ /* 0x000fc400078e0218 */
[----:B------:R-:W-:-:S03]  /*0b40*/  IADD3 R11, PT, PT, -R10, RZ, RZ ;  /* 0x000000ff0a0b7210 */ /* 0x000fc60007ffe1ff */
[----:B------:R-:W-:Y:S02]  /*0b50*/  ISETP.GE.U32.AND P2, PT, R28, R17, PT ;  /* 0x000000111c00720c */ /* 0x000fe40003f46070 */
[----:B------:R-:W-:-:S04]  /*0b60*/  IMAD R23, R14, R11, R23 ;  /* 0x0000000b0e177224 */ /* 0x000fc800078e0217 */
[----:B------:R-:W-:-:S04]  /*0b70*/  IMAD R23, R23, UR13, R22 ;  /* 0x0000000d17177c24 */ /* 0x000fc8000f8e0216 */
[----:B------:R-:W-:-:S03]  /*0b80*/  IMAD R10, R10, UR12, R23 ;  /* 0x0000000c0a0a7c24 */ /* 0x000fc6000f8e0217 */
        /* <DEDUP_REMOVED lines=10> */
[----:B------:R-:W-:Y:S02]  /*0c30*/  IADD3 R22, PT, PT, R21, 0x5, RZ ;  /* 0x0000000515167810 */ /* 0x000fe40007ffe0ff */
[----:B------:R-:W-:-:S13]  /*0c40*/  ISETP.GE.U32.AND P2, PT, R27, R18, PT ;  /* 0x000000121b00720c */ /* 0x000fda0003f46070 */
[----:B------:R-:W-:Y:S01]  /*0c50*/  @P2 IADD3 R27, PT, PT, -R18, R27, RZ ;  /* 0x0000001b121b2210 */ /* 0x000fe20007ffe1ff */
[----:B------:R-:W-:-:S03]  /*0c60*/  @P2 VIADD R6, R6, 0x1 ;  /* 0x0000000106062836 */ /* 0x000fc60000000000 */
[----:B------:R-:W-:-:S13]  /*0c70*/  ISETP.GE.U32.AND P4, PT, R27, R18, PT ;  /* 0x000000121b00720c */ /* 0x000fda0003f86070 */
[----:B------:R-:W-:-:S04]  /*0c80*/  @P4 IADD3 R6, PT, PT, R6, 0x1, RZ ;  /* 0x0000000106064810 */ /* 0x000fc80007ffe0ff */
[----:B------:R-:W-:-:S04]  /*0c90*/  SEL R27, R7, R6, !P0 ;  /* 0x00000006071b7207 */ /* 0x000fc80004000000 */
[----:B------:R-:W-:-:S05]  /*0ca0*/  IADD3 R6, PT, PT, -R27, RZ, RZ ;  /* 0x000000ff1b067210 */ /* 0x000fca0007ffe1ff */
[----:B------:R-:W-:Y:S02]  /*0cb0*/  IMAD R6, R18, R6, R11 ;  /* 0x0000000612067224 */ /* 0x000fe400078e020b */
[----:B------:R-:W-:Y:S02]  /*0cc0*/  IMAD R11, R24, UR11, RZ ;  /* 0x0000000b180b7c24 */ /* 0x000fe4000f8e02ff */
[----:B------:R-:W-:-:S04]  /*0cd0*/  IMAD.HI.U32 R24, R8, R27, RZ ;  /* 0x0000001b08187227 */ /* 0x000fc800078e00ff */
[----:B------:R-:W-:Y:S02]  /*0ce0*/  IMAD.MOV R29, RZ, RZ, -R24 ;  /* 0x000000ffff1d7224 */ /* 0x000fe400078e0a18 */
[----:B------:R-:W-:Y:S02]  /*0cf0*/  IMAD R11, R6, UR10, R11 ;  /* 0x0000000a060b7c24 */ /* 0x000fe4000f8e020b */
[----:B------:R-:W-:-:S05]  /*0d00*/  IMAD R29, R14, R29, R27 ;  /* 0x0000001d0e1d7224 */ /* 0x000fca00078e021b */
[----:B------:R-:W-:-:S13]  /*0d10*/  ISETP.GE.U32.AND P2, PT, R29, R14, PT ;  /* 0x0000000e1d00720c */ /* 0x000fda0003f46070 */
[----:B------:R-:W-:Y:S01]  /*0d20*/  @P2 IADD3 R29, PT, PT, -R14, R29, RZ ;  /* 0x0000001d0e1d2210 */ /* 0x000fe20007ffe1ff */
[----:B------:R-:W-:-:S03]  /*0d30*/  @P2 VIADD R24, R24, 0x1 ;  /* 0x0000000118182836 */ /* 0x000fc60000000000 */
[----:B------:R-:W-:-:S13]  /*0d40*/  ISETP.GE.U32.AND P4, PT, R29, R14, PT ;  /* 0x0000000e1d00720c */ /* 0x000fda0003f86070 */
[----:B------:R-:W-:-:S04]  /*0d50*/  @P4 IADD3 R24, PT, PT, R24, 0x1, RZ ;  /* 0x0000000118184810 */ /* 0x000fc80007ffe0ff */
[----:B------:R-:W-:-:S05]  /*0d60*/  SEL R24, R9, R24, !P3 ;  /* 0x0000001809187207 */ /* 0x000fca0005800000 */
[----:B------:R-:W-:-:S04]  /*0d70*/  IMAD.MOV R6, RZ, RZ, -R24 ;  /* 0x000000ffff067224 */ /* 0x000fc800078e0a18 */
[----:B------:R-:W-:-:S04]  /*0d80*/  IMAD R6, R14, R6, R27 ;  /* 0x000000060e067224 */ /* 0x000fc800078e021b */
[----:B------:R-:W-:Y:S02]  /*0d90*/  IMAD R11, R6, UR13, R11 ;  /* 0x0000000d060b7c24 */ /* 0x000fe4000f8e020b */
        /* <DEDUP_REMOVED lines=9> */
[----:B------:R-:W-:Y:S01]  /*0e30*/  SEL R13, R5, R6, !P1 ;  /* 0x00000006050d7207 */ /* 0x000fe20004800000 */
[----:B------:R-:W-:-:S04]  /*0e40*/  IMAD R6, R20, UR12, R25 ;  /* 0x0000000c14067c24 */ /* 0x000fc8000f8e0219 */
[----:B------:R-:W-:-:S04]  /*0e50*/  IMAD.HI.U32 R28, R4, R13, RZ ;  /* 0x0000000d041c7227 */ /* 0x000fc800078e00ff */
[----:B------:R-:W-:Y:S02]  /*0e60*/  IMAD.MOV R25, RZ, RZ, -R28 ;  /* 0x000000ffff197224 */ /* 0x000fe400078e0a1c */
[--C-:B------:R-:W-:Y:S02]  /*0e70*/  IMAD.MOV R20, RZ, RZ, -R13.reuse ;  /* 0x000000ffff147224 */ /* 0x100fe400078e0a0d */
[----:B------:R-:W-:Y:S02]  /*0e80*/  IMAD R25, R18, R25, R13 ;  /* 0x0000001912197224 */ /* 0x000fe400078e020d */
[----:B------:R-:W-:-:S03]  /*0e90*/  IMAD R22, R17, R20, R22 ;  /* 0x0000001411167224 */ /* 0x000fc600078e0216 */
        /* <DEDUP_REMOVED lines=20> */
[----:B------:R-:W-:Y:S01]  /*0fe0*/  IMAD R25, R14, R22, R25 ;  /* 0x000000160e197224 */ /* 0x000fe200078e0219 */
[----:B------:R-:W-:-:S03]  /*0ff0*/  IADD3 R22, PT, PT, R21, 0x6, RZ ;  /* 0x0000000615167810 */ /* 0x000fc60007ffe0ff */
        /* <DEDUP_REMOVED lines=23> */
[----:B------:R-:W-:Y:S01]  /*1170*/  IADD3 R25, PT, PT, -R11, RZ, RZ ;  /* 0x000000ff0b197210 */ /* 0x000fe20007ffe1ff */
[----:B------:R-:W-:-:S04]  /*1180*/  IMAD.HI.U32 R28, R8, R11, RZ ;  /* 0x0000000b081c7227 */ /* 0x000fc800078e00ff */
[----:B------:R-:W-:Y:S02]  /*1190*/  IMAD R23, R18, R25, R23 ;  /* 0x0000001912177224 */ /* 0x000fe400078e0217 */
        /* <DEDUP_REMOVED lines=10> */
[----:B------:R-:W-:-:S04]  /*1240*/  IMAD.MOV R25, RZ, RZ, -R22 ;  /* 0x000000ffff197224 */ /* 0x000fc800078e0a16 */
[----:B------:R-:W-:-:S04]  /*1250*/  IMAD R11, R14, R25, R11 ;  /* 0x000000190e0b7224 */ /* 0x000fc800078e020b */
[----:B------:R-:W-:Y:S01]  /*1260*/  IMAD R23, R11, UR13, R23 ;  /* 0x0000000d0b177c24 */ /* 0x000fe2000f8e0217 */
[----:B------:R-:W-:-:S03]  /*1270*/  IADD3 R11, PT, PT, -R28, RZ, RZ ;  /* 0x000000ff1c0b7210 */ /* 0x000fc60007ffe1ff */
[----:B------:R-:W-:Y:S02]  /*1280*/  IMAD R22, R22, UR12, R23 ;  /* 0x0000000c16167c24 */ /* 0x000fe4000f8e0217 */
        /* <DEDUP_REMOVED lines=16> */
[----:B------:R-:W-:-:S03]  /*1390*/  IADD3 R28, PT, PT, -R11, RZ, RZ ;  /* 0x000000ff0b1c7210 */ /* 0x000fc60007ffe1ff */
[----:B------:R-:W-:Y:S02]  /*13a0*/  IMAD.MOV R25, RZ, RZ, -R13 ;  /* 0x000000ffff197224 */ /* 0x000fe400078e0a0d */
[----:B------:R-:W-:Y:S02]  /*13b0*/  IMAD R23, R17, R28, R21 ;  /* 0x0000001c11177224 */ /* 0x000fe400078e0215 */
[----:B------:R-:W-:Y:S02]  /*13c0*/  IMAD R28, R18, R25, R11 ;  /* 0x00000019121c7224 */ /* 0x000fe400078e020b */
[----:B------:R-:W-:-:S04]  /*13d0*/  IMAD.HI.U32 R11, R8, R13, RZ ;  /* 0x0000000d080b7227 */ /* 0x000fc800078e00ff */
[----:B------:R-:W-:Y:S01]  /*13e0*/  IMAD R23, R23, UR11, RZ ;  /* 0x0000000b17177c24 */ /* 0x000fe2000f8e02ff */
[----:B------:R-:W-:-:S03]  /*13f0*/  IADD3 R25, PT, PT, -R11, RZ, RZ ;  /* 0x000000ff0b197210 */ /* 0x000fc60007ffe1ff */
[----:B------:R-:W-:Y:S02]  /*1400*/  IMAD R23, R28, UR10, R23 ;  /* 0x0000000a1c177c24 */ /* 0x000fe4000f8e0217 */
[----:B------:R-:W-:Y:S02]  /*1410*/  IMAD R25, R14, R25, R13 ;  /* 0x000000190e197224 */ /* 0x000fe400078e020d */
[----:B------:R-:W-:-:S03]  /*1420*/  VIADD R28, R21, 0x7 ;  /* 0x00000007151c7836 */ /* 0x000fc60000000000 */
[----:B------:R-:W-:-:S13]  /*1430*/  ISETP.GE.U32.AND P2, PT, R25, R14, PT ;  /* 0x0000000e1900720c */ /* 0x000fda0003f46070 */
[----:B------:R-:W-:Y:S01]  /*1440*/  @P2 IMAD.IADD R25, R25, 0x1, -R14 ;  /* 0x0000000119192824 */ /* 0x000fe200078e0a0e */
[----:B------:R-:W-:-:S04]  /*1450*/  @P2 IADD3 R11, PT, PT, R11, 0x1, RZ ;  /* 0x000000010b0b2810 */ /* 0x000fc80007ffe0ff */
[----:B------:R-:W-:-:S13]  /*1460*/  ISETP.GE.U32.AND P4, PT, R25, R14, PT ;  /* 0x0000000e1900720c */ /* 0x000fda0003f86070 */
[----:B------:R-:W-:-:S05]  /*1470*/  @P4 VIADD R11, R11, 0x1 ;  /* 0x000000010b0b4836 */ /* 0x000fca0000000000 */
[----:B------:R-:W-:-:S04]  /*1480*/  SEL R11, R9, R11, !P3 ;  /* 0x0000000b090b7207 */ /* 0x000fc80005800000 */
[----:B------:R-:W-:-:S05]  /*1490*/  IADD3 R25, PT, PT, -R11, RZ, RZ ;  /* 0x000000ff0b197210 */ /* 0x000fca0007ffe1ff */
[----:B------:R-:W-:Y:S02]  /*14a0*/  IMAD R13, R14, R25, R13 ;  /* 0x000000190e0d7224 */ /* 0x000fe400078e020d */
[----:B------:R-:W-:-:S04]  /*14b0*/  IMAD.HI.U32 R25, R12, R28, RZ ;  /* 0x0000001c0c197227 */ /* 0x000fc800078e00ff */
[----:B------:R-:W-:Y:S01]  /*14c0*/  IMAD R12, R13, UR13, R23 ;  /* 0x0000000d0d0c7c24 */ /* 0x000fe2000f8e0217 */
        /* <DEDUP_REMOVED lines=8> */
[----:B------:R-:W-:Y:S01]  /*1550*/  IMAD.HI.U32 R23, R4, R13, RZ ;  /* 0x0000000d04177227 */ /* 0x000fe200078e00ff */
[----:B------:R-:W-:-:S04]  /*1560*/  IADD3 R4, P4, PT, R2, R21, RZ ;  /* 0x0000001502047210 */ /* 0x000fc80007f9e0ff */
[----:B------:R-:W-:-:S05]  /*1570*/  IADD3 R5, PT, PT, -R23, RZ, RZ ;  /* 0x000000ff17057210 */ /* 0x000fca0007ffe1ff */
[----:B------:R-:W-:-:S05]  /*1580*/  IMAD R5, R18, R5, R13 ;  /* 0x0000000512057224 */ /* 0x000fca00078e020d */
[----:B------:R-:W-:-:S13]  /*1590*/  ISETP.GE.U32.AND P1, PT, R5, R18, PT ;  /* 0x000000120500720c */ /* 0x000fda0003f26070 */
[----:B------:R-:W-:-:S05]  /*15a0*/  @P1 IMAD.IADD R5, R5, 0x1, -R18 ;  /* 0x0000000105051824 */ /* 0x000fca00078e0a12 */
[----:B------:R-:W-:Y:S02]  /*15b0*/  ISETP.GE.U32.AND P2, PT, R5, R18, PT ;  /* 0x000000120500720c */ /* 0x000fe40003f46070 */
[----:B------:R-:W-:-:S06]  /*15c0*/  IADD3.X R5, PT, PT, RZ, R3, RZ, P4, !PT ;  /* 0x00000003ff057210 */ /* 0x000fcc00027fe4ff */
[----:B------:R-:W2:Y:S01]  /*15d0*/  LDG.E.64 R4, desc[UR6][R4.64] ;  /* 0x0000000604047981 */ /* 0x000ea2000c1e1b00 */
[----:B------:R-:W-:Y:S01]  /*15e0*/  @P1 VIADD R23, R23, 0x1 ;  /* 0x0000000117171836 */ /* 0x000fe20000000000 */
[----:B------:R-:W-:Y:S01]  /*15f0*/  LEA R21, R19, R21, 0x3 ;  /* 0x0000001513157211 */ /* 0x000fe200078e18ff */
[----:B------:R-:W-:Y:S02]  /*1600*/  IMAD R12, R11, UR12, R12 ;  /* 0x0000000c0b0c7c24 */ /* 0x000fe4000f8e020c */
[----:B------:R-:W-:Y:S01]  /*1610*/  IMAD.MOV R11, RZ, RZ, -R13 ;  /* 0x000000ffff0b7224 */ /* 0x000fe200078e0a0d */
[----:B------:R-:W-:Y:S01]  /*1620*/  @P2 IADD3 R23, PT, PT, R23, 0x1, RZ ;  /* 0x0000000117172810 */ /* 0x000fe20007ffe0ff */
[----:B-1-3--:R-:W-:Y:S02]  /*1630*/  IMAD R12, R15, UR14, R12 ;  /* 0x0000000e0f0c7c24 */ /* 0x00afe4000f8e020c */
[----:B------:R-:W-:Y:S01]  /*1640*/  IMAD R28, R17, R11, R28 ;  /* 0x0000000b111c7224 */ /* 0x000fe200078e021c */
[----:B------:R-:W-:Y:S01]  /*1650*/  SEL R7, R7, R23, !P0 ;  /* 0x0000001707077207 */ /* 0x000fe20004000000 */
[----:B------:R-:W-:-:S02]  /*1660*/  IMAD R6, R15, UR14, R6 ;  /* 0x0000000e0f067c24 */ /* 0x000fc4000f8e0206 */
[----:B------:R-:W-:Y:S02]  /*1670*/  IMAD R28, R28, UR11, RZ ;  /* 0x0000000b1c1c7c24 */ /* 0x000fe4000f8e02ff */
[----:B------:R-:W-:-:S04]  /*1680*/  IMAD.HI.U32 R8, R8, R7, RZ ;  /* 0x0000000708087227 */ /* 0x000fc800078e00ff */
[----:B------:R-:W-:Y:S02]  /*1690*/  IMAD.MOV R23, RZ, RZ, -R8 ;  /* 0x000000ffff177224 */ /* 0x000fe400078e0a08 */
[C---:B------:R-:W-:Y:S02]  /*16a0*/  IMAD R10, R15.reuse, UR14, R10 ;  /* 0x0000000e0f0a7c24 */ /* 0x040fe4000f8e020a */
[----:B------:R-:W-:Y:S02]  /*16b0*/  IMAD R23, R14, R23, R7 ;  /* 0x000000170e177224 */ /* 0x000fe400078e0207 */
[C---:B------:R-:W-:Y:S02]  /*16c0*/  IMAD R27, R15.reuse, UR14, R24 ;  /* 0x0000000e0f1b7c24 */ /* 0x040fe4000f8e0218 */
[----:B------:R-:W-:Y:S01]  /*16d0*/  IMAD R20, R15, UR14, R20 ;  /* 0x0000000e0f147c24 */ /* 0x000fe2000f8e0214 */
[----:B------:R-:W-:-:S13]  /*16e0*/  ISETP.GE.U32.AND P0, PT, R23, R14, PT ;  /* 0x0000000e1700720c */ /* 0x000fda0003f06070 */
[----:B------:R-:W-:Y:S02]  /*16f0*/  @P0 IADD3 R23, PT, PT, -R14, R23, RZ ;  /* 0x000000170e170210 */ /* 0x000fe40007ffe1ff */
[----:B------:R-:W-:Y:S02]  /*1700*/  @P0 IADD3 R8, PT, PT, R8, 0x1, RZ ;  /* 0x0000000108080810 */ /* 0x000fe40007ffe0ff */
[----:B------:R-:W-:Y:S02]  /*1710*/  ISETP.GE.U32.AND P1, PT, R23, R14, PT ;  /* 0x0000000e1700720c */ /* 0x000fe40003f26070 */
[----:B------:R-:W-:Y:S02]  /*1720*/  IADD3 R23, PT, PT, -R7, RZ, RZ ;  /* 0x000000ff07177210 */ /* 0x000fe40007ffe1ff */
[----:B------:R-:W-:-:S03]  /*1730*/  IADD3 R12, P0, PT, R12, UR16, RZ ;  /* 0x000000100c0c7c10 */ /* 0x000fc6000ff1e0ff */
[----:B------:R-:W-:-:S04]  /*1740*/  IMAD R13, R18, R23, R13 ;  /* 0x00000017120d7224 */ /* 0x000fc800078e020d */
[----:B------:R-:W-:Y:S01]  /*1750*/  IMAD R28, R13, UR10, R28 ;  /* 0x0000000a0d1c7c24 */ /* 0x000fe2000f8e021c */
[----:B------:R-:W-:Y:S01]  /*1760*/  IADD3.X R13, PT, PT, RZ, UR17, RZ, P0, !PT ;  /* 0x00000011ff0d7c10 */ /* 0x000fe200087fe4ff */
[----:B------:R-:W-:Y:S01]  /*1770*/  @P1 VIADD R8, R8, 0x1 ;  /* 0x0000000108081836 */ /* 0x000fe20000000000 */
[----:B------:R-:W-:-:S04]  /*1780*/  IADD3 R10, P1, PT, R10, UR16, RZ ;  /* 0x000000100a0a7c10 */ /* 0x000fc8000ff3e0ff */
[----:B------:R-:W-:-:S05]  /*1790*/  SEL R11, R9, R8, !P3 ;  /* 0x00000008090b7207 */ /* 0x000fca0005800000 */
[----:B------:R-:W-:-:S04]  /*17a0*/  IMAD.MOV R8, RZ, RZ, -R11 ;  /* 0x000000ffff087224 */ /* 0x000fc800078e0a0b */
[----:B------:R-:W-:Y:S02]  /*17b0*/  IMAD R7, R14, R8, R7 ;  /* 0x000000080e077224 */ /* 0x000fe400078e0207 */
[----:B------:R-:W-:Y:S02]  /*17c0*/  IMAD R8, R15, UR14, R26 ;  /* 0x0000000e0f087c24 */ /* 0x000fe4000f8e021a */
[----:B------:R-:W-:-:S03]  /*17d0*/  IMAD R26, R7, UR13, R28 ;  /* 0x0000000d071a7c24 */ /* 0x000fc6000f8e021c */
[----:B------:R-:W-:Y:S01]  /*17e0*/  IADD3 R8, P0, PT, R8, UR16, RZ ;  /* 0x0000001008087c10 */ /* 0x000fe2000ff1e0ff */
[----:B------:R-:W-:Y:S02]  /*17f0*/  IMAD R26, R11, UR12, R26 ;  /* 0x0000000c0b1a7c24 */ /* 0x000fe4000f8e021a */
[----:B------:R-:W-:Y:S02]  /*1800*/  IMAD.X R11, RZ, RZ, UR17, P1 ;  /* 0x00000011ff0b7e24 */ /* 0x000fe400088e06ff */
[----:B------:R-:W-:Y:S01]  /*1810*/  IMAD.X R9, RZ, RZ, UR17, P0 ;  /* 0x00000011ff097e24 */ /* 0x000fe200080e06ff */
[----:B------:R-:W-:Y:S01]  /*1820*/  IADD3 R6, P0, PT, R6, UR16, RZ ;  /* 0x0000001006067c10 */ /* 0x000fe2000ff1e0ff */
[----:B------:R-:W-:-:S03]  /*1830*/  IMAD R26, R15, UR14, R26 ;  /* 0x0000000e0f1a7c24 */ /* 0x000fc6000f8e021a */
[----:B------:R-:W-:Y:S02]  /*1840*/  IADD3.X R7, PT, PT, RZ, UR17, RZ, P0, !PT ;  /* 0x00000011ff077c10 */ /* 0x000fe400087fe4ff */
[C---:B--2---:R-:W-:Y:S02]  /*1850*/  PRMT R25, R4.reuse, 0x7770, RZ ;  /* 0x0000777004197816 */ /* 0x044fe400000000ff */
[C---:B------:R-:W-:Y:S02]  /*1860*/  PRMT R23, R4.reuse, 0x7771, RZ ;  /* 0x0000777104177816 */ /* 0x040fe400000000ff */
[C---:B------:R-:W-:Y:S01]  /*1870*/  PRMT R24, R4.reuse, 0x7772, RZ ;  /* 0x0000777204187816 */ /* 0x040fe200000000ff */
[----:B------:R0:W-:Y:S01]  /*1880*/  STG.E.U8 desc[UR6][R12.64], R25 ;  /* 0x000000190c007986 */ /* 0x0001e2000c101106 */
[----:B------:R-:W-:-:S03]  /*1890*/  PRMT R29, R4, 0x7773, RZ ;  /* 0x00007773041d7816 */ /* 0x000fc600000000ff */
[----:B------:R1:W-:Y:S04]  /*18a0*/  STG.E.U8 desc[UR6][R8.64], R23 ;  /* 0x0000001708007986 */ /* 0x0003e8000c101106 */
[----:B------:R2:W-:Y:S01]  /*18b0*/  STG.E.U8 desc[UR6][R6.64], R24 ;  /* 0x0000001806007986 */ /* 0x0005e2000c101106 */
[----:B0-----:R-:W-:-:S03]  /*18c0*/  IADD3 R12, P0, PT, R27, UR16, RZ ;  /* 0x000000101b0c7c10 */ /* 0x001fc6000ff1e0ff */
[----:B------:R0:W-:Y:S01]  /*18d0*/  STG.E.U8 desc[UR6][R10.64], R29 ;  /* 0x0000001d0a007986 */ /* 0x0001e2000c101106 */
[----:B------:R-:W-:Y:S01]  /*18e0*/  PRMT R27, R5, 0x7770, RZ ;  /* 0x00007770051b7816 */ /* 0x000fe200000000ff */
[----:B-1----:R-:W-:Y:S01]  /*18f0*/  IMAD R8, R15, UR14, R22 ;  /* 0x0000000e0f087c24 */ /* 0x002fe2000f8e0216 */
[----:B------:R-:W-:Y:S02]  /*1900*/  IADD3.X R13, PT, PT, RZ, UR17, RZ, P0, !PT ;  /* 0x00000011ff0d7c10 */ /* 0x000fe400087fe4ff */
[----:B------:R-:W-:Y:S02]  /*1910*/  IADD3 R22, P0, PT, R20, UR16, RZ ;  /* 0x0000001014167c10 */ /* 0x000fe4000ff1e0ff */
[----:B------:R-:W-:Y:S01]  /*1920*/  IADD3 R8, P1, PT, R8, UR16, RZ ;  /* 0x0000001008087c10 */ /* 0x000fe2000ff3e0ff */
[----:B------:R1:W-:Y:S01]  /*1930*/  STG.E.U8 desc[UR6][R12.64], R27 ;  /* 0x0000001b0c007986 */ /* 0x0003e2000c101106 */
[----:B--2---:R-:W-:Y:S01]  /*1940*/  IADD3 R6, P2, PT, R26, UR16, RZ ;  /* 0x000000101a067c10 */ /* 0x004fe2000ff5e0ff */
[----:B------:R-:W-:Y:S01]  /*1950*/  IMAD.X R23, RZ, RZ, UR17, P0 ;  /* 0x00000011ff177e24 */ /* 0x000fe200080e06ff */
[----:B------:R-:W-:-:S02]  /*1960*/  PRMT R25, R5, 0x7773, RZ ;  /* 0x0000777305197816 */ /* 0x000fc400000000ff */
[C---:B0-----:R-:W-:Y:S01]  /*1970*/  PRMT R11, R5.reuse, 0x7771, RZ ;  /* 0x00007771050b7816 */ /* 0x041fe200000000ff */
[----:B------:R-:W-:Y:S01]  /*1980*/  IMAD.X R7, RZ, RZ, UR17, P2 ;  /* 0x00000011ff077e24 */ /* 0x000fe200090e06ff */
[----:B------:R-:W-:Y:S02]  /*1990*/  IADD3.X R9, PT, PT, RZ, UR17, RZ, P1, !PT ;  /* 0x00000011ff097c10 */ /* 0x000fe40008ffe4ff */
[----:B------:R-:W-:Y:S01]  /*19a0*/  PRMT R5, R5, 0x7772, RZ ;  /* 0x0000777205057816 */ /* 0x000fe200000000ff */
[----:B------:R2:W-:Y:S01]  /*19b0*/  STG.E.U8 desc[UR6][R22.64], R11 ;  /* 0x0000000b16007986 */ /* 0x0005e2000c101106 */
[----:B-1----:R-:W-:-:S03]  /*19c0*/  VIADD R13, R21, 0x8 ;  /* 0x00000008150d7836 */ /* 0x002fc60000000000 */
[----:B------:R2:W-:Y:S02]  /*19d0*/  STG.E.U8 desc[UR6][R8.64], R5 ;  /* 0x0000000508007986 */ /* 0x0005e4000c101106 */
[----:B------:R-:W-:Y:S02]  /*19e0*/  ISETP.GT.U32.AND P0, PT, R13, R0, PT ;  /* 0x000000000d00720c */ /* 0x000fe40003f04070 */
[----:B------:R2:W-:Y:S11]  /*19f0*/  STG.E.U8 desc[UR6][R6.64], R25 ;  /* 0x0000001906007986 */ /* 0x0005f6000c101106 */
[----:B------:R-:W-:Y:S05]  /*1a00*/  @!P0 BRA `(.L_x_359) ;  /* 0xffffffe800108947 */ /* 0x000fea000383ffff */
.L_x_358:
[----:B0--3--:R-:W-:Y:S05]  /*1a10*/  BSYNC.RECONVERGENT B0 ;  /* 0x0000000000007941 */ /* 0x009fea0003800200 */
.L_x_357:
[----:B------:R-:W-:-:S13]  /*1a20*/  ISETP.GE.U32.AND P0, PT, R21, R0, PT ;  /* 0x000000001500720c */ /* 0x000fda0003f06070 */
[----:B------:R-:W-:Y:S05]  /*1a30*/  @P0 EXIT ;  /* 0x000000000000094d */ /* 0x000fea0003800000 */
[----:B------:R-:W-:Y:S01]  /*1a40*/  IADD3 R20, PT, PT, R0, -R21, RZ ;  /* 0x8000001500147210 */ /* 0x000fe20007ffe0ff */
[----:B------:R-:W0:Y:S01]  /*1a50*/  LDCU UR9, c[0x0][0x10ec] ;  /* 0x00021d80ff0977ac */ /* 0x000e220008000800 */
[----:B------:R-:W-:Y:S01]  /*1a60*/  BSSY.RECONVERGENT B0, `(.L_x_360) ;  /* 0x0000064000007945 */ /* 0x000fe20003800200 */
[----:B--2---:R-:W-:Y:S01]  /*1a70*/  IMAD.MOV.U32 R9, RZ, RZ, R21 ;  /* 0x000000ffff097224 */ /* 0x004fe200078e0015 */
[----:B------:R-:W-:Y:S01]  /*1a80*/  LOP3.LUT P0, R20, R20, 0x3, RZ, 0xc0, !PT ;  /* 0x0000000314147812 */ /* 0x000fe2000780c0ff */
[----:B------:R-:W2:Y:S01]  /*1a90*/  LDCU.64 UR10, c[0x0][0x10e0] ;  /* 0x00021c00ff0a77ac */ /* 0x000ea20008000a00 */
[----:B------:R-:W3:Y:S01]  /*1aa0*/  LDCU.64 UR12, c[0x0][0x10d8] ;  /* 0x00021b00ff0c77ac */ /* 0x000ee20008000a00 */
[----:B------:R-:W0:Y:S10]  /*1ab0*/  LDCU.64 UR14, c[0x0][0x380] ;  /* 0x00007000ff0e77ac */ /* 0x000e340008000a00 */
[----:B------:R-:W-:Y:S05]  /*1ac0*/  @!P0 BRA `(.L_x_361) ;  /* 0x0000000400748947 */ /* 0x000fea0003800000 */
[----:B------:R-:W5:Y:S01]  /*1ad0*/  LDC R4, c[0x0][0x10e8] ;  /* 0x00043a00ff047b82 */ /* 0x000f620000000800 */
[----:B------:R-:W4:Y:S01]  /*1ae0*/  LDCU.64 UR4, c[0x0][0x10d0] ;  /* 0x00021a00ff0477ac */ /* 0x000f220008000a00 */
[----:B------:R-:W-:Y:S01]  /*1af0*/  IMAD.MOV R20, RZ, RZ, -R20 ;  /* 0x000000ffff147224 */ /* 0x000fe200078e0a14 */
[----:B------:R-:W1:Y:S01]  /*1b00*/  LDCU UR8, c[0x0][0x10cc] ;  /* 0x00021980ff0877ac */ /* 0x000e620008000800 */
[----:B-----5:R-:W-:-:S04]  /*1b10*/  ISETP.NE.AND P0, PT, R4, 0x3, PT ;  /* 0x000000030400780c */ /* 0x020fc80003f05270 */
[----:B----4-:R-:W-:Y:S02]  /*1b20*/  SEL R6, R16, UR5, !P0 ;  /* 0x0000000510067c07 */ /* 0x010fe4000c000000 */
[----:B------:R-:W-:Y:S02]  /*1b30*/  ISETP.NE.AND P0, PT, R4, 0x2, PT ;  /* 0x000000020400780c */ /* 0x000fe40003f05270 */
[----:B------:R-:W4:Y:S02]  /*1b40*/  I2F.U32.RP R9, R6 ;  /* 0x0000000600097306 */ /* 0x000f240000209000 */
[----:B------:R-:W-:Y:S02]  /*1b50*/  SEL R7, R16, UR4, !P0 ;  /* 0x0000000410077c07 */ /* 0x000fe4000c000000 */
[----:B------:R-:W-:Y:S02]  /*1b60*/  ISETP.NE.AND P0, PT, R4, 0x1, PT ;  /* 0x000000010400780c */ /* 0x000fe40003f05270 */
[----:B------:R-:W-:-:S02]  /*1b70*/  ISETP.NE.U32.AND P1, PT, R7, RZ, PT ;  /* 0x000000ff0700720c */ /* 0x000fc40003f25070 */
[----:B-1----:R-:W-:Y:S01]  /*1b80*/  SEL R8, R16, UR8, !P0 ;  /* 0x0000000810087c07 */ /* 0x002fe2000c000000 */
[----:B------:R-:W-:Y:S01]  /*1b90*/  I2F.U32.RP R14, R7 ;  /* 0x00000007000e7306 */ /* 0x000fe20000209000 */
[----:B------:R-:W-:Y:S02]  /*1ba0*/  ISETP.NE.U32.AND P0, PT, R6, RZ, PT ;  /* 0x000000ff0600720c */ /* 0x000fe40003f05070 */
[----:B------:R-:W-:Y:S01]  /*1bb0*/  ISETP.NE.U32.AND P2, PT, R8, RZ, PT ;  /* 0x000000ff0800720c */ /* 0x000fe20003f45070 */
[----:B------:R-:W-:-:S04]  /*1bc0*/  IMAD.MOV R19, RZ, RZ, -R8 ;  /* 0x000000ffff137224 */ /* 0x000fc800078e0a08 */
[----:B------:R-:W1:Y:S08]  /*1bd0*/  I2F.U32.RP R17, R8 ;  /* 0x0000000800117306 */ /* 0x000e700000209000 */
[----:B----4-:R-:W4:Y:S08]  /*1be0*/  MUFU.RCP R9, R9 ;  /* 0x0000000900097308 */ /* 0x010f300000001000 */
[----:B-1----:R-:W1:Y:S08]  /*1bf0*/  MUFU.RCP R17, R17 ;  /* 0x0000001100117308 */ /* 0x002e700000001000 */
[----:B------:R-:W5:Y:S01]  /*1c00*/  MUFU.RCP R14, R14 ;  /* 0x0000000e000e7308 */ /* 0x000f620000001000 */
[----:B----4-:R-:W-:Y:S01]  /*1c10*/  IADD3 R10, PT, PT, R9, 0xffffffe, RZ ;  /* 0x0ffffffe090a7810 */ /* 0x010fe20007ffe0ff */
[----:B------:R-:W-:-:S06]  /*1c20*/  IMAD.MOV R9, RZ, RZ, -R6 ;  /* 0x000000ffff097224 */ /* 0x000fcc00078e0a06 */
[----:B------:R4:W2:Y:S01]  /*1c30*/  F2I.FTZ.U32.TRUNC.NTZ R11, R10 ;  /* 0x0000000a000b7305 */ /* 0x0008a2000021f000 */
[----:B-1----:R-:W-:Y:S02]  /*1c40*/  IADD3 R12, PT, PT, R17, 0xffffffe, RZ ;  /* 0x0ffffffe110c7810 */ /* 0x002fe40007ffe0ff */
[----:B------:R-:W-:-:S05]  /*1c50*/  IADD3 R17, PT, PT, RZ, -R7, RZ ;  /* 0x80000007ff117210 */ /* 0x000fca0007ffe0ff */
[----:B------:R1:W3:Y:S01]  /*1c60*/  F2I.FTZ.U32.TRUNC.NTZ R13, R12 ;  /* 0x0000000c000d7305 */ /* 0x0002e2000021f000 */
[----:B----4-:R-:W-:Y:S01]  /*1c70*/  MOV R10, RZ ;  /* 0x000000ff000a7202 */ /* 0x010fe20000000f00 */
[----:B-----5:R-:W-:Y:S01]  /*1c80*/  VIADD R4, R14, 0xffffffe ;  /* 0x0ffffffe0e047836 */ /* 0x020fe20000000000 */
[----:B------:R-:W-:Y:S01]  /*1c90*/  LOP3.LUT R14, RZ, R8, RZ, 0x33, !PT ;  /* 0x00000008ff0e7212 */ /* 0x000fe200078e33ff */
[----:B--2---:R-:W-:-:S04]  /*1ca0*/  IMAD R9, R9, R11, RZ ;  /* 0x0000000b09097224 */ /* 0x004fc800078e02ff */
[----:B------:R2:W4:Y:S01]  /*1cb0*/  F2I.FTZ.U32.TRUNC.NTZ R5, R4 ;  /* 0x0000000400057305 */ /* 0x000522000021f000 */
[----:B-1----:R-:W-:Y:S02]  /*1cc0*/  HFMA2 R12, -RZ, RZ, 0, 0 ;  /* 0x00000000ff0c7431 */ /* 0x002fe400000001ff */
[----:B------:R-:W-:Y:S01]  /*1cd0*/  IMAD.HI.U32 R10, R11, R9, R10 ;  /* 0x000000090b0a7227 */ /* 0x000fe200078e000a */
[----:B------:R-:W-:-:S03]  /*1ce0*/  MOV R9, R21 ;  /* 0x0000001500097202 */ /* 0x000fc60000000f00 */
[----:B---3--:R-:W-:Y:S02]  /*1cf0*/  IMAD R19, R19, R13, RZ ;  /* 0x0000000d13137224 */ /* 0x008fe400078e02ff */
[----:B--2---:R-:W-:Y:S02]  /*1d00*/  IMAD.MOV.U32 R4, RZ, RZ, RZ ;  /* 0x000000ffff047224 */ /* 0x004fe400078e00ff */
[----:B------:R-:W-:Y:S01]  /*1d10*/  IMAD.HI.U32 R12, R13, R19, R12 ;  /* 0x000000130d0c7227 */ /* 0x000fe200078e000c */
[----:B------:R-:W-:Y:S02]  /*1d20*/  IADD3 R13, P3, PT, R2, R21, RZ ;  /* 0x00000015020d7210 */ /* 0x000fe40007f7e0ff */
[----:B------:R-:W-:Y:S01]  /*1d30*/  LOP3.LUT R19, RZ, R7, RZ, 0x33, !PT ;  /* 0x00000007ff137212 */ /* 0x000fe200078e33ff */
[----:B----4-:R-:W-:Y:S02]  /*1d40*/  IMAD R17, R17, R5, RZ ;  /* 0x0000000511117224 */ /* 0x010fe400078e02ff */
[----:B------:R-:W-:-:S02]  /*1d50*/  IMAD.X R18, RZ, RZ, R3, P3 ;  /* 0x000000ffff127224 */ /* 0x000fc400018e0603 */
[----:B------:R-:W-:Y:S01]  /*1d60*/  IMAD.HI.U32 R11, R5, R17, R4 ;  /* 0x00000011050b7227 */ /* 0x000fe200078e0004 */
[----:B------:R-:W-:-:S07]  /*1d70*/  LOP3.LUT R17, RZ, R6, RZ, 0x33, !PT ;  /* 0x00000006ff117212 */ /* 0x000fce00078e33ff */
.L_x_362:
[----:B0-----:R-:W-:Y:S01]  /*1d80*/  MOV R4, R13 ;  /* 0x0000000d00047202 */ /* 0x001fe20000000f00 */
[----:B------:R-:W-:-:S05]  /*1d90*/  IMAD.MOV.U32 R5, RZ, RZ, R18 ;  /* 0x000000ffff057224 */ /* 0x000fca00078e0012 */
[----:B------:R1:W2:Y:S01]  /*1da0*/  LDG.E.U8 R23, desc[UR6][R4.64] ;  /* 0x0000000604177981 */ /* 0x0002a2000c1e1100 */
[----:B------:R-:W-:Y:S01]  /*1db0*/  IMAD.HI.U32 R22, R10, R9, RZ ;  /* 0x000000090a167227 */ /* 0x000fe200078e00ff */
[----:B------:R-:W-:-:S04]  /*1dc0*/  IADD3 R20, PT, PT, R20, 0x1, RZ ;  /* 0x0000000114147810 */ /* 0x000fc80007ffe0ff */
        /* <DEDUP_REMOVED lines=9> */
[----:B-1----:R-:W-:-:S05]  /*1e60*/  IADD3 R4, PT, PT, -R24, RZ, RZ ;  /* 0x000000ff18047210 */ /* 0x002fca0007ffe1ff */
[----:B------:R-:W-:-:S05]  /*1e70*/  IMAD R4, R7, R4, R22 ;  /* 0x0000000407047224 */ /* 0x000fca00078e0216 */
[----:B------:R-:W-:-:S13]  /*1e80*/  ISETP.GE.U32.AND P3, PT, R4, R7, PT ;  /* 0x000000070400720c */ /* 0x000fda0003f66070 */
[----:B------:R-:W-:Y:S01]  /*1e90*/  @P3 IMAD.IADD R4, R4, 0x1, -R7 ;  /* 0x0000000104043824 */ /* 0x000fe200078e0a07 */
[----:B------:R-:W-:-:S04]  /*1ea0*/  @P3 IADD3 R24, PT, PT, R24, 0x1, RZ ;  /* 0x0000000118183810 */ /* 0x000fc80007ffe0ff */
[----:B------:R-:W-:-:S13]  /*1eb0*/  ISETP.GE.U32.AND P4, PT, R4, R7, PT ;  /* 0x000000070400720c */ /* 0x000fda0003f86070 */
[----:B------:R-:W-:-:S05]  /*1ec0*/  @P4 VIADD R24, R24, 0x1 ;  /* 0x0000000118184836 */ /* 0x000fca0000000000 */
[----:B------:R-:W-:Y:S01]  /*1ed0*/  SEL R5, R19, R24, !P1 ;  /* 0x0000001813057207 */ /* 0x000fe20004800000 */
[----:B------:R-:W-:-:S04]  /*1ee0*/  IMAD.MOV R24, RZ, RZ, -R22 ;  /* 0x000000ffff187224 */ /* 0x000fc800078e0a16 */
[----:B------:R-:W-:-:S04]  /*1ef0*/  IMAD.HI.U32 R25, R12, R5, RZ ;  /* 0x000000050c197227 */ /* 0x000fc800078e00ff */
[----:B------:R-:W-:Y:S01]  /*1f00*/  IMAD.MOV R26, RZ, RZ, -R5 ;  /* 0x000000ffff1a7224 */ /* 0x000fe200078e0a05 */
[----:B------:R-:W-:Y:S01]  /*1f10*/  IADD3 R27, PT, PT, -R25, RZ, RZ ;  /* 0x000000ff191b7210 */ /* 0x000fe20007ffe1ff */
[----:B------:R-:W-:Y:S01]  /*1f20*/  IMAD R24, R6, R24, R9 ;  /* 0x0000001806187224 */ /* 0x000fe200078e0209 */
[----:B------:R-:W-:-:S03]  /*1f30*/  IADD3 R9, PT, PT, R9, 0x1, RZ ;  /* 0x0000000109097810 */ /* 0x000fc60007ffe0ff */
[----:B------:R-:W-:Y:S02]  /*1f40*/  IMAD R27, R8, R27, R5 ;  /* 0x0000001b081b7224 */ /* 0x000fe400078e0205 */
[----:B------:R-:W-:-:S03]  /*1f50*/  IMAD R24, R24, UR11, RZ ;  /* 0x0000000b18187c24 */ /* 0x000fc6000f8e02ff */
[----:B------:R-:W-:-:S13]  /*1f60*/  ISETP.GE.U32.AND P3, PT, R27, R8, PT ;  /* 0x000000081b00720c */ /* 0x000fda0003f66070 */
[----:B------:R-:W-:Y:S01]  /*1f70*/  @P3 IMAD.IADD R27, R27, 0x1, -R8 ;  /* 0x000000011b1b3824 */ /* 0x000fe200078e0a08 */
[----:B------:R-:W-:-:S04]  /*1f80*/  @P3 IADD3 R25, PT, PT, R25, 0x1, RZ ;  /* 0x0000000119193810 */ /* 0x000fc80007ffe0ff */
[----:B------:R-:W-:-:S13]  /*1f90*/  ISETP.GE.U32.AND P4, PT, R27, R8, PT ;  /* 0x000000081b00720c */ /* 0x000fda0003f86070 */
[----:B------:R-:W-:Y:S02]  /*1fa0*/  @P4 IADD3 R25, PT, PT, R25, 0x1, RZ ;  /* 0x0000000119194810 */ /* 0x000fe40007ffe0ff */
[----:B------:R-:W-:Y:S02]  /*1fb0*/  IADD3 R13, P4, PT, R13, 0x1, RZ ;  /* 0x000000010d0d7810 */ /* 0x000fe40007f9e0ff */
[----:B------:R-:W-:Y:S01]  /*1fc0*/  SEL R4, R14, R25, !P2 ;  /* 0x000000190e047207 */ /* 0x000fe20005000000 */
[----:B------:R-:W-:Y:S02]  /*1fd0*/  IMAD R25, R7, R26, R22 ;  /* 0x0000001a07197224 */ /* 0x000fe400078e0216 */
[----:B------:R-:W-:Y:S01]  /*1fe0*/  IMAD.X R18, RZ, RZ, R18, P4 ;  /* 0x000000ffff127224 */ /* 0x000fe200020e0612 */
[----:B------:R-:W-:Y:S01]  /*1ff0*/  IADD3 R22, PT, PT, -R4, RZ, RZ ;  /* 0x000000ff04167210 */ /* 0x000fe20007ffe1ff */
[----:B------:R-:W-:-:S04]  /*2000*/  IMAD R24, R25, UR10, R24 ;  /* 0x0000000a19187c24 */ /* 0x000fc8000f8e0218 */
[----:B------:R-:W-:-:S04]  /*2010*/  IMAD R5, R8, R22, R5 ;  /* 0x0000001608057224 */ /* 0x000fc800078e0205 */
[----:B------:R-:W-:-:S04]  /*2020*/  IMAD R5, R5, UR13, R24 ;  /* 0x0000000d05057c24 */ /* 0x000fc8000f8e0218 */
[----:B------:R-:W-:-:S04]  /*2030*/  IMAD R4, R4, UR12, R5 ;  /* 0x0000000c04047c24 */ /* 0x000fc8000f8e0205 */
[----:B0-----:R-:W-:-:S05]  /*2040*/  IMAD R4, R15, UR9, R4 ;  /* 0x000000090f047c24 */ /* 0x001fca000f8e0204 */
[----:B------:R-:W-:-:S05]  /*2050*/  IADD3 R4, P3, PT, R4, UR14, RZ ;  /* 0x0000000e04047c10 */ /* 0x000fca000ff7e0ff */
[----:B------:R-:W-:Y:S01]  /*2060*/  IMAD.X R5, RZ, RZ, UR15, P3 ;  /* 0x0000000fff057e24 */ /* 0x000fe200098e06ff */
[----:B------:R-:W-:-:S04]  /*2070*/  ISETP.NE.AND P3, PT, R20, RZ, PT ;  /* 0x000000ff1400720c */ /* 0x000fc80003f65270 */
[----:B--2---:R0:W-:Y:S09]  /*2080*/  STG.E.U8 desc[UR6][R4.64], R23 ;  /* 0x0000001704007986 */ /* 0x0041f2000c101106 */
[----:B------:R-:W-:Y:S05]  /*2090*/  @P3 BRA `(.L_x_362) ;  /* 0xfffffffc00383947 */ /* 0x000fea000383ffff */
.L_x_361:
[----:B0-23--:R-:W-:Y:S05]  /*20a0*/  BSYNC.RECONVERGENT B0 ;  /* 0x0000000000007941 */ /* 0x00dfea0003800200 */
.L_x_360:
[----:B------:R-:W-:-:S05]  /*20b0*/  IMAD.IADD R4, R21, 0x1, -R0 ;  /* 0x0000000115047824 */ /* 0x000fca00078e0a00 */
[----:B------:R-:W-:-:S13]  /*20c0*/  ISETP.GT.U32.AND P0, PT, R4, -0x4, PT ;  /* 0xfffffffc0400780c */ /* 0x000fda0003f04070 */
[----:B------:R-:W-:Y:S05]  /*20d0*/  @P0 EXIT ;  /* 0x000000000000094d */ /* 0x000fea0003800000 */
[----:B------:R-:W0:Y:S01]  /*20e0*/  LDC R4, c[0x0][0x10e8] ;  /* 0x00043a00ff047b82 */ /* 0x000e220000000800 */
[----:B------:R-:W-:Y:S01]  /*20f0*/  IMAD.IADD R21, R9, 0x1, -R0 ;  /* 0x0000000109157824 */ /* 0x000fe200078e0a00 */
[----:B------:R-:W2:Y:S01]  /*2100*/  LDCU UR8, c[0x0][0x10ec] ;  /* 0x00021d80ff0877ac */ /* 0x000ea20008000800 */
[----:B------:R-:W3:Y:S05]  /*2110*/  LDCU.64 UR4, c[0x0][0x10d8] ;  /* 0x00021b00ff0477ac */ /* 0x000eea0008000a00 */
[----:B------:R-:W4:Y:S01]  /*2120*/  LDC.64 R12, c[0x0][0x10d0] ;  /* 0x00043400ff0c7b82 */ /* 0x000f220000000a00 */
[----:B------:R-:W0:Y:S02]  /*2130*/  LDCU.64 UR10, c[0x0][0x380] ;  /* 0x00007000ff0a77ac */ /* 0x000e240008000a00 */
[----:B0-----:R-:W-:-:S02]  /*2140*/  ISETP.NE.AND P2, PT, R4, 0x1, PT ;  /* 0x000000010400780c */ /* 0x001fc40003f45270 */
[C---:B------:R-:W-:Y:S02]  /*2150*/  ISETP.NE.AND P0, PT, R4.reuse, 0x3, PT ;  /* 0x000000030400780c */ /* 0x040fe40003f05270 */
[----:B------:R-:W-:Y:S02]  /*2160*/  ISETP.NE.AND P1, PT, R4, 0x2, PT ;  /* 0x000000020400780c */ /* 0x000fe40003f25270 */
[C---:B----4-:R-:W-:Y:S02]  /*2170*/  SEL R8, R16.reuse, R13, !P0 ;  /* 0x0000000d10087207 */ /* 0x050fe40004000000 */
[----:B------:R-:W-:Y:S02]  /*2180*/  SEL R12, R16, R12, !P1 ;  /* 0x0000000c100c7207 */ /* 0x000fe40004800000 */
[----:B------:R-:W0:Y:S03]  /*2190*/  I2F.U32.RP R13, R8 ;  /* 0x00000008000d7306 */ /* 0x000e260000209000 */
[----:B------:R-:W4:Y:S01]  /*21a0*/  @P2 LDC R16, c[0x0][0x10cc] ;  /* 0x00043300ff102b82 */ /* 0x000f220000000800 */
[----:B------:R-:W-:-:S02]  /*21b0*/  ISETP.NE.U32.AND P0, PT, R8, RZ, PT ;  /* 0x000000ff0800720c */ /* 0x000fc40003f05070 */
[----:B------:R-:W-:Y:S02]  /*21c0*/  ISETP.NE.U32.AND P1, PT, R12, RZ, PT ;  /* 0x000000ff0c00720c */ /* 0x000fe40003f25070 */
        /* <DEDUP_REMOVED lines=8> */
[----:B0-----:R-:W-:Y:S01]  /*2250*/  IADD3 R4, PT, PT, R13, 0xffffffe, RZ ;  /* 0x0ffffffe0d047810 */ /* 0x001fe20007ffe0ff */
[----:B------:R-:W-:-:S06]  /*2260*/  IMAD.MOV R13, RZ, RZ, -R8 ;  /* 0x000000ffff0d7224 */ /* 0x000fcc00078e0a08 */
[----:B------:R0:W1:Y:S01]  /*2270*/  F2I.FTZ.U32.TRUNC.NTZ R5, R4 ;  /* 0x0000000400057305 */ /* 0x000062000021f000 */
[----:B-----5:R-:W-:-:S07]  /*2280*/  VIADD R6, R14, 0xffffffe ;  /* 0x0ffffffe0e067836 */ /* 0x020fce0000000000 */
[----:B----4-:R-:W4:Y:S01]  /*2290*/  MUFU.RCP R17, R17 ;  /* 0x0000001100117308 */ /* 0x010f220000001000 */
[----:B0-----:R-:W-:Y:S02]  /*22a0*/  IMAD.MOV.U32 R4, RZ, RZ, RZ ;  /* 0x000000ffff047224 */ /* 0x001fe400078e00ff */
[----:B-1----:R-:W-:-:S05]  /*22b0*/  IMAD R13, R13, R5, RZ ;  /* 0x000000050d0d7224 */ /* 0x002fca00078e02ff */
[----:B------:R0:W1:Y:S01]  /*22c0*/  F2I.FTZ.U32.TRUNC.NTZ R7, R6 ;  /* 0x0000000600077305 */ /* 0x000062000021f000 */
[----:B------:R-:W-:-:S04]  /*22d0*/  IMAD.HI.U32 R13, R5, R13, R4 ;  /* 0x0000000d050d7227 */ /* 0x000fc800078e0004 */
[----:B0-----:R-:W-:Y:S01]  /*22e0*/  HFMA2 R6, -RZ, RZ, 0, 0 ;  /* 0x00000000ff067431 */ /* 0x001fe200000001ff */
[----:B----4-:R-:W-:Y:S02]  /*22f0*/  IADD3 R10, PT, PT, R17, 0xffffffe, RZ ;  /* 0x0ffffffe110a7810 */ /* 0x010fe40007ffe0ff */
[----:B------:R-:W-:Y:S02]  /*2300*/  IADD3 R17, PT, PT, RZ, -R12, RZ ;  /* 0x8000000cff117210 */ /* 0x000fe40007ffe0ff */
[----:B------:R0:W4:Y:S03]  /*2310*/  F2I.FTZ.U32.TRUNC.NTZ R11, R10 ;  /* 0x0000000a000b7305 */ /* 0x000126000021f000 */
[----:B-1----:R-:W-:-:S04]  /*2320*/  IMAD R17, R17, R7, RZ ;  /* 0x0000000711117224 */ /* 0x002fc800078e02ff */
[----:B------:R-:W-:Y:S01]  /*2330*/  IMAD.HI.U32 R14, R7, R17, R6 ;  /* 0x00000011070e7227 */ /* 0x000fe200078e0006 */
[----:B0-----:R-:W-:-:S03]  /*2340*/  MOV R10, RZ ;  /* 0x000000ff000a7202 */ /* 0x001fc60000000f00 */
[----:B----4-:R-:W-:-:S04]  /*2350*/  IMAD R18, R16, R11, RZ ;  /* 0x0000000b10127224 */ /* 0x010fc800078e02ff */
[----:B------:R-:W-:Y:S01]  /*2360*/  IMAD.MOV R17, RZ, RZ, -R18 ;  /* 0x000000ffff117224 */ /* 0x000fe200078e0a12 */
[----:B------:R-:W-:-:S03]  /*2370*/  IADD3 R18, PT, PT, R9, 0x1, RZ ;  /* 0x0000000109127810 */ /* 0x000fc60007ffe0ff */
[----:B--23--:R-:W-:-:S07]  /*2380*/  IMAD.HI.U32 R17, R11, R17, R10 ;  /* 0x000000110b117227 */ /* 0x00cfce00078e000a */
.L_x_363:
[----:B------:R-:W-:-:S05]  /*2390*/  VIADD R7, R18, 0xffffffff ;  /* 0xffffffff12077836 */ /* 0x000fca0000000000 */
[----:B0-----:R-:W-:-:S04]  /*23a0*/  IADD3 R4, P3, PT, R2, R7, RZ ;  /* 0x0000000702047210 */ /* 0x001fc80007f7e0ff */
[----:B------:R-:W-:-:S05]  /*23b0*/  IADD3.X R5, PT, PT, RZ, R3, RZ, P3, !PT ;  /* 0x00000003ff057210 */ /* 0x000fca0001ffe4ff */
[----:B------:R-:W2:Y:S01]  /*23c0*/  LDG.E.U8 R23, desc[UR6][R4.64] ;  /* 0x0000000604177981 */ /* 0x000ea2000c1e1100 */
        /* <DEDUP_REMOVED lines=15> */
[----:B------:R-:W-:Y:S01]  /*24c0*/  @P3 IADD3 R7, PT, PT, -R12, R7, RZ ;  /* 0x000000070c073210 */ /* 0x000fe20007ffe1ff */
[----:B------:R-:W-:-:S03]  /*24d0*/  @P3 VIADD R11, R11, 0x1 ;  /* 0x000000010b0b3836 */ /* 0x000fc60000000000 */
[----:B------:R-:W-:Y:S02]  /*24e0*/  ISETP.GE.U32.AND P4, PT, R7, R12, PT ;  /* 0x0000000c0700720c */ /* 0x000fe40003f86070 */
[----:B------:R-:W0:Y:S11]  /*24f0*/  LDC.64 R6, c[0x0][0x10e0] ;  /* 0x00043800ff067b82 */ /* 0x000e360000000a00 */
[----:B------:R-:W-:-:S04]  /*2500*/  @P4 IADD3 R11, PT, PT, R11, 0x1, RZ ;  /* 0x000000010b0b4810 */ /* 0x000fc80007ffe0ff */
[----:B------:R-:W-:-:S04]  /*2510*/  SEL R11, R20, R11, !P1 ;  /* 0x0000000b140b7207 */ /* 0x000fc80004800000 */
[----:B------:R-:W-:Y:S01]  /*2520*/  IADD3 R24, PT, PT, -R11, RZ, RZ ;  /* 0x000000ff0b187210 */ /* 0x000fe20007ffe1ff */
[----:B------:R-:W-:-:S04]  /*2530*/  IMAD.HI.U32 R27, R17, R11, RZ ;  /* 0x0000000b111b7227 */ /* 0x000fc800078e00ff */
[----:B------:R-:W-:Y:S02]  /*2540*/  IMAD.MOV R29, RZ, RZ, -R27 ;  /* 0x000000ffff1d7224 */ /* 0x000fe400078e0a1b */
[----:B------:R-:W-:Y:S02]  /*2550*/  IMAD R24, R12, R24, R25 ;  /* 0x000000180c187224 */ /* 0x000fe400078e0219 */
[----:B------:R-:W-:Y:S02]  /*2560*/  IMAD R29, R16, R29, R11 ;  /* 0x0000001d101d7224 */ /* 0x000fe400078e020b */
[----:B0-----:R-:W-:-:S03]  /*2570*/  IMAD R25, R22, R7, RZ ;  /* 0x0000000716197224 */ /* 0x001fc600078e02ff */
[----:B------:R-:W-:Y:S01]  /*2580*/  ISETP.GE.U32.AND P3, PT, R29, R16, PT ;  /* 0x000000101d00720c */ /* 0x000fe20003f66070 */
[----:B------:R-:W-:-:S12]  /*2590*/  IMAD R24, R24, R6, R25 ;  /* 0x0000000618187224 */ /* 0x000fd800078e0219 */
[----:B------:R-:W-:Y:S01]  /*25a0*/  @P3 IADD3 R29, PT, PT, -R16, R29, RZ ;  /* 0x0000001d101d3210 */ /* 0x000fe20007ffe1ff */
[----:B------:R-:W-:-:S03]  /*25b0*/  @P3 VIADD R27, R27, 0x1 ;  /* 0x000000011b1b3836 */ /* 0x000fc60000000000 */
[----:B------:R-:W-:-:S13]  /*25c0*/  ISETP.GE.U32.AND P4, PT, R29, R16, PT ;  /* 0x000000101d00720c */ /* 0x000fda0003f86070 */
[----:B------:R-:W-:-:S05]  /*25d0*/  @P4 VIADD R27, R27, 0x1 ;  /* 0x000000011b1b4836 */ /* 0x000fca0000000000 */
[----:B------:R-:W-:-:S05]  /*25e0*/  SEL R10, R0, R27, !P2 ;  /* 0x0000001b000a7207 */ /* 0x000fca0005000000 */
[----:B------:R-:W-:-:S04]  /*25f0*/  IMAD.MOV R22, RZ, RZ, -R10 ;  /* 0x000000ffff167224 */ /* 0x000fc800078e0a0a */
[----:B------:R-:W-:-:S04]  /*2600*/  IMAD R11, R16, R22, R11 ;  /* 0x00000016100b7224 */ /* 0x000fc800078e020b */
[----:B------:R-:W-:-:S04]  /*2610*/  IMAD R11, R11, UR5, R24 ;  /* 0x000000050b0b7c24 */ /* 0x000fc8000f8e0218 */
[----:B------:R-:W-:-:S04]  /*2620*/  IMAD R10, R10, UR4, R11 ;  /* 0x000000040a0a7c24 */ /* 0x000fc8000f8e020b */
[----:B------:R-:W-:-:S05]  /*2630*/  IMAD R10, R15, UR8, R10 ;  /* 0x000000080f0a7c24 */ /* 0x000fca000f8e020a */
[----:B------:R-:W-:-:S04]  /*2640*/  IADD3 R10, P3, PT, R10, UR10, RZ ;  /* 0x0000000a0a0a7c10 */ /* 0x000fc8000ff7e0ff */
[----:B------:R-:W-:Y:S01]  /*2650*/  IADD3.X R11, PT, PT, RZ, UR11, RZ, P3, !PT ;  /* 0x0000000bff0b7c10 */ /* 0x000fe20009ffe4ff */
[----:B------:R-:W-:-:S04]  /*2660*/  IMAD.HI.U32 R22, R13, R18, RZ ;  /* 0x000000120d167227 */ /* 0x000fc800078e00ff */
[----:B--2---:R0:W-:Y:S04]  /*2670*/  STG.E.U8 desc[UR6][R10.64], R23 ;  /* 0x000000170a007986 */ /* 0x0041e8000c101106 */
[----:B------:R-:W2:Y:S01]  /*2680*/  LDG.E.U8 R25, desc[UR6][R4.64+0x1] ;  /* 0x0000010604197981 */ /* 0x000ea2000c1e1100 */
        /* <DEDUP_REMOVED lines=9> */
[----:B0-----:R-:W-:-:S04]  /*2720*/  IMAD.HI.U32 R11, R14, R27, RZ ;  /* 0x0000001b0e0b7227 */ /* 0x001fc800078e00ff */
        /* <DEDUP_REMOVED lines=26> */
[----:B------:R-:W-:-:S05]  /*28d0*/  IMAD R10, R15, UR8, R10 ;  /* 0x000000080f0a7c24 */ /* 0x000fca000f8e020a */
[----:B------:R-:W-:-:S04]  /*28e0*/  IADD3 R10, P3, PT, R10, UR10, RZ ;  /* 0x0000000a0a0a7c10 */ /* 0x000fc8000ff7e0ff */
[----:B------:R-:W-:Y:S01]  /*28f0*/  IADD3.X R11, PT, PT, RZ, UR11, RZ, P3, !PT ;  /* 0x0000000bff0b7c10 */ /* 0x000fe20009ffe4ff */
[----:B------:R-:W-:-:S04]  /*2900*/  VIADD R22, R18, 0x1 ;  /* 0x0000000112167836 */ /* 0x000fc80000000000 */
[----:B------:R-:W-:Y:S01]  /*2910*/  IMAD.HI.U32 R24, R13, R22, RZ ;  /* 0x000000160d187227 */ /* 0x000fe200078e00ff */
[----:B--2---:R0:W-:Y:S04]  /*2920*/  STG.E.U8 desc[UR6][R10.64], R25 ;  /* 0x000000190a007986 */ /* 0x0041e8000c101106 */
[----:B------:R-:W2:Y:S01]  /*2930*/  LDG.E.U8 R23, desc[UR6][R4.64+0x2] ;  /* 0x0000020604177981 */ /* 0x000ea2000c1e1100 */
        /* <DEDUP_REMOVED lines=11> */
[----:B------:R-:W-:-:S03]  /*29f0*/  IADD3 R27, PT, PT, -R11, RZ, RZ ;  /* 0x000000ff0b1b7210 */ /* 0x000fc60007ffe1ff */
[----:B------:R-:W-:Y:S02]  /*2a00*/  VIADD R22, R10, 0x2 ;  /* 0x000000020a167836 */ /* 0x000fe40000000000 */
        /* <DEDUP_REMOVED lines=12> */
[----:B------:R-:W-:-:S03]  /*2ad0*/  IMAD R25, R22, R7, RZ ;  /* 0x0000000716197224 */ /* 0x000fc600078e02ff */
[----:B------:R-:W-:Y:S01]  /*2ae0*/  ISETP.GE.U32.AND P3, PT, R29, R16, PT ;  /* 0x000000101d00720c */ /* 0x000fe20003f66070 */
[----:B------:R-:W-:-:S12]  /*2af0*/  IMAD R24, R24, R6, R25 ;  /* 0x0000000618187224 */ /* 0x000fd800078e0219 */
        /* <DEDUP_REMOVED lines=15> */
[----:B------:R1:W2:Y:S01]  /*2bf0*/  LDG.E.U8 R25, desc[UR6][R4.64+0x3] ;  /* 0x0000030604197981 */ /* 0x0002a2000c1e1100 */
[----:B------:R-:W-:Y:S01]  /*2c00*/  IADD3 R27, PT, PT, -R24, RZ, RZ ;  /* 0x000000ff181b7210 */ /* 0x000fe20007ffe1ff */
[----:B------:R-:W-:Y:S01]  /*2c10*/  VIADD R21, R21, 0x4 ;  /* 0x0000000415157836 */ /* 0x000fe20000000000 */
[----:B------:R-:W-:-:S03]  /*2c20*/  IADD3 R18, PT, PT, R18, 0x4, RZ ;  /* 0x0000000412127810 */ /* 0x000fc60007ffe0ff */
[----:B------:R-:W-:-:S05]  /*2c30*/  IMAD R27, R8, R27, R22 ;  /* 0x0000001b081b7224 */ /* 0x000fca00078e0216 */
[----:B------:R-:W-:-:S13]  /*2c40*/  ISETP.GE.U32.AND P3, PT, R27, R8, PT ;  /* 0x000000081b00720c */ /* 0x000fda0003f66070 */
[----:B------:R-:W-:Y:S01]  /*2c50*/  @P3 IADD3 R27, PT, PT, -R8, R27, RZ ;  /* 0x0000001b081b3210 */ /* 0x000fe20007ffe1ff */
[----:B------:R-:W-:-:S03]  /*2c60*/  @P3 VIADD R24, R24, 0x1 ;  /* 0x0000000118183836 */ /* 0x000fc60000000000 */
[----:B------:R-:W-:-:S13]  /*2c70*/  ISETP.GE.U32.AND P4, PT, R27, R8, PT ;  /* 0x000000081b00720c */ /* 0x000fda0003f86070 */
[----:B------:R-:W-:-:S04]  /*2c80*/  @P4 IADD3 R24, PT, PT, R24, 0x1, RZ ;  /* 0x0000000118184810 */ /* 0x000fc80007ffe0ff */
[----:B0-----:R-:W-:-:S04]  /*2c90*/  SEL R11, R19, R24, !P0 ;  /* 0x00000018130b7207 */ /* 0x001fc80004000000 */
[----:B-1----:R-:W-:Y:S01]  /*2ca0*/  IADD3 R4, PT, PT, -R11, RZ, RZ ;  /* 0x000000ff0b047210 */ /* 0x002fe20007ffe1ff */
[----:B------:R-:W-:-:S04]  /*2cb0*/  IMAD.HI.U32 R5, R14, R11, RZ ;  /* 0x0000000b0e057227 */ /* 0x000fc800078e00ff */
[----:B------:R-:W-:Y:S01]  /*2cc0*/  IMAD R4, R8, R4, R9 ;  /* 0x0000000408047224 */ /* 0x000fe200078e0209 */
[----:B------:R-:W-:Y:S02]  /*2cd0*/  IADD3 R23, PT, PT, -R5, RZ, RZ ;  /* 0x000000ff05177210 */ /* 0x000fe40007ffe1ff */
[----:B------:R-:W-:Y:S01]  /*2ce0*/  IADD3 R9, PT, PT, R9, 0x4, RZ ;  /* 0x0000000409097810 */ /* 0x000fe20007ffe0ff */
[----:B------:R-:W-:Y:S02]  /*2cf0*/  VIADD R4, R4, 0x3 ;  /* 0x0000000304047836 */ /* 0x000fe40000000000 */
        /* <DEDUP_REMOVED lines=26> */
[----:B------:R-:W-:Y:S02]  /*2ea0*/  IADD3.X R5, PT, PT, RZ, UR11, RZ, P3, !PT ;  /* 0x0000000bff057c10 */ /* 0x000fe40009ffe4ff */
[----:B------:R-:W-:-:S03]  /*2eb0*/  ISETP.NE.AND P3, PT, R21, RZ, PT ;  /* 0x000000ff1500720c */ /* 0x000fc60003f65270 */
[----:B--2---:R0:W-:Y:S10]  /*2ec0*/  STG.E.U8 desc[UR6][R4.64], R25 ;  /* 0x0000001904007986 */ /* 0x0041f4000c101106 */
[----:B------:R-:W-:Y:S05]  /*2ed0*/  @P3 BRA `(.L_x_363) ;  /* 0xfffffff4002c3947 */ /* 0x000fea000383ffff */
[----:B------:R-:W-:Y:S05]  /*2ee0*/  EXIT ;  /* 0x000000000000794d */ /* 0x000fea0003800000 */
.L_x_364:
        /* <DEDUP_REMOVED lines=9> */
.L_x_970:


//--------------------- .text._ZN2at6native40_GLOBAL__N__2351210d_8_Shape_cu_49f7391c35CatArrayBatchedCopy_alignedK_contigINS1_10OpaqueTypeILj1EEEjLi4ELi64ELi64ELi16EEEvPT_NS1_25CatArrInputTensorMetadataIS5_T0_XT2_EXT3_EEENS1_16TensorSizeStrideIS8_Lj4EEEiS8_ --------------------------
	.section	.text._ZN2at6native40_GLOBAL__N__2351210d_8_Shape_cu_49f7391c35CatArrayBatchedCopy_alignedK_contigINS1_10OpaqueTypeILj1EEEjLi4ELi64ELi64ELi16EEEvPT_NS1_25CatArrInputTensorMetadataIS5_T0_XT2_EXT3_EEENS1_16TensorSizeStrideIS8_Lj4EEEiS8_,"ax",@progbits
	.align	128
.text._ZN2at6native40_GLOBAL__N__2351210d_8_Shape_cu_49f7391c35CatArrayBatchedCopy_alignedK_contigINS1_10OpaqueTypeILj1EEEjLi4ELi64ELi64ELi16EEEvPT_NS1_25CatArrInputTensorMetadataIS5_T0_XT2_EXT3_EEENS1_16TensorSizeStrideIS8_Lj4EEEiS8_:
        .type           _ZN2at6native40_GLOBAL__N__2351210d_8_Shape_cu_49f7391c35CatArrayBatchedCopy_alignedK_contigINS1_10OpaqueTypeILj1EEEjLi4ELi64ELi64ELi16EEEvPT_NS1_25CatArrInputTensorMetadataIS5_T0_XT2_EXT3_EEENS1_16TensorSizeStrideIS8_Lj4EEEiS8_,@function
        .size           _ZN2at6native40_GLOBAL__N__2351210d_8_Shape_cu_49f7391c35CatArrayBatchedCopy_alignedK_contigINS1_10OpaqueTypeILj1EEEjLi4ELi64ELi64ELi16EEEvPT_NS1_25CatArrInputTensorMetadataIS5_T0_XT2_EXT3_EEENS1_16TensorSizeStrideIS8_Lj4EEEiS8_,(.L_x_971 - _ZN2at6native40_GLOBAL__N__2351210d_8_Shape_cu_49f7391c35CatArrayBatchedCopy_alignedK_contigINS1_10OpaqueTypeILj1EEEjLi4ELi64ELi64ELi16EEEvPT_NS1_25CatArrInputTensorMetadataIS5_T0_XT2_EXT3_EEENS1_16TensorSizeStrideIS8_Lj4EEEiS8_)
        .other          _ZN2at6native40_GLOBAL__N__2351210d_8_Shape_cu_49f7391c35CatArrayBatchedCopy_alignedK_contigINS1_10OpaqueTypeILj1EEEjLi4ELi64ELi64ELi16EEEvPT_NS1_25CatArrInputTensorMetadataIS5_T0_XT2_EXT3_EEENS1_16TensorSizeStrideIS8_Lj4EEEiS8_,@"STO_CUDA_ENTRY STV_DEFAULT"
_ZN2at6native40_GLOBAL__N__2351210d_8_Shape_cu_49f7391c35CatArrayBatchedCopy_alignedK_contigINS1_10OpaqueTypeILj1EEEjLi4ELi64ELi64ELi16EEEvPT_NS1_25CatArrInputTensorMetadataIS5_T0_XT2_EXT3_EEENS1_16TensorSizeStrideIS8_Lj4EEEiS8_:
        /* <DEDUP_REMOVED lines=37> */
.L_x_367:
[----:B------:R-:W0:Y:S01]  /*0250*/  I2F.U32.RP R6, R19 ;  /* 0x0000001300067306 */ /* 0x000e220000209000 */
[----:B--2---:R-:W-:Y:S01]  /*0260*/  IADD3 R9, PT, PT, RZ, -R19, RZ ;  /* 0x80000013ff097210 */ /* 0x004fe20007ffe0ff */
[----:B------:R-:W-:Y:S01]  /*0270*/  IMAD.MOV.U32 R4, RZ, RZ, RZ ;  /* 0x000000ffff047224 */ /* 0x000fe200078e00ff */
[C---:B------:R-:W-:Y:S01]  /*0280*/  IADD3 R32, PT, PT, R23.reuse, 0x1, RZ ;  /* 0x0000000117207810 */ /* 0x040fe20007ffe0ff */
[C---:B------:R-:W-:Y:S01]  /*0290*/  VIADD R26, R23.reuse, 0x3 ;  /* 0x00000003171a7836 */ /* 0x040fe20000000000 */
[C---:B------:R-:W-:Y:S01]  /*02a0*/  IADD3 R30, PT, PT, R23.reuse, 0x2, RZ ;  /* 0x00000002171e7810 */ /* 0x040fe20007ffe0ff */
[C---:B------:R-:W-:Y:S01]  /*02b0*/  VIADD R10, R23.reuse, 0x5 ;  /* 0x00000005170a7836 */ /* 0x040fe20000000000 */
[----:B------:R-:W-:Y:S01]  /*02c0*/  IADD3 R12, PT, PT, R23, 0x4, RZ ;  /* 0x00000004170c7810 */ /* 0x000fe20007ffe0ff */
[----:B------:R-:W2:Y:S01]  /*02d0*/  I2F.U32.RP R7, R20 ;  /* 0x0000001400077306 */ /* 0x000ea20000209000 */
[----:B------:R-:W-:-:S07]  /*02e0*/  IADD3 R25, PT, PT, RZ, -R16, RZ ;  /* 0x80000010ff197210 */ /* 0x000fce0007ffe0ff */
[----:B0-----:R-:W0:Y:S08]  /*02f0*/  MUFU.RCP R6, R6 ;  /* 0x0000000600067308 */ /* 0x001e300000001000 */
[----:B--2---:R-:W2:Y:S01]  /*0300*/  MUFU.RCP R7, R7 ;  /* 0x0000000700077308 */ /* 0x004ea20000001000 */
[----:B0-----:R-:W-:-:S07]  /*0310*/  VIADD R5, R6, 0xffffffe ;  /* 0x0ffffffe06057836 */ /* 0x001fce0000000000 */
[----:B------:R-:W-:Y:S01]  /*0320*/  I2F.U32.RP R6, R16 ;  /* 0x0000001000067306 */ /* 0x000fe20000209000 */
[----:B--2---:R-:W-:-:S07]  /*0330*/  VIADD R7, R7, 0xffffffe ;  /* 0x0ffffffe07077836 */ /* 0x004fce0000000000 */
[----:B------:R-:W0:Y:S08]  /*0340*/  F2I.FTZ.U32.TRUNC.NTZ R5, R5 ;  /* 0x0000000500057305 */ /* 0x000e30000021f000 */
[----:B------:R-:W-:Y:S01]  /*0350*/  F2I.FTZ.U32.TRUNC.NTZ R7, R7 ;  /* 0x0000000700077305 */ /* 0x000fe2000021f000 */
[----:B0-----:R-:W-:-:S04]  /*0360*/  IMAD R9, R9, R5, RZ ;  /* 0x0000000509097224 */ /* 0x001fc800078e02ff */
[----:B------:R-:W-:Y:S01]  /*0370*/  IMAD.HI.U32 R4, R5, R9, R4 ;  /* 0x0000000905047227 */ /* 0x000fe200078e0004 */
[----:B------:R-:W-:Y:S02]  /*0380*/  IADD3 R5, PT, PT, RZ, -R20, RZ ;  /* 0x80000014ff057210 */ /* 0x000fe40007ffe0ff */
[----:B------:R-:W0:Y:S03]  /*0390*/  MUFU.RCP R9, R6 ;  /* 0x0000000600097308 */ /* 0x000e260000001000 */
[----:B------:R-:W-:-:S04]  /*03a0*/  IMAD.HI.U32 R13, R4, R32, RZ ;  /* 0x00000020040d7227 */ /* 0x000fc800078e00ff */
[----:B------:R-:W-:Y:S02]  /*03b0*/  IMAD.MOV R8, RZ, RZ, -R13 ;  /* 0x000000ffff087224 */ /* 0x000fe400078e0a0d */
[----:B------:R-:W-:-:S04]  /*03c0*/  IMAD.HI.U32 R11, R4, R30, RZ ;  /* 0x0000001e040b7227 */ /* 0x000fc800078e00ff */
[----:B------:R-:W-:Y:S01]  /*03d0*/  IMAD R8, R19, R8, R32 ;  /* 0x0000000813087224 */ /* 0x000fe200078e0220 */
[----:B------:R-:W-:Y:S01]  /*03e0*/  IADD3 R14, PT, PT, -R11, RZ, RZ ;  /* 0x000000ff0b0e7210 */ /* 0x000fe20007ffe1ff */
[----:B------:R-:W-:Y:S01]  /*03f0*/  IMAD.HI.U32 R27, R4, R26, RZ ;  /* 0x0000001a041b7227 */ /* 0x000fe200078e00ff */
[----:B0-----:R-:W-:Y:S02]  /*0400*/  IADD3 R9, PT, PT, R9, 0xffffffe, RZ ;  /* 0x0ffffffe09097810 */ /* 0x001fe40007ffe0ff */
[-C--:B------:R-:W-:Y:S01]  /*0410*/  ISETP.GE.U32.AND P1, PT, R8, R19.reuse, PT ;  /* 0x000000130800720c */ /* 0x080fe20003f26070 */
[----:B------:R-:W-:Y:S02]  /*0420*/  IMAD R14, R19, R14, R30 ;  /* 0x0000000e130e7224 */ /* 0x000fe400078e021e */
[----:B------:R-:W-:Y:S01]  /*0430*/  IMAD.MOV R22, RZ, RZ, -R27 ;  /* 0x000000ffff167224 */ /* 0x000fe200078e0a1b */
[----:B------:R-:W0:Y:S01]  /*0440*/  F2I.FTZ.U32.TRUNC.NTZ R9, R9 ;  /* 0x0000000900097305 */ /* 0x000e22000021f000 */
[----:B------:R-:W-:Y:S01]  /*0450*/  IMAD.HI.U32 R29, R4, R12, RZ ;  /* 0x0000000c041d7227 */ /* 0x000fe200078e00ff */
[----:B------:R-:W-:-:S03]  /*0460*/  ISETP.GE.U32.AND P3, PT, R14, R19, PT ;  /* 0x000000130e00720c */ /* 0x000fc60003f66070 */
[----:B------:R-:W-:-:S04]  /*0470*/  IMAD.HI.U32 R15, R4, R10, RZ ;  /* 0x0000000a040f7227 */ /* 0x000fc800078e00ff */
[C---:B------:R-:W-:Y:S01]  /*0480*/  @P1 IADD3 R8, PT, PT, -R19.reuse, R8, RZ ;  /* 0x0000000813081210 */ /* 0x040fe20007ffe1ff */
[----:B------:R-:W-:Y:S01]  /*0490*/  IMAD R22, R19, R22, R26 ;  /* 0x0000001613167224 */ /* 0x000fe200078e021a */
[----:B------:R-:W-:Y:S01]  /*04a0*/  @P1 IADD3 R13, PT, PT, R13, 0x1, RZ ;  /* 0x000000010d0d1810 */ /* 0x000fe20007ffe0ff */
[----:B------:R-:W-:Y:S01]  /*04b0*/  IMAD.MOV R24, RZ, RZ, -R29 ;  /* 0x000000ffff187224 */ /* 0x000fe200078e0a1d */
[----:B------:R-:W-:Y:S01]  /*04c0*/  ISETP.GE.U32.AND P2, PT, R8, R19, PT ;  /* 0x000000130800720c */ /* 0x000fe20003f46070 */
[----:B------:R-:W-:Y:S01]  /*04d0*/  IMAD R5, R5, R7, RZ ;  /* 0x0000000705057224 */ /* 0x000fe200078e02ff */
[----:B------:R-:W-:Y:S01]  /*04e0*/  IADD3 R8, PT, PT, -R15, RZ, RZ ;  /* 0x000000ff0f087210 */ /* 0x000fe20007ffe1ff */
[C---:B------:R-:W-:Y:S01]  /*04f0*/  IMAD R24, R19.reuse, R24, R12 ;  /* 0x0000001813187224 */ /* 0x040fe200078e020c */
[-C--:B------:R-:W-:Y:S01]  /*0500*/  ISETP.GE.U32.AND P0, PT, R22, R19.reuse, PT ;  /* 0x000000131600720c */ /* 0x080fe20003f06070 */
[----:B------:R-:W-:Y:S01]  /*0510*/  IMAD.MOV.U32 R6, RZ, RZ, RZ ;  /* 0x000000ffff067224 */ /* 0x000fe200078e00ff */
[C---:B------:R-:W-:Y:S01]  /*0520*/  @P3 IADD3 R14, PT, PT, -R19.reuse, R14, RZ ;  /* 0x0000000e130e3210 */ /* 0x040fe20007ffe1ff */
[----:B------:R-:W-:Y:S01]  /*0530*/  IMAD R8, R19, R8, R10 ;  /* 0x0000000813087224 */ /* 0x000fe200078e020a */
[----:B------:R-:W-:Y:S01]  /*0540*/  ISETP.GE.U32.AND P4, PT, R24, R19, PT ;  /* 0x000000131800720c */ /* 0x000fe20003f86070 */
[----:B------:R-:W-:Y:S01]  /*0550*/  IMAD.HI.U32 R5, R7, R5, R6 ;  /* 0x0000000507057227 */ /* 0x000fe200078e0006 */
[----:B------:R-:W-:-:S02]  /*0560*/  ISETP.GE.U32.AND P6, PT, R14, R19, PT ;  /* 0x000000130e00720c */ /* 0x000fc40003fc6070 */
[-C--:B------:R-:W-:Y:S01]  /*0570*/  ISETP.GE.U32.AND P1, PT, R8, R19.reuse, PT ;  /* 0x000000130800720c */ /* 0x080fe20003f26070 */
[----:B------:R-:W-:Y:S01]  /*0580*/  @P2 VIADD R13, R13, 0x1 ;  /* 0x000000010d0d2836 */ /* 0x000fe20000000000 */
[----:B------:R-:W-:Y:S01]  /*0590*/  ISETP.NE.U32.AND P2, PT, R19, RZ, PT ;  /* 0x000000ff1300720c */ /* 0x000fe20003f45070 */
[----:B------:R-:W-:Y:S01]  /*05a0*/  @P3 VIADD R11, R11, 0x1 ;  /* 0x000000010b0b3836 */ /* 0x000fe20000000000 */
[----:B------:R-:W-:Y:S01]  /*05b0*/  LOP3.LUT R6, RZ, R19, RZ, 0x33, !PT ;  /* 0x00000013ff067212 */ /* 0x000fe200078e33ff */
[----:B------:R-:W-:Y:S01]  /*05c0*/  @P0 IMAD.IADD R22, R22, 0x1, -R19 ;  /* 0x0000000116160824 */ /* 0x000fe200078e0a13 */
[----:B------:R-:W-:Y:S01]  /*05d0*/  @P0 IADD3 R27, PT, PT, R27, 0x1, RZ ;  /* 0x000000011b1b0810 */ /* 0x000fe20007ffe0ff */
[----:B0-----:R-:W-:Y:S01]  /*05e0*/  IMAD R25, R25, R9, RZ ;  /* 0x0000000919197224 */ /* 0x001fe200078e02ff */
[----:B------:R-:W-:Y:S01]  /*05f0*/  SEL R13, R6, R13, !P2 ;  /* 0x0000000d060d7207 */ /* 0x000fe20005000000 */
[----:B------:R-:W-:Y:S01]  /*0600*/  @P4 VIADD R29, R29, 0x1 ;  /* 0x000000011d1d4836 */ /* 0x000fe20000000000 */
[----:B------:R-:W-:Y:S01]  /*0610*/  ISETP.GE.U32.AND P5, PT, R22, R19, PT ;  /* 0x000000131600720c */ /* 0x000fe20003fa6070 */
[----:B------:R-:W-:Y:S01]  /*0620*/  @P6 VIADD R11, R11, 0x1 ;  /* 0x000000010b0b6836 */ /* 0x000fe20000000000 */
[----:B------:R-:W-:Y:S01]  /*0630*/  @P4 IADD3 R24, PT, PT, -R19, R24, RZ ;  /* 0x0000001813184210 */ /* 0x000fe20007ffe1ff */
[----:B------:R-:W-:-:S03]  /*0640*/  IMAD.HI.U32 R34, R5, R13, RZ ;  /* 0x0000000d05227227 */ /* 0x000fc600078e00ff */
[----:B------:R-:W-:Y:S01]  /*0650*/  SEL R11, R6, R11, !P2 ;  /* 0x0000000b060b7207 */ /* 0x000fe20005000000 */
[----:B------:R-:W-:Y:S01]  /*0660*/  @P1 IMAD.IADD R8, R8, 0x1, -R19 ;  /* 0x0000000108081824 */ /* 0x000fe200078e0a13 */
[----:B------:R-:W-:Y:S01]  /*0670*/  ISETP.GE.U32.AND P3, PT, R24, R19, PT ;  /* 0x000000131800720c */ /* 0x000fe20003f66070 */
[----:B------:R-:W-:Y:S02]  /*0680*/  IMAD.MOV R7, RZ, RZ, -R34 ;  /* 0x000000ffff077224 */ /* 0x000fe400078e0a22 */
[----:B------:R-:W-:Y:S01]  /*0690*/  IMAD.HI.U32 R28, R5, R11, RZ ;  /* 0x0000000b051c7227 */ /* 0x000fe200078e00ff */
[----:B------:R-:W-:Y:S02]  /*06a0*/  ISETP.GE.U32.AND P0, PT, R8, R19, PT ;  /* 0x000000130800720c */ /* 0x000fe40003f06070 */
[----:B------:R-:W-:Y:S01]  /*06b0*/  @P5 IADD3 R27, PT, PT, R27, 0x1, RZ ;  /* 0x000000011b1b5810 */ /* 0x000fe20007ffe0ff */
[----:B------:R-:W-:Y:S01]  /*06c0*/  IMAD R7, R20, R7, R13 ;  /* 0x0000000714077224 */ /* 0x000fe200078e020d */
[----:B------:R-:W-:Y:S01]  /*06d0*/  IADD3 R31, PT, PT, -R28, RZ, RZ ;  /* 0x000000ff1c1f7210 */ /* 0x000fe20007ffe1ff */
[----:B------:R-:W-:Y:S01]  /*06e0*/  IMAD.MOV.U32 R8, RZ, RZ, RZ ;  /* 0x000000ffff087224 */ /* 0x000fe200078e00ff */
[----:B------:R-:W-:Y:S01]  /*06f0*/  SEL R27, R6, R27, !P2 ;  /* 0x0000001b061b7207 */ /* 0x000fe20005000000 */
[----:B------:R-:W-:Y:S01]  /*0700*/  @P1 VIADD R15, R15, 0x1 ;  /* 0x000000010f0f1836 */ /* 0x000fe20000000000 */
[----:B------:R-:W-:Y:S01]  /*0710*/  ISETP.GE.U32.AND P5, PT, R7, R20, PT ;  /* 0x000000140700720c */ /* 0x000fe20003fa6070 */
[----:B------:R-:W-:Y:S01]  /*0720*/  IMAD R31, R20, R31, R11 ;  /* 0x0000001f141f7224 */ /* 0x000fe200078e020b */
[----:B------:R-:W-:Y:S01]  /*0730*/  @P3 IADD3 R29, PT, PT, R29, 0x1, RZ ;  /* 0x000000011d1d3810 */ /* 0x000fe20007ffe0ff */
[----:B------:R-:W-:-:S03]  /*0740*/  IMAD.HI.U32 R25, R9, R25, R8 ;  /* 0x0000001909197227 */ /* 0x000fc600078e0008 */
[----:B------:R-:W-:Y:S01]  /*0750*/  SEL R9, R6, R29, !P2 ;  /* 0x0000001d06097207 */ /* 0x000fe20005000000 */
[----:B------:R-:W-:Y:S01]  /*0760*/  @P0 VIADD R15, R15, 0x1 ;  /* 0x000000010f0f0836 */ /* 0x000fe20000000000 */
[----:B------:R-:W-:Y:S01]  /*0770*/  ISETP.GE.U32.AND P6, PT, R31, R20, PT ;  /* 0x000000141f00720c */ /* 0x000fe20003fc6070 */
[----:B------:R-:W-:-:S03]  /*0780*/  IMAD.HI.U32 R24, R5, R27, RZ ;  /* 0x0000001b05187227 */ /* 0x000fc600078e00ff */
[----:B------:R-:W-:Y:S01]  /*0790*/  SEL R15, R6, R15, !P2 ;  /* 0x0000000f060f7207 */ /* 0x000fe20005000000 */
[C---:B------:R-:W-:Y:S01]  /*07a0*/  IMAD.HI.U32 R22, R5.reuse, R9, RZ ;  /* 0x0000000905167227 */ /* 0x040fe200078e00ff */
[----:B------:R-:W-:Y:S02]  /*07b0*/  @P5 IADD3 R7, PT, PT, -R20, R7, RZ ;  /* 0x0000000714075210 */ /* 0x000fe40007ffe1ff */
[----:B------:R-:W-:Y:S01]  /*07c0*/  IADD3 R29, PT, PT, -R24, RZ, RZ ;  /* 0x000000ff181d7210 */ /* 0x000fe20007ffe1ff */
[----:B------:R-:W-:Y:S01]  /*07d0*/  IMAD.HI.U32 R14, R5, R15, RZ ;  /* 0x0000000f050e7227 */ /* 0x000fe200078e00ff */
[----:B------:R-:W-:-:S03]  /*07e0*/  ISETP.GE.U32.AND P3, PT, R7, R20, PT ;  /* 0x000000140700720c */ /* 0x000fc60003f66070 */
[----:B------:R-:W-:Y:S01]  /*07f0*/  IMAD.MOV R7, RZ, RZ, -R22 ;  /* 0x000000ffff077224 */ /* 0x000fe200078e0a16 */
[C---:B------:R-:W-:Y:S01]  /*0800*/  @P6 IADD3 R31, PT, PT, -R20.reuse, R31, RZ ;  /* 0x0000001f141f6210 */ /* 0x040fe20007ffe1ff */
[C---:B------:R-:W-:Y:S02]  /*0810*/  IMAD R29, R20.reuse, R29, R27 ;  /* 0x0000001d141d7224 */ /* 0x040fe400078e021b */
[----:B------:R-:W-:Y:S01]  /*0820*/  IMAD R7, R20, R7, R9 ;  /* 0x0000000714077224 */ /* 0x000fe200078e0209 */
[-C--:B------:R-:W-:Y:S01]  /*0830*/  ISETP.GE.U32.AND P1, PT, R31, R20.reuse, PT ;  /* 0x000000141f00720c */ /* 0x080fe20003f26070 */
[----:B------:R-:W-:Y:S01]  /*0840*/  IMAD.MOV R33, RZ, RZ, -R14 ;  /* 0x000000ffff217224 */ /* 0x000fe200078e0a0e */
[-C--:B------:R-:W-:Y:S01]  /*0850*/  ISETP.GE.U32.AND P0, PT, R29, R20.reuse, PT ;  /* 0x000000141d00720c */ /* 0x080fe20003f06070 */
[----:B------:R-:W-:Y:S01]  /*0860*/  @P5 VIADD R34, R34, 0x1 ;  /* 0x0000000122225836 */ /* 0x000fe20000000000 */
[-C--:B------:R-:W-:Y:S01]  /*0870*/  ISETP.GE.U32.AND P4, PT, R7, R20.reuse, PT ;  /* 0x000000140700720c */ /* 0x080fe20003f86070 */
[----:B------:R-:W-:Y:S01]  /*0880*/  IMAD R33, R20, R33, R15 ;  /* 0x0000002114217224 */ /* 0x000fe200078e020f */
[-C--:B------:R-:W-:Y:S01]  /*0890*/  LOP3.LUT R31, RZ, R20.reuse, RZ, 0x33, !PT ;  /* 0x00000014ff1f7212 */ /* 0x080fe200078e33ff */
[----:B------:R-:W-:Y:S01]  /*08a0*/  @P6 VIADD R28, R28, 0x1 ;  /* 0x000000011c1c6836 */ /* 0x000fe20000000000 */
[----:B------:R-:W-:Y:S01]  /*08b0*/  @P3 IADD3 R34, PT, PT, R34, 0x1, RZ ;  /* 0x0000000122223810 */ /* 0x000fe20007ffe0ff */
[----:B------:R-:W-:Y:S01]  /*08c0*/  IMAD.MOV R8, RZ, RZ, -R13 ;  /* 0x000000ffff087224 */ /* 0x000fe200078e0a0d */
[----:B------:R-:W-:-:S03]  /*08d0*/  ISETP.GE.U32.AND P3, PT, R33, R20, PT ;  /* 0x000000142100720c */ /* 0x000fc60003f66070 */
[----:B------:R-:W-:Y:S01]  /*08e0*/  @P1 VIADD R28, R28, 0x1 ;  /* 0x000000011c1c1836 */ /* 0x000fe20000000000 */
[C---:B------:R-:W-:Y:S01]  /*08f0*/  ISETP.NE.U32.AND P1, PT, R20.reuse, RZ, PT ;  /* 0x000000ff1400720c */ /* 0x040fe20003f25070 */
[----:B------:R-:W-:Y:S01]  /*0900*/  IMAD R32, R19, R8, R32 ;  /* 0x0000000813207224 */ /* 0x000fe200078e0220 */
[----:B------:R-:W-:Y:S01]  /*0910*/  @P0 IADD3 R29, PT, PT, -R20, R29, RZ ;  /* 0x0000001d141d0210 */ /* 0x000fe20007ffe1ff */
[----:B------:R-:W-:Y:S01]  /*0920*/  @P0 VIADD R24, R24, 0x1 ;  /* 0x0000000118180836 */ /* 0x000fe20000000000 */
[----:B------:R-:W-:Y:S01]  /*0930*/  @P4 IADD3 R7, PT, PT, -R20, R7, RZ ;  /* 0x0000000714074210 */ /* 0x000fe20007ffe1ff */
[----:B------:R-:W-:Y:S01]  /*0940*/  @P4 VIADD R22, R22, 0x1 ;  /* 0x0000000116164836 */ /* 0x000fe20000000000 */
[-C--:B------:R-:W-:Y:S02]  /*0950*/  ISETP.GE.U32.AND P5, PT, R29, R20.reuse, PT ;  /* 0x000000141d00720c */ /* 0x080fe40003fa6070 */
[----:B------:R-:W-:Y:S02]  /*0960*/  IADD3 R29, PT, PT, -R11, RZ, RZ ;  /* 0x000000ff0b1d7210 */ /* 0x000fe40007ffe1ff */
[----:B------:R-:W-:-:S02]  /*0970*/  ISETP.GE.U32.AND P6, PT, R7, R20, PT ;  /* 0x000000140700720c */ /* 0x000fc40003fc6070 */
[----:B------:R-:W-:Y:S01]  /*0980*/  @P3 IADD3 R33, PT, PT, -R20, R33, RZ ;  /* 0x0000002114213210 */ /* 0x000fe20007ffe1ff */
[----:B------:R-:W-:Y:S01]  /*0990*/  IMAD R29, R19, R29, R30 ;  /* 0x0000001d131d7224 */ /* 0x000fe200078e021e */
[----:B------:R-:W-:Y:S01]  /*09a0*/  SEL R7, R31, R34, !P1 ;  /* 0x000000221f077207 */ /* 0x000fe20004800000 */
[----:B------:R-:W-:Y:S01]  /*09b0*/  IMAD.MOV R30, RZ, RZ, -R9 ;  /* 0x000000ffff1e7224 */ /* 0x000fe200078e0a09 */
[----:B------:R-:W-:Y:S01]  /*09c0*/  ISETP.GE.U32.AND P0, PT, R33, R20, PT ;  /* 0x000000142100720c */ /* 0x000fe20003f06070 */
[----:B------:R-:W-:Y:S01]  /*09d0*/  IMAD R29, R29, UR11, RZ ;  /* 0x0000000b1d1d7c24 */ /* 0x000fe2000f8e02ff */
[----:B------:R-:W-:Y:S01]  /*09e0*/  IADD3 R8, PT, PT, -R27, RZ, RZ ;  /* 0x000000ff1b087210 */ /* 0x000fe20007ffe1ff */
[----:B------:R-:W-:Y:S01]  /*09f0*/  IMAD R30, R19, R30, R12 ;  /* 0x0000001e131e7224 */ /* 0x000fe200078e020c */
[----:B------:R-:W-:Y:S01]  /*0a00*/  IADD3 R33, PT, PT, -R7, RZ, RZ ;  /* 0x000000ff07217210 */ /* 0x000fe20007ffe1ff */
[----:B------:R-:W-:Y:S01]  /*0a10*/  IMAD.HI.U32 R12, R25, R7, RZ ;  /* 0x00000007190c7227 */ /* 0x000fe200078e00ff */
[----:B------:R-:W-:-:S03]  /*0a20*/  @P3 IADD3 R14, PT, PT, R14, 0x1, RZ ;  /* 0x000000010e0e3810 */ /* 0x000fc60007ffe0ff */
[----:B------:R-:W-:Y:S02]  /*0a30*/  IMAD R26, R19, R8, R26 ;  /* 0x00000008131a7224 */ /* 0x000fe400078e021a */
[----:B------:R-:W-:Y:S01]  /*0a40*/  IMAD R33, R20, R33, R13 ;  /* 0x0000002114217224 */ /* 0x000fe200078e020d */
[----:B------:R-:W-:Y:S01]  /*0a50*/  SEL R13, R31, R28, !P1 ;  /* 0x0000001c1f0d7207 */ /* 0x000fe20004800000 */
[----:B------:R-:W-:Y:S02]  /*0a60*/  IMAD R8, R32, UR11, RZ ;  /* 0x0000000b20087c24 */ /* 0x000fe4000f8e02ff */
[----:B------:R-:W-:Y:S01]  /*0a70*/  @P5 VIADD R24, R24, 0x1 ;  /* 0x0000000118185836 */ /* 0x000fe20000000000 */
[----:B------:R-:W-:Y:S01]  /*0a80*/  IADD3 R28, PT, PT, -R13, RZ, RZ ;  /* 0x000000ff0d1c7210 */ /* 0x000fe20007ffe1ff */
[----:B------:R-:W-:Y:S01]  /*0a90*/  IMAD R8, R33, UR10, R8 ;  /* 0x0000000a21087c24 */ /* 0x000fe2000f8e0208 */
[----:B------:R-:W-:Y:S01]  /*0aa0*/  IADD3 R33, PT, PT, -R12, RZ, RZ ;  /* 0x000000ff0c217210 */ /* 0x000fe20007ffe1ff */
[----:B------:R-:W-:Y:S01]  /*0ab0*/  @P6 VIADD R22, R22, 0x1 ;  /* 0x0000000116166836 */ /* 0x000fe20000000000 */
[----:B------:R-:W-:Y:S01]  /*0ac0*/  SEL R37, R31, R24, !P1 ;  /* 0x000000181f257207 */ /* 0x000fe20004800000 */
[----:B------:R-:W-:-:S02]  /*0ad0*/  IMAD R24, R20, R28, R11 ;  /* 0x0000001c14187224 */ /* 0x000fc400078e020b */
[----:B------:R-:W-:Y:S01]  /*0ae0*/  IMAD R33, R16, R33, R7 ;  /* 0x0000002110217224 */ /* 0x000fe200078e0207 */
[----:B------:R-:W-:Y:S01]  /*0af0*/  IADD3 R28, PT, PT, -R37, RZ, RZ ;  /* 0x000000ff251c7210 */ /* 0x000fe20007ffe1ff */
[----:B------:R-:W-:Y:S01]  /*0b00*/  IMAD.HI.U32 R32, R25, R13, RZ ;  /* 0x0000000d19207227 */ /* 0x000fe200078e00ff */
[----:B------:R-:W-:Y:S02]  /*0b10*/  SEL R11, R31, R22, !P1 ;  /* 0x000000161f0b7207 */ /* 0x000fe40004800000 */
[----:B------:R-:W-:Y:S01]  /*0b20*/  ISETP.GE.U32.AND P4, PT, R33, R16, PT ;  /* 0x000000102100720c */ /* 0x000fe20003f86070 */
[----:B------:R-:W-:Y:S02]  /*0b30*/  IMAD R27, R20, R28, R27 ;  /* 0x0000001c141b7224 */ /* 0x000fe400078e021b */
[----:B------:R-:W-:Y:S02]  /*0b40*/  IMAD R22, R26, UR11, RZ ;  /* 0x0000000b1a167c24 */ /* 0x000fe4000f8e02ff */
[----:B------:R-:W-:-:S02]  /*0b50*/  IMAD.MOV R35, RZ, RZ, -R11 ;  /* 0x000000ffff237224 */ /* 0x000fc400078e0a0b */
[----:B------:R-:W-:Y:S02]  /*0b60*/  @P0 VIADD R14, R14, 0x1 ;  /* 0x000000010e0e0836 */ /* 0x000fe40000000000 */
[----:B------:R-:W-:Y:S01]  /*0b70*/  IMAD R22, R27, UR10, R22 ;  /* 0x0000000a1b167c24 */ /* 0x000fe2000f8e0216 */
[----:B------:R-:W-:Y:S01]  /*0b80*/  IADD3 R27, PT, PT, -R32, RZ, RZ ;  /* 0x000000ff201b7210 */ /* 0x000fe20007ffe1ff */
[----:B------:R-:W-:Y:S01]  /*0b90*/  IMAD R35, R20, R35, R9 ;  /* 0x0000002314237224 */ /* 0x000fe200078e0209 */
[----:B------:R-:W-:Y:S01]  /*0ba0*/  SEL R9, R31, R14, !P1 ;  /* 0x0000000e1f097207 */ /* 0x000fe20004800000 */
[----:B------:R-:W-:Y:S01]  /*0bb0*/  @P4 IMAD.IADD R33, R33, 0x1, -R16 ;  /* 0x0000000121214824 */ /* 0x000fe200078e0a10 */
[----:B------:R-:W-:Y:S01]  /*0bc0*/  @P4 IADD3 R12, PT, PT, R12, 0x1, RZ ;  /* 0x000000010c0c4810 */ /* 0x000fe20007ffe0ff */
[----:B------:R-:W-:-:S03]  /*0bd0*/  IMAD.HI.U32 R26, R25, R37, RZ ;  /* 0x00000025191a7227 */ /* 0x000fc600078e00ff */
[----:B------:R-:W-:Y:S01]  /*0be0*/  ISETP.GE.U32.AND P3, PT, R33, R16, PT ;  /* 0x000000102100720c */ /* 0x000fe20003f66070 */
[----:B------:R-:W-:Y:S01]  /*0bf0*/  IMAD.MOV R28, RZ, RZ, -R15 ;  /* 0x000000ffff1c7224 */ /* 0x000fe200078e0a0f */
[----:B------:R-:W-:Y:S01]  /*0c00*/  IADD3 R33, PT, PT, -R9, RZ, RZ ;  /* 0x000000ff09217210 */ /* 0x000fe20007ffe1ff */
[----:B------:R-:W-:Y:S01]  /*0c10*/  IMAD R24, R24, UR10, R29 ;  /* 0x0000000a18187c24 */ /* 0x000fe2000f8e021d */
[----:B------:R-:W-:Y:S01]  /*0c20*/  IADD3 R29, PT, PT, -R26, RZ, RZ ;  /* 0x000000ff1a1d7210 */ /* 0x000fe20007ffe1ff */
[----:B------:R-:W-:Y:S02]  /*0c30*/  IMAD R27, R16, R27, R13 ;  /* 0x0000001b101b7224 */ /* 0x000fe400078e020d */
[----:B------:R-:W-:Y:S02]  /*0c40*/  IMAD R10, R19, R28, R10 ;  /* 0x0000001c130a7224 */ /* 0x000fe400078e020a */
[----:B------:R-:W-:Y:S01]  /*0c50*/  VIADD R28, R23, 0x6 ;  /* 0x00000006171c7836 */ /* 0x000fe20000000000 */
[----:B------:R-:W-:Y:S01]  /*0c60*/  ISETP.GE.U32.AND P0, PT, R27, R16, PT ;  /* 0x000000101b00720c */ /* 0x000fe20003f06070 */
[----:B------:R-:W-:-:S02]  /*0c70*/  IMAD R30, R30, UR11, RZ ;  /* 0x0000000b1e1e7c24 */ /* 0x000fc4000f8e02ff */
[----:B------:R-:W-:Y:S01]  /*0c80*/  IMAD R33, R20, R33, R15 ;  /* 0x0000002114217224 */ /* 0x000fe200078e020f */
[----:B------:R-:W-:Y:S01]  /*0c90*/  @P3 IADD3 R12, PT, PT, R12, 0x1, RZ ;  /* 0x000000010c0c3810 */ /* 0x000fe20007ffe0ff */
[C---:B------:R-:W-:Y:S01]  /*0ca0*/  IMAD R29, R16.reuse, R29, R37 ;  /* 0x0000001d101d7224 */ /* 0x040fe200078e0225 */
[----:B------:R-:W-:Y:S01]  /*0cb0*/  ISETP.NE.U32.AND P3, PT, R16, RZ, PT ;  /* 0x000000ff1000720c */ /* 0x000fe20003f65070 */
[----:B------:R-:W-:-:S03]  /*0cc0*/  IMAD.HI.U32 R15, R4, R28, RZ ;  /* 0x0000001c040f7227 */ /* 0x000fc600078e00ff */
[----:B------:R-:W-:Y:S01]  /*0cd0*/  ISETP.GE.U32.AND P6, PT, R29, R16, PT ;  /* 0x000000101d00720c */ /* 0x000fe20003fc6070 */
[----:B------:R-:W-:Y:S02]  /*0ce0*/  IMAD R35, R35, UR10, R30 ;  /* 0x0000000a23237c24 */ /* 0x000fe4000f8e021e */
[----:B------:R-:W-:Y:S01]  /*0cf0*/  IMAD.MOV R30, RZ, RZ, -R15 ;  /* 0x000000ffff1e7224 */ /* 0x000fe200078e0a0f */
[----:B------:R-:W-:Y:S01]  /*0d00*/  @P0 IADD3 R27, PT, PT, -R16, R27, RZ ;  /* 0x0000001b101b0210 */ /* 0x000fe20007ffe1ff */
[----:B------:R-:W-:Y:S02]  /*0d10*/  @P0 VIADD R32, R32, 0x1 ;  /* 0x0000000120200836 */ /* 0x000fe40000000000 */
[----:B------:R-:W-:Y:S01]  /*0d20*/  IMAD R30, R19, R30, R28 ;  /* 0x0000001e131e7224 */ /* 0x000fe200078e021c */
[-C--:B------:R-:W-:Y:S01]  /*0d30*/  ISETP.GE.U32.AND P5, PT, R27, R16.reuse, PT ;  /* 0x000000101b00720c */ /* 0x080fe20003fa6070 */
[----:B------:R-:W-:Y:S01]  /*0d40*/  IMAD.HI.U32 R14, R25, R11, RZ ;  /* 0x0000000b190e7227 */ /* 0x000fe200078e00ff */
[----:B------:R-:W-:-:S02]  /*0d50*/  LOP3.LUT R27, RZ, R16, RZ, 0x33, !PT ;  /* 0x00000010ff1b7212 */ /* 0x000fc400078e33ff */
[----:B------:R-:W-:Y:S01]  /*0d60*/  ISETP.GE.U32.AND P0, PT, R30, R19, PT ;  /* 0x000000131e00720c */ /* 0x000fe20003f06070 */
[----:B------:R-:W-:Y:S02]  /*0d70*/  @P6 IMAD.IADD R29, R29, 0x1, -R16 ;  /* 0x000000011d1d6824 */ /* 0x000fe400078e0a10 */
[----:B------:R-:W-:Y:S02]  /*0d80*/  IMAD R10, R10, UR11, RZ ;  /* 0x0000000b0a0a7c24 */ /* 0x000fe4000f8e02ff */
[----:B------:R-:W-:Y:S01]  /*0d90*/  @P6 VIADD R26, R26, 0x1 ;  /* 0x000000011a1a6836 */ /* 0x000fe20000000000 */
[----:B------:R-:W-:Y:S01]  /*0da0*/  ISETP.GE.U32.AND P4, PT, R29, R16, PT ;  /* 0x000000101d00720c */ /* 0x000fe20003f86070 */
[----:B------:R-:W-:Y:S02]  /*0db0*/  IMAD.MOV R29, RZ, RZ, -R14 ;  /* 0x000000ffff1d7224 */ /* 0x000fe400078e0a0e */
[----:B------:R-:W-:Y:S02]  /*0dc0*/  @P5 VIADD R32, R32, 0x1 ;  /* 0x0000000120205836 */ /* 0x000fe40000000000 */
[----:B------:R-:W-:-:S02]  /*0dd0*/  IMAD R29, R16, R29, R11 ;  /* 0x0000001d101d7224 */ /* 0x000fc400078e020b */
[----:B------:R-:W-:Y:S01]  /*0de0*/  @P0 IADD3 R30, PT, PT, -R19, R30, RZ ;  /* 0x0000001e131e0210 */ /* 0x000fe20007ffe1ff */
[----:B------:R-:W-:Y:S01]  /*0df0*/  IMAD R33, R33, UR10, R10 ;  /* 0x0000000a21217c24 */ /* 0x000fe2000f8e020a */
[----:B------:R-:W-:Y:S02]  /*0e00*/  @P0 IADD3 R15, PT, PT, R15, 0x1, RZ ;  /* 0x000000010f0f0810 */ /* 0x000fe40007ffe0ff */
[----:B------:R-:W-:Y:S02]  /*0e10*/  ISETP.GE.U32.AND P5, PT, R30, R19, PT ;  /* 0x000000131e00720c */ /* 0x000fe40003fa6070 */
[----:B------:R-:W-:Y:S02]  /*0e20*/  ISETP.GE.U32.AND P0, PT, R29, R16, PT ;  /* 0x000000101d00720c */ /* 0x000fe40003f06070 */
[----:B------:R-:W-:Y:S02]  /*0e30*/  SEL R10, R27, R12, !P3 ;  /* 0x0000000c1b0a7207 */ /* 0x000fe40005800000 */
[----:B------:R-:W-:-:S02]  /*0e40*/  @P4 IADD3 R26, PT, PT, R26, 0x1, RZ ;  /* 0x000000011a1a4810 */ /* 0x000fc40007ffe0ff */
[----:B------:R-:W-:-:S05]  /*0e50*/  IADD3 R12, PT, PT, -R10, RZ, RZ ;  /* 0x000000ff0a0c7210 */ /* 0x000fca0007ffe1ff */
[----:B------:R-:W-:Y:S01]  /*0e60*/  @P5 IADD3 R15, PT, PT, R15, 0x1, RZ ;  /* 0x000000010f0f5810 */ /* 0x000fe20007ffe0ff */
[----:B------:R-:W-:Y:S01]  /*0e70*/  IMAD R7, R16, R12, R7 ;  /* 0x0000000c10077224 */ /* 0x000fe200078e0207 */
[----:B------:R-:W-:Y:S01]  /*0e80*/  @P0 IADD3 R14, PT, PT, R14, 0x1, RZ ;  /* 0x000000010e0e0810 */ /* 0x000fe20007ffe0ff */
[----:B------:R-:W-:Y:S01]  /*0e90*/  @P0 IMAD.IADD R29, R29, 0x1, -R16 ;  /* 0x000000011d1d0824 */ /* 0x000fe200078e0a10 */
[----:B------:R-:W-:Y:S01]  /*0ea0*/  SEL R30, R6, R15, !P2 ;  /* 0x0000000f061e7207 */ /* 0x000fe20005000000 */
[----:B------:R-:W-:Y:S01]  /*0eb0*/  IMAD R7, R7, UR13, R8 ;  /* 0x0000000d07077c24 */ /* 0x000fe2000f8e0208 */
[----:B------:R-:W-:Y:S02]  /*0ec0*/  SEL R15, R27, R26, !P3 ;  /* 0x0000001a1b0f7207 */ /* 0x000fe40005800000 */
[----:B------:R-:W-:Y:S01]  /*0ed0*/  ISETP.GE.U32.AND P5, PT, R29, R16, PT ;  /* 0x000000101d00720c */ /* 0x000fe20003fa6070 */
[----:B------:R-:W-:Y:S01]  /*0ee0*/  IMAD.HI.U32 R8, R5, R30, RZ ;  /* 0x0000001e05087227 */ /* 0x000fe200078e00ff */
[----:B------:R-:W-:-:S03]  /*0ef0*/  SEL R29, R27, R32, !P3 ;  /* 0x000000201b1d7207 */ /* 0x000fc60005800000 */
[----:B------:R-:W-:Y:S01]  /*0f00*/  IMAD R10, R10, UR12, R7 ;  /* 0x0000000c0a0a7c24 */ /* 0x000fe2000f8e0207 */
[----:B------:R-:W-:Y:S01]  /*0f10*/  IADD3 R32, PT, PT, -R8, RZ, RZ ;  /* 0x000000ff08207210 */ /* 0x000fe20007ffe1ff */
[----:B------:R-:W-:-:S04]  /*0f20*/  IMAD.MOV R12, RZ, RZ, -R29 ;  /* 0x000000ffff0c7224 */ /* 0x000fc800078e0a1d */
[----:B------:R-:W-:Y:S02]  /*0f30*/  IMAD R26, R16, R12, R13 ;  /* 0x0000000c101a7224 */ /* 0x000fe400078e020d */
[----:B------:R-:W-:Y:S01]  /*0f40*/  IMAD R13, R20, R32, R30 ;  /* 0x00000020140d7224 */ /* 0x000fe200078e021e */
[----:B------:R-:W-:Y:S01]  /*0f50*/  @P5 IADD3 R14, PT, PT, R14, 0x1, RZ ;  /* 0x000000010e0e5810 */ /* 0x000fe20007ffe0ff */
[----:B------:R-:W-:Y:S02]  /*0f60*/  IMAD.MOV R12, RZ, RZ, -R15 ;  /* 0x000000ffff0c7224 */ /* 0x000fe400078e0a0f */
[----:B------:R-:W-:Y:S01]  /*0f70*/  IMAD R24, R26, UR13, R24 ;  /* 0x0000000d1a187c24 */ /* 0x000fe2000f8e0218 */
[----:B------:R-:W-:Y:S01]  /*0f80*/  ISETP.GE.U32.AND P4, PT, R13, R20, PT ;  /* 0x000000140d00720c */ /* 0x000fe20003f86070 */
[----:B------:R-:W-:Y:S01]  /*0f90*/  IMAD R37, R16, R12, R37 ;  /* 0x0000000c10257224 */ /* 0x000fe200078e0225 */
[----:B------:R-:W-:Y:S01]  /*0fa0*/  SEL R14, R27, R14, !P3 ;  /* 0x0000000e1b0e7207 */ /* 0x000fe20005800000 */
[----:B------:R-:W-:-:S04]  /*0fb0*/  IMAD.HI.U32 R12, R25, R9, RZ ;  /* 0x00000009190c7227 */ /* 0x000fc800078e00ff */
[----:B------:R-:W-:Y:S01]  /*0fc0*/  VIADD R26, R23, 0x7 ;  /* 0x00000007171a7836 */ /* 0x000fe20000000000 */
[----:B------:R-:W-:Y:S01]  /*0fd0*/  IADD3 R32, PT, PT, -R12, RZ, RZ ;  /* 0x000000ff0c207210 */ /* 0x000fe20007ffe1ff */
[----:B------:R-:W-:Y:S02]  /*0fe0*/  IMAD R22, R37, UR13, R22 ;  /* 0x0000000d25167c24 */ /* 0x000fe4000f8e0216 */
[----:B------:R-:W-:Y:S02]  /*0ff0*/  IMAD.HI.U32 R37, R4, R26, RZ ;  /* 0x0000001a04257227 */ /* 0x000fe400078e00ff */
[----:B------:R-:W-:Y:S02]  /*1000*/  @P4 IADD3 R13, PT, PT, -R20, R13, RZ ;  /* 0x0000000d140d4210 */ /* 0x000fe40007ffe1ff */
[----:B------:R-:W-:Y:S02]  /*1010*/  IMAD R32, R16, R32, R9 ;  /* 0x0000002010207224 */ /* 0x000fe400078e0209 */
[----:B------:R-:W-:Y:S01]  /*1020*/  @P4 VIADD R8, R8, 0x1 ;  /* 0x0000000108084836 */ /* 0x000fe20000000000 */
[----:B------:R-:W-:Y:S01]  /*1030*/  ISETP.GE.U32.AND P6, PT, R13, R20, PT ;  /* 0x000000140d00720c */ /* 0x000fe20003fc6070 */
[----:B------:R-:W-:Y:S01]  /*1040*/  IMAD R29, R29, UR12, R24 ;  /* 0x0000000c1d1d7c24 */ /* 0x000fe2000f8e0218 */
[----:B------:R-:W-:Y:S01]  /*1050*/  ISETP.GE.U32.AND P4, PT, R32, R16, PT ;  /* 0x000000102000720c */ /* 0x000fe20003f86070 */
[----:B------:R-:W-:-:S10]  /*1060*/  IMAD R15, R15, UR12, R22 ;  /* 0x0000000c0f0f7c24 */ /* 0x000fd4000f8e0216 */
[----:B------:R-:W-:Y:S02]  /*1070*/  @P6 IADD3 R8, PT, PT, R8, 0x1, RZ ;  /* 0x0000000108086810 */ /* 0x000fe40007ffe0ff */
[----:B------:R-:W-:Y:S01]  /*1080*/  @P4 IMAD.IADD R32, R32, 0x1, -R16 ;  /* 0x0000000120204824 */ /* 0x000fe200078e0a10 */
[----:B------:R-:W-:Y:S02]  /*1090*/  @P4 IADD3 R12, PT, PT, R12, 0x1, RZ ;  /* 0x000000010c0c4810 */ /* 0x000fe40007ffe0ff */
[----:B------:R-:W-:Y:S02]  /*10a0*/  SEL R13, R31, R8, !P1 ;  /* 0x000000081f0d7207 */ /* 0x000fe40004800000 */
[----:B------:R-:W-:Y:S01]  /*10b0*/  ISETP.GE.U32.AND P6, PT, R32, R16, PT ;  /* 0x000000102000720c */ /* 0x000fe20003fc6070 */
[----:B------:R-:W-:Y:S01]  /*10c0*/  IMAD.MOV R32, RZ, RZ, -R30 ;  /* 0x000000ffff207224 */ /* 0x000fe200078e0a1e */
[----:B------:R-:W-:Y:S01]  /*10d0*/  IADD3 R8, PT, PT, -R13, RZ, RZ ;  /* 0x000000ff0d087210 */ /* 0x000fe20007ffe1ff */
[----:B------:R-:W-:-:S04]  /*10e0*/  IMAD.HI.U32 R36, R25, R13, RZ ;  /* 0x0000000d19247227 */ /* 0x000fc800078e00ff */
[----:B------:R-:W-:Y:S02]  /*10f0*/  IMAD R28, R19, R32, R28 ;  /* 0x00000020131c7224 */ /* 0x000fe400078e021c */
[----:B------:R-:W-:Y:S02]  /*1100*/  IMAD R30, R20, R8, R30 ;  /* 0x00000008141e7224 */ /* 0x000fe400078e021e */
[----:B------:R-:W-:Y:S02]  /*1110*/  IMAD R8, R28, UR11, RZ ;  /* 0x0000000b1c087c24 */ /* 0x000fe4000f8e02ff */
[----:B------:R-:W-:Y:S01]  /*1120*/  IMAD.MOV R28, RZ, RZ, -R36 ;  /* 0x000000ffff1c7224 */ /* 0x000fe200078e0a24 */
[----:B------:R-:W-:Y:S01]  /*1130*/  @P6 IADD3 R12, PT, PT, R12, 0x1, RZ ;  /* 0x000000010c0c6810 */ /* 0x000fe20007ffe0ff */
[----:B------:R-:W-:Y:S02]  /*1140*/  IMAD R8, R30, UR10, R8 ;  /* 0x0000000a1e087c24 */ /* 0x000fe4000f8e0208 */
[----:B------:R-:W-:Y:S01]  /*1150*/  IMAD.MOV R30, RZ, RZ, -R37 ;  /* 0x000000ffff1e7224 */ /* 0x000fe200078e0a25 */
[----:B------:R-:W-:Y:S01]  /*1160*/  SEL R12, R27, R12, !P3 ;  /* 0x0000000c1b0c7207 */ /* 0x000fe20005800000 */
[----:B------:R-:W-:-:S02]  /*1170*/  IMAD R28, R16, R28, R13 ;  /* 0x0000001c101c7224 */ /* 0x000fc400078e020d */
[----:B------:R-:W-:-:S03]  /*1180*/  IMAD R30, R19, R30, R26 ;  /* 0x0000001e131e7224 */ /* 0x000fc600078e021a */
[----:B------:R-:W-:Y:S02]  /*1190*/  ISETP.GE.U32.AND P0, PT, R28, R16, PT ;  /* 0x000000101c00720c */ /* 0x000fe40003f06070 */
[----:B------:R-:W-:-:S11]  /*11a0*/  ISETP.GE.U32.AND P4, PT, R30, R19, PT ;  /* 0x000000131e00720c */ /* 0x000fd60003f86070 */
[----:B------:R-:W-:Y:S01]  /*11b0*/  @P0 IMAD.IADD R28, R28, 0x1, -R16 ;  /* 0x000000011c1c0824 */ /* 0x000fe200078e0a10 */
[----:B------:R-:W-:Y:S01]  /*11c0*/  @P0 IADD3 R36, PT, PT, R36, 0x1, RZ ;  /* 0x0000000124240810 */ /* 0x000fe20007ffe0ff */
[----:B------:R-:W-:Y:S01]  /*11d0*/  @P4 VIADD R37, R37, 0x1 ;  /* 0x0000000125254836 */ /* 0x000fe20000000000 */
[----:B------:R-:W-:Y:S02]  /*11e0*/  @P4 IADD3 R30, PT, PT, -R19, R30, RZ ;  /* 0x0000001e131e4210 */ /* 0x000fe40007ffe1ff */
[----:B------:R-:W-:Y:S02]  /*11f0*/  ISETP.GE.U32.AND P5, PT, R28, R16, PT ;  /* 0x000000101c00720c */ /* 0x000fe40003fa6070 */
[----:B------:R-:W-:Y:S02]  /*1200*/  ISETP.GE.U32.AND P4, PT, R30, R19, PT ;  /* 0x000000131e00720c */ /* 0x000fe40003f86070 */
[----:B------:R-:W-:-:S05]  /*1210*/  IADD3 R28, PT, PT, -R14, RZ, RZ ;  /* 0x000000ff0e1c7210 */ /* 0x000fca0007ffe1ff */
[----:B------:R-:W-:-:S04]  /*1220*/  IMAD R28, R16, R28, R11 ;  /* 0x0000001c101c7224 */ /* 0x000fc800078e020b */
[----:B------:R-:W-:Y:S02]  /*1230*/  IMAD R35, R28, UR13, R35 ;  /* 0x0000000d1c237c24 */ /* 0x000fe4000f8e0223 */
[----:B------:R-:W-:Y:S02]  /*1240*/  @P4 VIADD R37, R37, 0x1 ;  /* 0x0000000125254836 */ /* 0x000fe40000000000 */
[----:B------:R-:W-:Y:S02]  /*1250*/  IMAD.MOV R28, RZ, RZ, -R12 ;  /* 0x000000ffff1c7224 */ /* 0x000fe400078e0a0c */
[----:B------:R-:W-:Y:S01]  /*1260*/  @P5 VIADD R36, R36, 0x1 ;  /* 0x0000000124245836 */ /* 0x000fe20000000000 */
[----:B------:R-:W-:Y:S01]  /*1270*/  SEL R11, R6, R37, !P2 ;  /* 0x00000025060b7207 */ /* 0x000fe20005000000 */
[----:B------:R-:W-:Y:S02]  /*1280*/  IMAD R28, R16, R28, R9 ;  /* 0x0000001c101c7224 */ /* 0x000fe400078e0209 */
[----:B------:R-:W-:Y:S01]  /*1290*/  IMAD R14, R14, UR12, R35 ;  /* 0x0000000c0e0e7c24 */ /* 0x000fe2000f8e0223 */
[----:B------:R-:W-:Y:S01]  /*12a0*/  IADD3 R32, PT, PT, -R11, RZ, RZ ;  /* 0x000000ff0b207210 */ /* 0x000fe20007ffe1ff */
[----:B------:R-:W-:Y:S01]  /*12b0*/  IMAD.HI.U32 R30, R5, R11, RZ ;  /* 0x0000000b051e7227 */ /* 0x000fe200078e00ff */
[----:B------:R-:W-:-:S03]  /*12c0*/  SEL R36, R27, R36, !P3 ;  /* 0x000000241b247207 */ /* 0x000fc60005800000 */
[----:B------:R-:W-:Y:S01]  /*12d0*/  IMAD R26, R19, R32, R26 ;  /* 0x00000020131a7224 */ /* 0x000fe200078e021a */
[----:B------:R-:W-:Y:S01]  /*12e0*/  IADD3 R9, PT, PT, -R30, RZ, RZ ;  /* 0x000000ff1e097210 */ /* 0x000fe20007ffe1ff */
[----:B------:R-:W-:Y:S02]  /*12f0*/  IMAD R33, R28, UR13, R33 ;  /* 0x0000000d1c217c24 */ /* 0x000fe4000f8e0221 */
[----:B------:R-:W-:Y:S02]  /*1300*/  IMAD R26, R26, UR11, RZ ;  /* 0x0000000b1a1a7c24 */ /* 0x000fe4000f8e02ff */
[----:B------:R-:W-:Y:S02]  /*1310*/  IMAD R9, R20, R9, R11 ;  /* 0x0000000914097224 */ /* 0x000fe400078e020b */
[----:B------:R-:W-:Y:S02]  /*1320*/  VIADD R28, R23, 0x8 ;  /* 0x00000008171c7836 */ /* 0x000fe40000000000 */
[----:B------:R-:W-:Y:S01]  /*1330*/  IMAD R12, R12, UR12, R33 ;  /* 0x0000000c0c0c7c24 */ /* 0x000fe2000f8e0221 */
[----:B------:R-:W-:-:S13]  /*1340*/  ISETP.GE.U32.AND P4, PT, R9, R20, PT ;  /* 0x000000140900720c */ /* 0x000fda0003f86070 */
[----:B------:R-:W-:Y:S01]  /*1350*/  @P4 IMAD.IADD R9, R9, 0x1, -R20 ;  /* 0x0000000109094824 */ /* 0x000fe200078e0a14 */
[----:B------:R-:W-:-:S04]  /*1360*/  @P4 IADD3 R30, PT, PT, R30, 0x1, RZ ;  /* 0x000000011e1e4810 */ /* 0x000fc80007ffe0ff */
[----:B------:R-:W-:-:S13]  /*1370*/  ISETP.GE.U32.AND P6, PT, R9, R20, PT ;  /* 0x000000140900720c */ /* 0x000fda0003fc6070 */
[----:B------:R-:W-:-:S05]  /*1380*/  @P6 VIADD R30, R30, 0x1 ;  /* 0x000000011e1e6836 */ /* 0x000fca0000000000 */
[----:B------:R-:W-:-:S05]  /*1390*/  SEL R9, R31, R30, !P1 ;  /* 0x0000001e1f097207 */ /* 0x000fca0004800000 */
[----:B------:R-:W-:-:S04]  /*13a0*/  IMAD.MOV R30, RZ, RZ, -R9 ;  /* 0x000000ffff1e7224 */ /* 0x000fc800078e0a09 */
[----:B------:R-:W-:Y:S02]  /*13b0*/  IMAD R11, R20, R30, R11 ;  /* 0x0000001e140b7224 */ /* 0x000fe400078e020b */
[----:B------:R-:W-:-:S04]  /*13c0*/  IMAD.HI.U32 R30, R25, R9, RZ ;  /* 0x00000009191e7227 */ /* 0x000fc800078e00ff */
[----:B------:R-:W-:Y:S01]  /*13d0*/  IMAD R26, R11, UR10, R26 ;  /* 0x0000000a0b1a7c24 */ /* 0x000fe2000f8e021a */
[----:B------:R-:W-:-:S05]  /*13e0*/  IADD3 R11, PT, PT, -R30, RZ, RZ ;  /* 0x000000ff1e0b7210 */ /* 0x000fca0007ffe1ff */
[----:B------:R-:W-:-:S05]  /*13f0*/  IMAD R11, R16, R11, R9 ;  /* 0x0000000b100b7224 */ /* 0x000fca00078e0209 */
[----:B------:R-:W-:-:S13]  /*1400*/  ISETP.GE.U32.AND P4, PT, R11, R16, PT ;  /* 0x000000100b00720c */ /* 0x000fda0003f86070 */
[----:B------:R-:W-:Y:S02]  /*1410*/  @P4 IMAD.IADD R11, R11, 0x1, -R16 ;  /* 0x000000010b0b4824 */ /* 0x000fe400078e0a10 */
[----:B------:R-:W-:-:S03]  /*1420*/  @P4 VIADD R30, R30, 0x1 ;  /* 0x000000011e1e4836 */ /* 0x000fc60000000000 */
[----:B------:R-:W-:Y:S02]  /*1430*/  ISETP.GE.U32.AND P0, PT, R11, R16, PT ;  /* 0x000000100b00720c */ /* 0x000fe40003f06070 */
[----:B------:R-:W-:-:S05]  /*1440*/  IADD3 R11, PT, PT, -R36, RZ, RZ ;  /* 0x000000ff240b7210 */ /* 0x000fca0007ffe1ff */
[----:B------:R-:W-:-:S04]  /*1450*/  IMAD R11, R16, R11, R13 ;  /* 0x0000000b100b7224 */ /* 0x000fc800078e020d */
[----:B------:R-:W-:Y:S02]  /*1460*/  IMAD R11, R11, UR13, R8 ;  /* 0x0000000d0b0b7c24 */ /* 0x000fe4000f8e0208 */
[----:B------:R-:W-:Y:S01]  /*1470*/  @P0 IADD3 R30, PT, PT, R30, 0x1, RZ ;  /* 0x000000011e1e0810 */ /* 0x000fe20007ffe0ff */
[----:B------:R-:W-:-:S03]  /*1480*/  IMAD.HI.U32 R8, R4, R28, RZ ;  /* 0x0000001c04087227 */ /* 0x000fc600078e00ff */
[----:B------:R-:W-:Y:S01]  /*1490*/  SEL R13, R27, R30, !P3 ;  /* 0x0000001e1b0d7207 */ /* 0x000fe20005800000 */
[----:B------:R-:W-:Y:S02]  /*14a0*/  IMAD.MOV R30, RZ, RZ, -R8 ;  /* 0x000000ffff1e7224 */ /* 0x000fe400078e0a08 */
[----:B------:R-:W-:Y:S01]  /*14b0*/  IMAD R36, R36, UR12, R11 ;  /* 0x0000000c24247c24 */ /* 0x000fe2000f8e020b */
[----:B------:R-:W-:Y:S01]  /*14c0*/  IADD3 R37, PT, PT, -R13, RZ, RZ ;  /* 0x000000ff0d257210 */ /* 0x000fe20007ffe1ff */
[----:B------:R-:W-:-:S04]  /*14d0*/  IMAD R30, R19, R30, R28 ;  /* 0x0000001e131e7224 */ /* 0x000fc800078e021c */
[----:B------:R-:W-:Y:S01]  /*14e0*/  IMAD R37, R16, R37, R9 ;  /* 0x0000002510257224 */ /* 0x000fe200078e0209 */
        /* <DEDUP_REMOVED lines=11> */
[----:B------:R-:W-:Y:S02]  /*15a0*/  IMAD R28, R19, R30, R28 ;  /* 0x0000001e131c7224 */ /* 0x000fe400078e021c */
[----:B------:R-:W-:Y:S01]  /*15b0*/  IMAD R13, R13, UR12, R8 ;  /* 0x0000000c0d0d7c24 */ /* 0x000fe2000f8e0208 */
        /* <DEDUP_REMOVED lines=21> */
[----:B------:R-:W-:Y:S01]  /*1710*/  IMAD R9, R26, UR13, R9 ;  /* 0x0000000d1a097c24 */ /* 0x000fe2000f8e0209 */
[----:B------:R-:W-:-:S03]  /*1720*/  IADD3 R26, PT, PT, R23, 0x9, RZ ;  /* 0x00000009171a7810 */ /* 0x000fc60007ffe0ff */
[----:B------:R-:W-:Y:S02]  /*1730*/  IMAD R28, R28, UR12, R9 ;  /* 0x0000000c1c1c7c24 */ /* 0x000fe4000f8e0209 */
        /* <DEDUP_REMOVED lines=23> */
[----:B------:R-:W-:-:S04]  /*18b0*/  IMAD R7, R26, UR11, RZ ;  /* 0x0000000b1a077c24 */ /* 0x000fc8000f8e02ff */
        /* <DEDUP_REMOVED lines=67> */
[----:B------:R-:W-:Y:S01]  /*1cf0*/  ISETP.GE.U32.AND P4, PT, R11, R20, PT ;  /* 0x000000140b00720c */ /* 0x000fe20003f86070 */
[----:B------:R-:W-:-:S04]  /*1d00*/  IMAD.MOV R11, RZ, RZ, -R33 ;  /* 0x000000ffff0b7224 */ /* 0x000fc800078e0a21 */
[----:B------:R-:W-:-:S04]  /*1d10*/  IMAD R22, R19, R11, R22 ;  /* 0x0000000b13167224 */ /* 0x000fc800078e0216 */
[----:B------:R-:W-:-:S04]  /*1d20*/  IMAD R22, R22, UR11, RZ ;  /* 0x0000000b16167c24 */ /* 0x000fc8000f8e02ff */
[----:B------:R-:W-:-:S04]  /*1d30*/  @P4 IADD3 R26, PT, PT, R26, 0x1, RZ ;  /* 0x000000011a1a4810 */ /* 0x000fc80007ffe0ff */
[----:B------:R-:W-:-:S04]  /*1d40*/  SEL R37, R31, R26, !P1 ;  /* 0x0000001a1f257207 */ /* 0x000fc80004800000 */
[----:B------:R-:W-:-:S05]  /*1d50*/  IADD3 R11, PT, PT, -R37, RZ, RZ ;  /* 0x000000ff250b7210 */ /* 0x000fca0007ffe1ff */
[----:B------:R-:W-:-:S04]  /*1d60*/  IMAD R33, R20, R11, R33 ;  /* 0x0000000b14217224 */ /* 0x000fc800078e0221 */
        /* <DEDUP_REMOVED lines=79> */
[----:B------:R-:W-:Y:S01]  /*2260*/  ISETP.GE.U32.AND P0, PT, R35, R16, PT ;  /* 0x000000102300720c */ /* 0x000fe20003f06070 */
[----:B------:R-:W-:-:S12]  /*2270*/  IMAD R7, R22, UR10, R7 ;  /* 0x0000000a16077c24 */ /* 0x000fd8000f8e0207 */
        /* <DEDUP_REMOVED lines=44> */
[----:B------:R-:W-:Y:S02]  /*2540*/  IMAD R8, R16, R8, R9 ;  /* 0x0000000810087224 */ /* 0x000fe400078e0209 */
[----:B------:R-:W-:-:S04]  /*2550*/  IMAD.HI.U32 R9, R4, R23, RZ ;  /* 0x0000001704097227 */ /* 0x000fc800078e00ff */
        /* <DEDUP_REMOVED lines=23> */
[----:B------:R-:W-:-:S04]  /*26d0*/  IMAD R8, R8, UR11, RZ ;  /* 0x0000000b08087c24 */ /* 0x000fc8000f8e02ff */
[----:B------:R-:W-:Y:S02]  /*26e0*/  IMAD R11, R11, UR10, R8 ;  /* 0x0000000a0b0b7c24 */ /* 0x000fe4000f8e0208 */
        /* <DEDUP_REMOVED lines=11> */
[----:B------:R-:W-:-:S04]  /*27a0*/  VIADD R8, R23, 0xf ;  /* 0x0000000f17087836 */ /* 0x000fc80000000000 */
        /* <DEDUP_REMOVED lines=17> */
[----:B------:R-:W-:Y:S02]  /*28c0*/  IADD3 R4, P0, PT, R2, R23, RZ ;  /* 0x0000001702047210 */ /* 0x000fe40007f1e0ff */
[----:B------:R-:W-:Y:S02]  /*28d0*/  ISETP.GE.U32.AND P2, PT, R5, R20, PT ;  /* 0x000000140500720c */ /* 0x000fe40003f46070 */
[----:B------:R-:W-:-:S05]  /*28e0*/  IADD3 R5, PT, PT, -R33, RZ, RZ ;  /* 0x000000ff21057210 */ /* 0x000fca0007ffe1ff */
[----:B------:R-:W-:Y:S01]  /*28f0*/  IMAD R8, R19, R5, R8 ;  /* 0x0000000513087224 */ /* 0x000fe200078e0208 */
[----:B------:R-:W-:-:S05]  /*2900*/  IADD3.X R5, PT, PT, RZ, R3, RZ, P0, !PT ;  /* 0x00000003ff057210 */ /* 0x000fca00007fe4ff */
[----:B------:R-:W-:-:S05]  /*2910*/  @P2 VIADD R6, R6, 0x1 ;  /* 0x0000000106062836 */ /* 0x000fca0000000000 */
[----:B------:R-:W-:-:S05]  /*2920*/  SEL R31, R31, R6, !P1 ;  /* 0x000000061f1f7207 */ /* 0x000fca0004800000 */
[----:B------:R-:W-:-:S04]  /*2930*/  IMAD.MOV R6, RZ, RZ, -R31 ;  /* 0x000000ffff067224 */ /* 0x000fc800078e0a1f */
[----:B------:R-:W-:Y:S02]  /*2940*/  IMAD R33, R20, R6, R33 ;  /* 0x0000000614217224 */ /* 0x000fe400078e0221 */
[----:B------:R-:W2:Y:S01]  /*2950*/  LDG.E.128 R4, desc[UR6][R4.64] ;  /* 0x0000000604047981 */ /* 0x000ea2000c1e1d00 */
[----:B-1-3--:R-:W-:Y:S01]  /*2960*/  IMAD R11, R17, UR14, R9 ;  /* 0x0000000e110b7c24 */ /* 0x00afe2000f8e0209 */
[----:B------:R-:W-:Y:S01]  /*2970*/  LEA R23, R21, R23, 0x4 ;  /* 0x0000001715177211 */ /* 0x000fe200078e20ff */
[----:B------:R-:W-:-:S04]  /*2980*/  IMAD.HI.U32 R25, R25, R31, RZ ;  /* 0x0000001f19197227 */ /* 0x000fc800078e00ff */
[----:B------:R-:W-:Y:S01]  /*2990*/  IMAD R9, R8, UR11, RZ ;  /* 0x0000000b08097c24 */ /* 0x000fe2000f8e02ff */
[----:B------:R-:W-:Y:S01]  /*29a0*/  IADD3 R8, P0, PT, R11, UR16, RZ ;  /* 0x000000100b087c10 */ /* 0x000fe2000ff1e0ff */
[----:B------:R-:W-:Y:S02]  /*29b0*/  IMAD R10, R17, UR14, R10 ;  /* 0x0000000e110a7c24 */ /* 0x000fe4000f8e020a */
[----:B------:R-:W-:Y:S02]  /*29c0*/  IMAD.MOV R35, RZ, RZ, -R25 ;  /* 0x000000ffff237224 */ /* 0x000fe400078e0a19 */
[----:B------:R-:W-:Y:S02]  /*29d0*/  IMAD R33, R33, UR10, R9 ;  /* 0x0000000a21217c24 */ /* 0x000fe4000f8e0209 */
[----:B------:R-:W-:Y:S01]  /*29e0*/  IMAD.X R9, RZ, RZ, UR17, P0 ;  /* 0x00000011ff097e24 */ /* 0x000fe200080e06ff */
[----:B------:R-:W-:Y:S01]  /*29f0*/  IADD3 R10, P0, PT, R10, UR16, RZ ;  /* 0x000000100a0a7c10 */ /* 0x000fe2000ff1e0ff */
[----:B------:R-:W-:-:S02]  /*2a00*/  IMAD R35, R16, R35, R31 ;  /* 0x0000002310237224 */ /* 0x000fc400078e021f */
[C---:B------:R-:W-:Y:S01]  /*2a10*/  IMAD R29, R17.reuse, UR14, R29 ;  /* 0x0000000e111d7c24 */ /* 0x040fe2000f8e021d */
[----:B------:R-:W-:Y:S01]  /*2a20*/  IADD3.X R11, PT, PT, RZ, UR17, RZ, P0, !PT ;  /* 0x00000011ff0b7c10 */ /* 0x000fe200087fe4ff */
[----:B------:R-:W-:Y:S01]  /*2a30*/  IMAD R15, R17, UR14, R15 ;  /* 0x0000000e110f7c24 */ /* 0x000fe2000f8e020f */
[----:B------:R-:W-:Y:S01]  /*2a40*/  ISETP.GE.U32.AND P0, PT, R35, R16, PT ;  /* 0x000000102300720c */ /* 0x000fe20003f06070 */
[C---:B------:R-:W-:Y:S02]  /*2a50*/  IMAD R14, R17.reuse, UR14, R14 ;  /* 0x0000000e110e7c24 */ /* 0x040fe4000f8e020e */
[C---:B------:R-:W-:Y:S02]  /*2a60*/  IMAD R12, R17.reuse, UR14, R12 ;  /* 0x0000000e110c7c24 */ /* 0x040fe4000f8e020c */
[C---:B------:R-:W-:Y:S02]  /*2a70*/  IMAD R36, R17.reuse, UR14, R36 ;  /* 0x0000000e11247c24 */ /* 0x040fe4000f8e0224 */
[----:B------:R-:W-:-:S02]  /*2a80*/  IMAD R13, R17, UR14, R13 ;  /* 0x0000000e110d7c24 */ /* 0x000fc4000f8e020d */
[C---:B------:R-:W-:Y:S02]  /*2a90*/  IMAD R28, R17.reuse, UR14, R28 ;  /* 0x0000000e111c7c24 */ /* 0x040fe4000f8e021c */
[----:B------:R-:W-:Y:S02]  /*2aa0*/  IMAD R30, R17, UR14, R30 ;  /* 0x0000000e111e7c24 */ /* 0x000fe4000f8e021e */
[----:B------:R-:W-:Y:S01]  /*2ab0*/  @P0 IADD3 R35, PT, PT, -R16, R35, RZ ;  /* 0x0000002310230210 */ /* 0x000fe20007ffe1ff */
[----:B------:R-:W-:Y:S02]  /*2ac0*/  @P0 VIADD R25, R25, 0x1 ;  /* 0x0000000119190836 */ /* 0x000fe40000000000 */
[----:B------:R-:W-:Y:S01]  /*2ad0*/  IMAD R32, R17, UR14, R32 ;  /* 0x0000000e11207c24 */ /* 0x000fe2000f8e0220 */
[----:B------:R-:W-:Y:S01]  /*2ae0*/  ISETP.GE.U32.AND P1, PT, R35, R16, PT ;  /* 0x000000102300720c */ /* 0x000fe20003f26070 */
[C---:B------:R-:W-:Y:S02]  /*2af0*/  IMAD R24, R17.reuse, UR14, R24 ;  /* 0x0000000e11187c24 */ /* 0x040fe4000f8e0218 */
[----:B------:R-:W-:-:S02]  /*2b00*/  IMAD R34, R17, UR14, R34 ;  /* 0x0000000e11227c24 */ /* 0x000fc4000f8e0222 */
[C---:B------:R-:W-:Y:S02]  /*2b10*/  IMAD R26, R17.reuse, UR14, R26 ;  /* 0x0000000e111a7c24 */ /* 0x040fe4000f8e021a */
[----:B------:R-:W-:-:S06]  /*2b20*/  IMAD R22, R17, UR14, R22 ;  /* 0x0000000e11167c24 */ /* 0x000fcc000f8e0216 */
[----:B------:R-:W-:-:S04]  /*2b30*/  @P1 IADD3 R25, PT, PT, R25, 0x1, RZ ;  /* 0x0000000119191810 */ /* 0x000fc80007ffe0ff */
[----:B------:R-:W-:Y:S02]  /*2b40*/  SEL R25, R27, R25, !P3 ;  /* 0x000000191b197207 */ /* 0x000fe40005800000 */
[C---:B--2---:R-:W-:Y:S02]  /*2b50*/  PRMT R37, R4.reuse, 0x7770, RZ ;  /* 0x0000777004257816 */ /* 0x044fe400000000ff */
[----:B------:R-:W-:Y:S02]  /*2b60*/  PRMT R27, R4, 0x7773, RZ ;  /* 0x00007773041b7816 */ /* 0x000fe400000000ff */
[----:B------:R-:W-:Y:S01]  /*2b70*/  PRMT R35, R6, 0x7771, RZ ;  /* 0x0000777106237816 */ /* 0x000fe200000000ff */
[----:B------:R0:W-:Y:S02]  /*2b80*/  STG.E.U8 desc[UR6][R8.64], R37 ;  /* 0x0000002508007986 */ /* 0x0001e4000c101106 */
[----:B0-----:R-:W-:Y:S01]  /*2b90*/  PRMT R37, R4, 0x7771, RZ ;  /* 0x0000777104257816 */ /* 0x001fe200000000ff */
[----:B------:R-:W-:-:S04]  /*2ba0*/  IMAD.MOV R8, RZ, RZ, -R25 ;  /* 0x000000ffff087224 */ /* 0x000fc800078e0a19 */
[----:B------:R0:W-:Y:S01]  /*2bb0*/  STG.E.U8 desc[UR6][R10.64], R37 ;  /* 0x000000250a007986 */ /* 0x0001e2000c101106 */
[----:B------:R-:W-:Y:S01]  /*2bc0*/  IMAD R8, R16, R8, R31 ;  /* 0x0000000810087224 */ /* 0x000fe200078e021f */
[----:B------:R-:W-:-:S03]  /*2bd0*/  PRMT R31, R5, 0x7770, RZ ;  /* 0x00007770051f7816 */ /* 0x000fc600000000ff */
[----:B------:R-:W-:-:S04]  /*2be0*/  IMAD R33, R8, UR13, R33 ;  /* 0x0000000d08217c24 */ /* 0x000fc8000f8e0221 */
[----:B------:R-:W-:Y:S01]  /*2bf0*/  IMAD R25, R25, UR12, R33 ;  /* 0x0000000c19197c24 */ /* 0x000fe2000f8e0221 */
[----:B------:R-:W-:Y:S02]  /*2c00*/  PRMT R33, R6, 0x7772, RZ ;  /* 0x0000777206217816 */ /* 0x000fe400000000ff */
[----:B0-----:R-:W-:Y:S01]  /*2c10*/  IADD3 R10, P0, PT, R29, UR16, RZ ;  /* 0x000000101d0a7c10 */ /* 0x001fe2000ff1e0ff */
[----:B------:R-:W-:Y:S01]  /*2c20*/  IMAD R25, R17, UR14, R25 ;  /* 0x0000000e11197c24 */ /* 0x000fe2000f8e0219 */
[----:B------:R-:W-:Y:S02]  /*2c30*/  PRMT R29, R4, 0x7772, RZ ;  /* 0x00007772041d7816 */ /* 0x000fe400000000ff */
[----:B------:R-:W-:Y:S02]  /*2c40*/  IADD3.X R11, PT, PT, RZ, UR17, RZ, P0, !PT ;  /* 0x00000011ff0b7c10 */ /* 0x000fe400087fe4ff */
[----:B------:R-:W-:Y:S02]  /*2c50*/  IADD3 R8, P0, PT, R15, UR16, RZ ;  /* 0x000000100f087c10 */ /* 0x000fe4000ff1e0ff */
[----:B------:R-:W-:Y:S01]  /*2c60*/  IADD3 R4, P2, PT, R13, UR16, RZ ;  /* 0x000000100d047c10 */ /* 0x000fe2000ff5e0ff */
[----:B------:R0:W-:Y:S01]  /*2c70*/  STG.E.U8 desc[UR6][R10.64], R29 ;  /* 0x0000001d0a007986 */ /* 0x0001e2000c101106 */
[----:B------:R-:W-:Y:S01]  /*2c80*/  PRMT R37, R6, 0x7770, RZ ;  /* 0x0000777006257816 */ /* 0x000fe200000000ff */
[----:B------:R-:W-:Y:S01]  /*2c90*/  IMAD.X R9, RZ, RZ, UR17, P0 ;  /* 0x00000011ff097e24 */ /* 0x000fe200080e06ff */
[----:B------:R-:W-:-:S04]  /*2ca0*/  IADD3 R14, P0, PT, R14, UR16, RZ ;  /* 0x000000100e0e7c10 */ /* 0x000fc8000ff1e0ff */
[----:B------:R-:W-:Y:S01]  /*2cb0*/  IADD3.X R15, PT, PT, RZ, UR17, RZ, P0, !PT ;  /* 0x00000011ff0f7c10 */ /* 0x000fe200087fe4ff */
[----:B------:R1:W-:Y:S01]  /*2cc0*/  STG.E.U8 desc[UR6][R8.64], R27 ;  /* 0x0000001b08007986 */ /* 0x0003e2000c101106 */
[----:B0-----:R-:W-:-:S03]  /*2cd0*/  IADD3 R10, P0, PT, R12, UR16, RZ ;  /* 0x000000100c0a7c10 */ /* 0x001fc6000ff1e0ff */
[----:B------:R0:W-:Y:S01]  /*2ce0*/  STG.E.U8 desc[UR6][R14.64], R31 ;  /* 0x0000001f0e007986 */ /* 0x0001e2000c101106 */
[----:B------:R-:W-:Y:S02]  /*2cf0*/  IADD3 R12, P1, PT, R36, UR16, RZ ;  /* 0x00000010240c7c10 */ /* 0x000fe4000ff3e0ff */
[C---:B------:R-:W-:Y:S01]  /*2d00*/  PRMT R29, R5.reuse, 0x7773, RZ ;  /* 0x00007773051d7816 */ /* 0x040fe200000000ff */
[----:B------:R-:W-:Y:S01]  /*2d10*/  IMAD.X R11, RZ, RZ, UR17, P0 ;  /* 0x00000011ff0b7e24 */ /* 0x000fe200080e06ff */
[----:B------:R-:W-:Y:S02]  /*2d20*/  IADD3.X R13, PT, PT, RZ, UR17, RZ, P1, !PT ;  /* 0x00000011ff0d7c10 */ /* 0x000fe40008ffe4ff */
[C---:B-1----:R-:W-:Y:S02]  /*2d30*/  PRMT R9, R5.reuse, 0x7771, RZ ;  /* 0x0000777105097816 */ /* 0x042fe400000000ff */
[----:B------:R-:W-:Y:S01]  /*2d40*/  PRMT R27, R5, 0x7772, RZ ;  /* 0x00007772051b7816 */ /* 0x000fe200000000ff */
[----:B------:R-:W-:Y:S01]  /*2d50*/  IMAD.X R5, RZ, RZ, UR17, P2 ;  /* 0x00000011ff057e24 */ /* 0x000fe200090e06ff */
[----:B------:R-:W-:Y:S01]  /*2d60*/  IADD3 R8, P0, PT, R28, UR16, RZ ;  /* 0x000000101c087c10 */ /* 0x000fe2000ff1e0ff */
[----:B------:R1:W-:Y:S01]  /*2d70*/  STG.E.U8 desc[UR6][R10.64], R9 ;  /* 0x000000090a007986 */ /* 0x0003e2000c101106 */
[----:B0-----:R-:W-:-:S02]  /*2d80*/  PRMT R14, R6, 0x7773, RZ ;  /* 0x00007773060e7816 */ /* 0x001fc400000000ff */
[----:B------:R-:W-:Y:S01]  /*2d90*/  IADD3 R6, P2, PT, R24, UR16, RZ ;  /* 0x0000001018067c10 */ /* 0x000fe2000ff5e0ff */
[----:B------:R0:W-:Y:S01]  /*2da0*/  STG.E.U8 desc[UR6][R12.64], R27 ;  /* 0x0000001b0c007986 */ /* 0x0001e2000c101106 */
[C---:B------:R-:W-:Y:S02]  /*2db0*/  PRMT R15, R7.reuse, 0x7773, RZ ;  /* 0x00007773070f7816 */ /* 0x040fe400000000ff */
[----:B------:R-:W-:Y:S01]  /*2dc0*/  PRMT R31, R7, 0x7770, RZ ;  /* 0x00007770071f7816 */ /* 0x000fe200000000ff */
[----:B------:R2:W-:Y:S01]  /*2dd0*/  STG.E.U8 desc[UR6][R4.64], R29 ;  /* 0x0000001d04007986 */ /* 0x0005e2000c101106 */
[----:B------:R-:W-:Y:S02]  /*2de0*/  IADD3 R24, P3, PT, R25, UR16, RZ ;  /* 0x0000001019187c10 */ /* 0x000fe4000ff7e0ff */
[----:B-1----:R-:W-:Y:S02]  /*2df0*/  IADD3.X R9, PT, PT, RZ, UR17, RZ, P0, !PT ;  /* 0x00000011ff097c10 */ /* 0x002fe400087fe4ff */
[----:B------:R-:W-:Y:S01]  /*2e00*/  IADD3 R10, P0, PT, R32, UR16, RZ ;  /* 0x00000010200a7c10 */ /* 0x000fe2000ff1e0ff */
[----:B------:R-:W-:Y:S01]  /*2e10*/  IMAD.X R25, RZ, RZ, UR17, P3 ;  /* 0x00000011ff197e24 */ /* 0x000fe200098e06ff */
[----:B0-----:R-:W-:Y:S01]  /*2e20*/  PRMT R27, R7, 0x7772, RZ ;  /* 0x00007772071b7816 */ /* 0x001fe200000000ff */
[----:B------:R0:W-:Y:S02]  /*2e30*/  STG.E.U8 desc[UR6][R8.64], R37 ;  /* 0x0000002508007986 */ /* 0x0001e4000c101106 */
[----:B------:R-:W-:Y:S01]  /*2e40*/  IMAD.X R11, RZ, RZ, UR17, P0 ;  /* 0x00000011ff0b7e24 */ /* 0x000fe200080e06ff */
[----:B--2---:R-:W-:-:S02]  /*2e50*/  IADD3 R4, P1, PT, R30, UR16, RZ ;  /* 0x000000101e047c10 */ /* 0x004fc4000ff3e0ff */
[----:B------:R-:W-:Y:S02]  /*2e60*/  PRMT R29, R7, 0x7771, RZ ;  /* 0x00007771071d7816 */ /* 0x000fe400000000ff */
[----:B------:R-:W-:Y:S01]  /*2e70*/  IADD3.X R7, PT, PT, RZ, UR17, RZ, P2, !PT ;  /* 0x00000011ff077c10 */ /* 0x000fe200097fe4ff */
[----:B------:R-:W-:Y:S01]  /*2e80*/  IMAD.X R5, RZ, RZ, UR17, P1 ;  /* 0x00000011ff057e24 */ /* 0x000fe200088e06ff */
[----:B------:R-:W-:Y:S02]  /*2e90*/  IADD3 R12, P1, PT, R34, UR16, RZ ;  /* 0x00000010220c7c10 */ /* 0x000fe4000ff3e0ff */
[----:B0-----:R-:W-:Y:S02]  /*2ea0*/  IADD3 R8, P0, PT, R26, UR16, RZ ;  /* 0x000000101a087c10 */ /* 0x001fe4000ff1e0ff */
[----:B------:R0:W-:Y:S01]  /*2eb0*/  STG.E.U8 desc[UR6][R4.64], R35 ;  /* 0x0000002304007986 */ /* 0x0001e2000c101106 */
[----:B------:R-:W-:Y:S02]  /*2ec0*/  IADD3.X R13, PT, PT, RZ, UR17, RZ, P1, !PT ;  /* 0x00000011ff0d7c10 */ /* 0x000fe40008ffe4ff */
[----:B------:R-:W-:Y:S01]  /*2ed0*/  IMAD.X R9, RZ, RZ, UR17, P0 ;  /* 0x00000011ff097e24 */ /* 0x000fe200080e06ff */
[----:B------:R1:W-:Y:S04]  /*2ee0*/  STG.E.U8 desc[UR6][R6.64], R33 ;  /* 0x0000002106007986 */ /* 0x0003e8000c101106 */
[----:B------:R2:W-:Y:S01]  /*2ef0*/  STG.E.U8 desc[UR6][R10.64], R14 ;  /* 0x0000000e0a007986 */ /* 0x0005e2000c101106 */
[----:B0-----:R-:W-:-:S03]  /*2f00*/  IADD3 R4, P2, PT, R22, UR16, RZ ;  /* 0x0000001016047c10 */ /* 0x001fc6000ff5e0ff */
[----:B------:R2:W-:Y:S01]  /*2f10*/  STG.E.U8 desc[UR6][R12.64], R31 ;  /* 0x0000001f0c007986 */ /* 0x0005e2000c101106 */
[----:B------:R-:W-:-:S03]  /*2f20*/  IADD3.X R5, PT, PT, RZ, UR17, RZ, P2, !PT ;  /* 0x00000011ff057c10 */ /* 0x000fc600097fe4ff */
[----:B------:R2:W-:Y:S01]  /*2f30*/  STG.E.U8 desc[UR6][R8.64], R29 ;  /* 0x0000001d08007986 */ /* 0x0005e2000c101106 */
[----:B-1----:R-:W-:-:S03]  /*2f40*/  IADD3 R7, PT, PT, R23, 0x10, RZ ;  /* 0x0000001017077810 */ /* 0x002fc60007ffe0ff */
[----:B------:R2:W-:Y:S01]  /*2f50*/  STG.E.U8 desc[UR6][R4.64], R27 ;  /* 0x0000001b04007986 */ /* 0x0005e2000c101106 */
[----:B------:R-:W-:-:S03]  /*2f60*/  ISETP.GT.U32.AND P0, PT, R7, R0, PT ;  /* 0x000000000700720c */ /* 0x000fc60003f04070 */
[----:B------:R2:W-:Y:S10]  /*2f70*/  STG.E.U8 desc[UR6][R24.64], R15 ;  /* 0x0000000f18007986 */ /* 0x0005f4000c101106 */
[----:B------:R-:W-:Y:S05]  /*2f80*/  @!P0 BRA `(.L_x_367) ;  /* 0xffffffd000b08947 */ /* 0x000fea000383ffff */
.L_x_366:
[----:B0--3--:R-:W-:Y:S05]  /*2f90*/  BSYNC.RECONVERGENT B0 ;  /* 0x0000000000007941 */ /* 0x009fea0003800200 */
.L_x_365:
[----:B------:R-:W-:-:S13]  /*2fa0*/  ISETP.GE.U32.AND P0, PT, R23, R0, PT ;  /* 0x000000001700720c */ /* 0x000fda0003f06070 */
[----:B------:R-:W-:Y:S05]  /*2fb0*/  @P0 EXIT ;  /* 0x000000000000094d */ /* 0x000fea0003800000 */
[----:B------:R-:W-:Y:S01]  /*2fc0*/  IMAD.IADD R20, R0, 0x1, -R23 ;  /* 0x0000000100147824 */ /* 0x000fe200078e0a17 */
[----:B------:R-:W0:Y:S01]  /*2fd0*/  LDCU UR9, c[0x0][0x10ec] ;  /* 0x00021d80ff0977ac */ /* 0x000e220008000800 */
[----:B------:R-:W-:Y:S01]  /*2fe0*/  BSSY.RECONVERGENT B0, `(.L_x_368) ;  /* 0x0000064000007945 */ /* 0x000fe20003800200 */
[----:B------:R-:W-:Y:S02]  /*2ff0*/  MOV R7, R23 ;  /* 0x0000001700077202 */ /* 0x000fe40000000f00 */
[----:B------:R-:W-:Y:S01]  /*3000*/  LOP3.LUT P0, R20, R20, 0x3, RZ, 0xc0, !PT ;  /* 0x0000000314147812 */ /* 0x000fe2000780c0ff */
[----:B------:R-:W3:Y:S01]  /*3010*/  LDCU.64 UR10, c[0x0][0x10e0] ;  /* 0x00021c00ff0a77ac */ /* 0x000ee20008000a00 */
[----:B------:R-:W0:Y:S01]  /*3020*/  LDCU.64 UR12, c[0x0][0x10d8] ;  /* 0x00021b00ff0c77ac */ /* 0x000e220008000a00 */
[----:B------:R-:W0:Y:S10]  /*3030*/  LDCU.64 UR14, c[0x0][0x380] ;  /* 0x00007000ff0e77ac */ /* 0x000e340008000a00 */
[----:B------:R-:W-:Y:S05]  /*3040*/  @!P0 BRA `(.L_x_369) ;  /* 0x0000000400748947 */ /* 0x000fea0003800000 */
[----:B--2---:R-:W2:Y:S01]  /*3050*/  LDC R4, c[0x0][0x10e8] ;  /* 0x00043a00ff047b82 */ /* 0x004ea20000000800 */
[----:B------:R-:W4:Y:S01]  /*3060*/  LDCU.64 UR4, c[0x0][0x10d0] ;  /* 0x00021a00ff0477ac */ /* 0x000f220008000a00 */
[----:B------:R-:W-:Y:S01]  /*3070*/  IADD3 R20, PT, PT, -R20, RZ, RZ ;  /* 0x000000ff14147210 */ /* 0x000fe20007ffe1ff */
[----:B------:R-:W5:Y:S01]  /*3080*/  LDCU UR8, c[0x0][0x10cc] ;  /* 0x00021980ff0877ac */ /* 0x000f620008000800 */
[----:B--2---:R-:W-:-:S04]  /*3090*/  ISETP.NE.AND P0, PT, R4, 0x3, PT ;  /* 0x000000030400780c */ /* 0x004fc80003f05270 */
[----:B----4-:R-:W-:Y:S02]  /*30a0*/  SEL R6, R18, UR5, !P0 ;  /* 0x0000000512067c07 */ /* 0x010fe4000c000000 */
[----:B------:R-:W-:Y:S02]  /*30b0*/  ISETP.NE.AND P0, PT, R4, 0x2, PT ;  /* 0x000000020400780c */ /* 0x000fe40003f05270 */
[----:B------:R-:W2:Y:S02]  /*30c0*/  I2F.U32.RP R7, R6 ;  /* 0x0000000600077306 */ /* 0x000ea40000209000 */
[----:B------:R-:W-:Y:S02]  /*30d0*/  SEL R8, R18, UR4, !P0 ;  /* 0x0000000412087c07 */ /* 0x000fe4000c000000 */
[----:B------:R-:W-:Y:S02]  /*30e0*/  ISETP.NE.AND P0, PT, R4, 0x1, PT ;  /* 0x000000010400780c */ /* 0x000fe40003f05270 */
[----:B------:R-:W-:-:S02]  /*30f0*/  ISETP.NE.U32.AND P1, PT, R8, RZ, PT ;  /* 0x000000ff0800720c */ /* 0x000fc40003f25070 */
[----:B-----5:R-:W-:Y:S01]  /*3100*/  SEL R9, R18, UR8, !P0 ;  /* 0x0000000812097c07 */ /* 0x020fe2000c000000 */
[----:B------:R-:W-:Y:S01]  /*3110*/  I2F.U32.RP R14, R8 ;  /* 0x00000008000e7306 */ /* 0x000fe20000209000 */
[----:B------:R-:W-:Y:S02]  /*3120*/  ISETP.NE.U32.AND P0, PT, R6, RZ, PT ;  /* 0x000000ff0600720c */ /* 0x000fe40003f05070 */
[----:B------:R-:W-:Y:S02]  /*3130*/  IADD3 R19, PT, PT, RZ, -R9, RZ ;  /* 0x80000009ff137210 */ /* 0x000fe40007ffe0ff */
[----:B------:R-:W-:-:S03]  /*3140*/  ISETP.NE.U32.AND P2, PT, R9, RZ, PT ;  /* 0x000000ff0900720c */ /* 0x000fc60003f45070 */
[----:B------:R-:W4:Y:S08]  /*3150*/  I2F.U32.RP R15, R9 ;  /* 0x00000009000f7306 */ /* 0x000f300000209000 */
[----:B--2---:R-:W2:Y:S08]  /*3160*/  MUFU.RCP R7, R7 ;  /* 0x0000000700077308 */ /* 0x004eb00000001000 */
[----:B----4-:R-:W4:Y:S08]  /*3170*/  MUFU.RCP R15, R15 ;  /* 0x0000000f000f7308 */ /* 0x010f300000001000 */
[----:B------:R-:W5:Y:S01]  /*3180*/  MUFU.RCP R14, R14 ;  /* 0x0000000e000e7308 */ /* 0x000f620000001000 */
[----:B--2---:R-:W-:-:S02]  /*3190*/  IADD3 R10, PT, PT, R7, 0xffffffe, RZ ;  /* 0x0ffffffe070a7810 */ /* 0x004fc40007ffe0ff */
[----:B------:R-:W-:-:S05]  /*31a0*/  IADD3 R7, PT, PT, RZ, -R6, RZ ;  /* 0x80000006ff077210 */ /* 0x000fca0007ffe0ff */
[----:B------:R2:W1:Y:S01]  /*31b0*/  F2I.FTZ.U32.TRUNC.NTZ R11, R10 ;  /* 0x0000000a000b7305 */ /* 0x000462000021f000 */
[----:B----4-:R-:W-:Y:S01]  /*31c0*/  IADD3 R12, PT, PT, R15, 0xffffffe, RZ ;  /* 0x0ffffffe0f0c7810 */ /* 0x010fe20007ffe0ff */
[----:B------:R-:W-:-:S06]  /*31d0*/  IMAD.MOV R15, RZ, RZ, -R8 ;  /* 0x000000ffff0f7224 */ /* 0x000fcc00078e0a08 */
[----:B------:R4:W3:Y:S01]  /*31e0*/  F2I.FTZ.U32.TRUNC.NTZ R13, R12 ;  /* 0x0000000c000d7305 */ /* 0x0008e2000021f000 */
[----:B--2---:R-:W-:Y:S02]  /*31f0*/  HFMA2 R10, -RZ, RZ, 0, 0 ;  /* 0x00000000ff0a7431 */ /* 0x004fe400000001ff */
[----:B-----5:R-:W-:Y:S01]  /*3200*/  VIADD R4, R14, 0xffffffe ;  /* 0x0ffffffe0e047836 */ /* 0x020fe20000000000 */
[----:B------:R-:W-:Y:S01]  /*3210*/  LOP3.LUT R14, RZ, R9, RZ, 0x33, !PT ;  /* 0x00000009ff0e7212 */ /* 0x000fe200078e33ff */
[----:B-1----:R-:W-:-:S03]  /*3220*/  IMAD R7, R7, R11, RZ ;  /* 0x0000000b07077224 */ /* 0x002fc600078e02ff */
[----:B------:R1:W2:Y:S01]  /*3230*/  F2I.FTZ.U32.TRUNC.NTZ R5, R4 ;  /* 0x0000000400057305 */ /* 0x0002a2000021f000 */
[----:B----4-:R-:W-:Y:S01]  /*3240*/  MOV R12, RZ ;  /* 0x000000ff000c7202 */ /* 0x010fe20000000f00 */
[----:B------:R-:W-:-:S04]  /*3250*/  IMAD.HI.U32 R10, R11, R7, R10 ;  /* 0x000000070b0a7227 */ /* 0x000fc800078e000a */
[----:B---3--:R-:W-:Y:S02]  /*3260*/  IMAD R19, R19, R13, RZ ;  /* 0x0000000d13137224 */ /* 0x008fe400078e02ff */
[----:B-1----:R-:W-:Y:S02]  /*3270*/  IMAD.MOV.U32 R4, RZ, RZ, RZ ;  /* 0x000000ffff047224 */ /* 0x002fe400078e00ff */
[----:B------:R-:W-:Y:S01]  /*3280*/  IMAD.HI.U32 R12, R13, R19, R12 ;  /* 0x000000130d0c7227 */ /* 0x000fe200078e000c */
[----:B------:R-:W-:Y:S02]  /*3290*/  IADD3 R13, P3, PT, R2, R23, RZ ;  /* 0x00000017020d7210 */ /* 0x000fe40007f7e0ff */
[----:B------:R-:W-:Y:S01]  /*32a0*/  LOP3.LUT R19, RZ, R8, RZ, 0x33, !PT ;  /* 0x00000008ff137212 */ /* 0x000fe200078e33ff */
[----:B--2---:R-:W-:Y:S01]  /*32b0*/  IMAD R15, R15, R5, RZ ;  /* 0x000000050f0f7224 */ /* 0x004fe200078e02ff */
[----:B------:R-:W-:Y:S01]  /*32c0*/  IADD3.X R16, PT, PT, RZ, R3, RZ, P3, !PT ;  /* 0x00000003ff107210 */ /* 0x000fe20001ffe4ff */
[----:B------:R-:W-:-:S02]  /*32d0*/  IMAD.MOV.U32 R7, RZ, RZ, R23 ;  /* 0x000000ffff077224 */ /* 0x000fc400078e0017 */
[----:B------:R-:W-:Y:S01]  /*32e0*/  IMAD.HI.U32 R11, R5, R15, R4 ;  /* 0x0000000f050b7227 */ /* 0x000fe200078e0004 */
[----:B------:R-:W-:-:S07]  /*32f0*/  LOP3.LUT R15, RZ, R6, RZ, 0x33, !PT ;  /* 0x00000006ff0f7212 */ /* 0x000fce00078e33ff */
.L_x_370:
        /* <DEDUP_REMOVED lines=24> */
[----:B------:R-:W-:-:S04]  /*3480*/  IMAD.MOV R4, RZ, RZ, -R5 ;  /* 0x000000ffff047224 */ /* 0x000fc800078e0a05 */
[----:B------:R-:W-:-:S05]  /*3490*/  IMAD R4, R9, R4, R22 ;  /* 0x0000000409047224 */ /* 0x000fca00078e0216 */
[----:B------:R-:W-:-:S13]  /*34a0*/  ISETP.GE.U32.AND P3, PT, R4, R9, PT ;  /* 0x000000090400720c */ /* 0x000fda0003f66070 */
[----:B------:R-:W-:Y:S02]  /*34b0*/  @P3 IADD3 R4, PT, PT, -R9, R4, RZ ;  /* 0x0000000409043210 */ /* 0x000fe40007ffe1ff */
[----:B------:R-:W-:Y:S02]  /*34c0*/  @P3 IADD3 R5, PT, PT, R5, 0x1, RZ ;  /* 0x0000000105053810 */ /* 0x000fe40007ffe0ff */
[----:B------:R-:W-:Y:S01]  /*34d0*/  ISETP.GE.U32.AND P4, PT, R4, R9, PT ;  /* 0x000000090400720c */ /* 0x000fe20003f86070 */
[--C-:B------:R-:W-:Y:S02]  /*34e0*/  IMAD.MOV R4, RZ, RZ, -R25.reuse ;  /* 0x000000ffff047224 */ /* 0x100fe400078e0a19 */
[----:B------:R-:W-:Y:S02]  /*34f0*/  IMAD R25, R8, R24, R25 ;  /* 0x0000001808197224 */ /* 0x000fe400078e0219 */
[----:B------:R-:W-:Y:S01]  /*3500*/  IMAD R4, R6, R4, R7 ;  /* 0x0000000406047224 */ /* 0x000fe200078e0207 */
[----:B------:R-:W-:-:S03]  /*3510*/  IADD3 R7, PT, PT, R7, 0x1, RZ ;  /* 0x0000000107077810 */ /* 0x000fc60007ffe0ff */
[----:B------:R-:W-:-:S04]  /*3520*/  IMAD R4, R4, UR11, RZ ;  /* 0x0000000b04047c24 */ /* 0x000fc8000f8e02ff */
[----:B------:R-:W-:Y:S01]  /*3530*/  @P4 IADD3 R5, PT, PT, R5, 0x1, RZ ;  /* 0x0000000105054810 */ /* 0x000fe20007ffe0ff */
[----:B------:R-:W-:Y:S01]  /*3540*/  IMAD R4, R25, UR10, R4 ;  /* 0x0000000a19047c24 */ /* 0x000fe2000f8e0204 */
[----:B------:R-:W-:Y:S02]  /*3550*/  IADD3 R13, P4, PT, R13, 0x1, RZ ;  /* 0x000000010d0d7810 */ /* 0x000fe40007f9e0ff */
[----:B------:R-:W-:-:S03]  /*3560*/  SEL R5, R14, R5, !P2 ;  /* 0x000000050e057207 */ /* 0x000fc60005000000 */
[----:B------:R-:W-:Y:S02]  /*3570*/  IMAD.X R16, RZ, RZ, R16, P4 ;  /* 0x000000ffff107224 */ /* 0x000fe400020e0610 */
[----:B------:R-:W-:-:S04]  /*3580*/  IMAD.MOV R24, RZ, RZ, -R5 ;  /* 0x000000ffff187224 */ /* 0x000fc800078e0a05 */
[----:B------:R-:W-:-:S04]  /*3590*/  IMAD R25, R9, R24, R22 ;  /* 0x0000001809197224 */ /* 0x000fc800078e0216 */
[----:B0-----:R-:W-:-:S04]  /*35a0*/  IMAD R4, R25, UR13, R4 ;  /* 0x0000000d19047c24 */ /* 0x001fc8000f8e0204 */
[----:B------:R-:W-:-:S04]  /*35b0*/  IMAD R4, R5, UR12, R4 ;  /* 0x0000000c05047c24 */ /* 0x000fc8000f8e0204 */
[----:B------:R-:W-:-:S05]  /*35c0*/  IMAD R4, R17, UR9, R4 ;  /* 0x0000000911047c24 */ /* 0x000fca000f8e0204 */
[----:B------:R-:W-:-:S04]  /*35d0*/  IADD3 R4, P3, PT, R4, UR14, RZ ;  /* 0x0000000e04047c10 */ /* 0x000fc8000ff7e0ff */
[----:B------:R-:W-:Y:S02]  /*35e0*/  IADD3.X R5, PT, PT, RZ, UR15, RZ, P3, !PT ;  /* 0x0000000fff057c10 */ /* 0x000fe40009ffe4ff */
[----:B------:R-:W-:-:S03]  /*35f0*/  ISETP.NE.AND P3, PT, R20, RZ, PT ;  /* 0x000000ff1400720c */ /* 0x000fc60003f65270 */
[----:B--2---:R0:W-:Y:S10]  /*3600*/  STG.E.U8 desc[UR6][R4.64], R21 ;  /* 0x0000001504007986 */ /* 0x0041f4000c101106 */
[----:B------:R-:W-:Y:S05]  /*3610*/  @P3 BRA `(.L_x_370) ;  /* 0xfffffffc00383947 */ /* 0x000fea000383ffff */
.L_x_369:
[----:B0--3--:R-:W-:Y:S05]  /*3620*/  BSYNC.RECONVERGENT B0 ;  /* 0x0000000000007941 */ /* 0x009fea0003800200 */
.L_x_368:
[----:B--2---:R-:W-:-:S04]  /*3630*/  IADD3 R4, PT, PT, -R0, R23, RZ ;  /* 0x0000001700047210 */ /* 0x004fc80007ffe1ff */
[----:B------:R-:W-:-:S13]  /*3640*/  ISETP.GT.U32.AND P0, PT, R4, -0x4, PT ;  /* 0xfffffffc0400780c */ /* 0x000fda0003f04070 */
[----:B------:R-:W-:Y:S05]  /*3650*/  @P0 EXIT ;  /* 0x000000000000094d */ /* 0x000fea0003800000 */
[----:B------:R-:W0:Y:S01]  /*3660*/  LDC R4, c[0x0][0x10e8] ;  /* 0x00043a00ff047b82 */ /* 0x000e220000000800 */
[C---:B------:R-:W-:Y:S01]  /*3670*/  IMAD.IADD R19, R7.reuse, 0x1, -R0 ;  /* 0x0000000107137824 */ /* 0x040fe200078e0a00 */
[----:B------:R-:W-:Y:S01]  /*3680*/  IADD3 R16, PT, PT, R7, 0x1, RZ ;  /* 0x0000000107107810 */ /* 0x000fe20007ffe0ff */
[----:B------:R-:W2:Y:S01]  /*3690*/  LDCU UR8, c[0x0][0x10ec] ;  /* 0x00021d80ff0877ac */ /* 0x000ea20008000800 */
[----:B------:R-:W3:Y:S04]  /*36a0*/  LDCU.64 UR4, c[0x0][0x10d8] ;  /* 0x00021b00ff0477ac */ /* 0x000ee80008000a00 */
        /* <DEDUP_REMOVED lines=11> */
[----:B------:R-:W5:Y:S08]  /*3760*/  I2F.U32.RP R14, R10 ;  /* 0x0000000a000e7306 */ /* 0x000f700000209000 */
[----:B0-----:R-:W0:Y:S08]  /*3770*/  MUFU.RCP R11, R11 ;  /* 0x0000000b000b7308 */ /* 0x001e300000001000 */
[----:B-----5:R-:W5:Y:S01]  /*3780*/  MUFU.RCP R14, R14 ;  /* 0x0000000e000e7308 */ /* 0x020f620000001000 */
[----:B----4-:R-:W-:-:S02]  /*3790*/  ISETP.NE.U32.AND P2, PT, R18, RZ, PT ;  /* 0x000000ff1200720c */ /* 0x010fc40003f45070 */
[----:B------:R-:W-:-:S05]  /*37a0*/  LOP3.LUT R0, RZ, R18, RZ, 0x33, !PT ;  /* 0x00000012ff007212 */ /* 0x000fca00078e33ff */
[----:B------:R-:W4:Y:S01]  /*37b0*/  I2F.U32.RP R15, R18 ;  /* 0x00000012000f7306 */ /* 0x000f220000209000 */
[----:B0-----:R-:W-:Y:S02]  /*37c0*/  VIADD R4, R11, 0xffffffe ;  /* 0x0ffffffe0b047836 */ /* 0x001fe40000000000 */
[----:B------:R-:W-:-:S05]  /*37d0*/  IMAD.MOV R11, RZ, RZ, -R6 ;  /* 0x000000ffff0b7224 */ /* 0x000fca00078e0a06 */
[----:B------:R0:W1:Y:S01]  /*37e0*/  F2I.FTZ.U32.TRUNC.NTZ R5, R4 ;  /* 0x0000000400057305 */ /* 0x000062000021f000 */
[----:B-----5:R-:W-:-:S07]  /*37f0*/  IADD3 R12, PT, PT, R14, 0xffffffe, RZ ;  /* 0x0ffffffe0e0c7810 */ /* 0x020fce0007ffe0ff */
[----:B----4-:R-:W4:Y:S01]  /*3800*/  MUFU.RCP R15, R15 ;  /* 0x0000000f000f7308 */ /* 0x010f220000001000 */
[----:B0-----:R-:W-:Y:S02]  /*3810*/  HFMA2 R4, -RZ, RZ, 0, 0 ;  /* 0x00000000ff047431 */ /* 0x001fe400000001ff */
[----:B-1----:R-:W-:-:S05]  /*3820*/  IMAD R11, R11, R5, RZ ;  /* 0x000000050b0b7224 */ /* 0x002fca00078e02ff */
[----:B------:R0:W1:Y:S01]  /*3830*/  F2I.FTZ.U32.TRUNC.NTZ R13, R12 ;  /* 0x0000000c000d7305 */ /* 0x000062000021f000 */
[----:B------:R-:W-:-:S04]  /*3840*/  IMAD.HI.U32 R11, R5, R11, R4 ;  /* 0x0000000b050b7227 */ /* 0x000fc800078e0004 */
[----:B0-----:R-:W-:Y:S01]  /*3850*/  IMAD.MOV.U32 R12, RZ, RZ, RZ ;  /* 0x000000ffff0c7224 */ /* 0x001fe200078e00ff */
[----:B----4-:R-:W-:Y:S02]  /*3860*/  IADD3 R8, PT, PT, R15, 0xffffffe, RZ ;  /* 0x0ffffffe0f087810 */ /* 0x010fe40007ffe0ff */
[----:B------:R-:W-:Y:S02]  /*3870*/  IADD3 R15, PT, PT, RZ, -R10, RZ ;  /* 0x8000000aff0f7210 */ /* 0x000fe40007ffe0ff */
[----:B------:R0:W4:Y:S03]  /*3880*/  F2I.FTZ.U32.TRUNC.NTZ R9, R8 ;  /* 0x0000000800097305 */ /* 0x000126000021f000 */
[----:B-1----:R-:W-:-:S04]  /*3890*/  IMAD R15, R15, R13, RZ ;  /* 0x0000000d0f0f7224 */ /* 0x002fc800078e02ff */
[----:B------:R-:W-:Y:S01]  /*38a0*/  IMAD.HI.U32 R12, R13, R15, R12 ;  /* 0x0000000f0d0c7227 */ /* 0x000fe200078e000c */
[----:B------:R-:W-:Y:S02]  /*38b0*/  LOP3.LUT R15, RZ, R6, RZ, 0x33, !PT ;  /* 0x00000006ff0f7212 */ /* 0x000fe400078e33ff */
[----:B0-----:R-:W-:Y:S01]  /*38c0*/  MOV R8, RZ ;  /* 0x000000ff00087202 */ /* 0x001fe20000000f00 */
[----:B----4-:R-:W-:-:S05]  /*38d0*/  IMAD R14, R18, R9, RZ ;  /* 0x00000009120e7224 */ /* 0x010fca00078e02ff */
[----:B------:R-:W-:Y:S02]  /*38e0*/  IADD3 R13, PT, PT, -R14, RZ, RZ ;  /* 0x000000ff0e0d7210 */ /* 0x000fe40007ffe1ff */
[----:B------:R-:W-:-:S03]  /*38f0*/  LOP3.LUT R14, RZ, R10, RZ, 0x33, !PT ;  /* 0x0000000aff0e7212 */ /* 0x000fc600078e33ff */
[----:B--23--:R-:W-:-:S07]  /*3900*/  IMAD.HI.U32 R13, R9, R13, R8 ;  /* 0x0000000d090d7227 */ /* 0x00cfce00078e0008 */
.L_x_371:
[----:B0-----:R-:W-:-:S04]  /*3910*/  IADD3 R5, PT, PT, R16, -0x1, RZ ;  /* 0xffffffff10057810 */ /* 0x001fc80007ffe0ff */
[----:B------:R-:W-:-:S05]  /*3920*/  IADD3 R8, P3, PT, R2, R5, RZ ;  /* 0x0000000502087210 */ /* 0x000fca0007f7e0ff */
[----:B------:R-:W-:-:S05]  /*3930*/  IMAD.X R9, RZ, RZ, R3, P3 ;  /* 0x000000ffff097224 */ /* 0x000fca00018e0603 */
[----:B------:R-:W2:Y:S01]  /*3940*/  LDG.E.U8 R20, desc[UR6][R8.64] ;  /* 0x0000000608147981 */ /* 0x000ea2000c1e1100 */
        /* <DEDUP_REMOVED lines=13> */
[----:B------:R-:W-:-:S05]  /*3a20*/  IMAD R23, R10, R23, R21 ;  /* 0x000000170a177224 */ /* 0x000fca00078e0215 */
[----:B------:R-:W-:-:S13]  /*3a30*/  ISETP.GE.U32.AND P3, PT, R23, R10, PT ;  /* 0x0000000a1700720c */ /* 0x000fda0003f66070 */
[----:B------:R-:W-:Y:S01]  /*3a40*/  @P3 IMAD.IADD R23, R23, 0x1, -R10 ;  /* 0x0000000117173824 */ /* 0x000fe200078e0a0a */
[----:B------:R-:W-:-:S04]  /*3a50*/  @P3 IADD3 R5, PT, PT, R5, 0x1, RZ ;  /* 0x0000000105053810 */ /* 0x000fc80007ffe0ff */
[----:B------:R-:W-:-:S13]  /*3a60*/  ISETP.GE.U32.AND P4, PT, R23, R10, PT ;  /* 0x0000000a1700720c */ /* 0x000fda0003f86070 */
[----:B------:R-:W-:-:S04]  /*3a70*/  @P4 IADD3 R5, PT, PT, R5, 0x1, RZ ;  /* 0x0000000105054810 */ /* 0x000fc80007ffe0ff */
[----:B------:R-:W-:Y:S02]  /*3a80*/  SEL R23, R14, R5, !P1 ;  /* 0x000000050e177207 */ /* 0x000fe40004800000 */
[----:B------:R-:W0:Y:S02]  /*3a90*/  LDC.64 R4, c[0x0][0x10e0] ;  /* 0x00043800ff047b82 */ /* 0x000e240000000a00 */
[----:B------:R-:W-:Y:S01]  /*3aa0*/  IADD3 R24, PT, PT, -R23, RZ, RZ ;  /* 0x000000ff17187210 */ /* 0x000fe20007ffe1ff */
[----:B------:R-:W-:-:S04]  /*3ab0*/  IMAD.HI.U32 R25, R13, R23, RZ ;  /* 0x000000170d197227 */ /* 0x000fc800078e00ff */
[----:B------:R-:W-:Y:S02]  /*3ac0*/  IMAD.MOV R27, RZ, RZ, -R25 ;  /* 0x000000ffff1b7224 */ /* 0x000fe400078e0a19 */
[----:B------:R-:W-:Y:S02]  /*3ad0*/  IMAD R24, R10, R24, R21 ;  /* 0x000000180a187224 */ /* 0x000fe400078e0215 */
[----:B------:R-:W-:-:S05]  /*3ae0*/  IMAD R27, R18, R27, R23 ;  /* 0x0000001b121b7224 */ /* 0x000fca00078e0217 */
[----:B------:R-:W-:Y:S01]  /*3af0*/  ISETP.GE.U32.AND P3, PT, R27, R18, PT ;  /* 0x000000121b00720c */ /* 0x000fe20003f66070 */
[----:B0-----:R-:W-:-:S04]  /*3b00*/  IMAD R21, R22, R5, RZ ;  /* 0x0000000516157224 */ /* 0x001fc800078e02ff */
[----:B------:R-:W-:-:S08]  /*3b10*/  IMAD R21, R24, R4, R21 ;  /* 0x0000000418157224 */ /* 0x000fd000078e0215 */
[----:B------:R-:W-:Y:S02]  /*3b20*/  @P3 IADD3 R27, PT, PT, -R18, R27, RZ ;  /* 0x0000001b121b3210 */ /* 0x000fe40007ffe1ff */
[----:B------:R-:W-:Y:S02]  /*3b30*/  @P3 IADD3 R25, PT, PT, R25, 0x1, RZ ;  /* 0x0000000119193810 */ /* 0x000fe40007ffe0ff */
[----:B------:R-:W-:-:S13]  /*3b40*/  ISETP.GE.U32.AND P4, PT, R27, R18, PT ;  /* 0x000000121b00720c */ /* 0x000fda0003f86070 */
[----:B------:R-:W-:-:S04]  /*3b50*/  @P4 IADD3 R25, PT, PT, R25, 0x1, RZ ;  /* 0x0000000119194810 */ /* 0x000fc80007ffe0ff */
        /* <DEDUP_REMOVED lines=107> */
[----:B------:R-:W-:-:S05]  /*4210*/  SEL R21, R15, R24, !P0 ;  /* 0x000000180f157207 */ /* 0x000fca0004000000 */
[----:B-1----:R-:W-:-:S05]  /*4220*/  IMAD.HI.U32 R9, R12, R21, RZ ;  /* 0x000000150c097227 */ /* 0x002fca00078e00ff */
        /* <DEDUP_REMOVED lines=16> */
[----:B------:R-:W-:Y:S01]  /*4330*/  IADD3 R9, PT, PT, -R21, RZ, RZ ;  /* 0x000000ff15097210 */ /* 0x000fe20007ffe1ff */
[----:B------:R-:W-:-:S04]  /*4340*/  IMAD R21, R10, R22, R21 ;  /* 0x000000160a157224 */ /* 0x000fc800078e0215 */
[----:B------:R-:W-:Y:S01]  /*4350*/  IMAD R9, R6, R9, R7 ;  /* 0x0000000906097224 */ /* 0x000fe200078e0207 */
[----:B------:R-:W-:-:S03]  /*4360*/  IADD3 R7, PT, PT, R7, 0x4, RZ ;  /* 0x0000000407077810 */ /* 0x000fc60007ffe0ff */
[----:B------:R-:W-:Y:S02]  /*4370*/  VIADD R20, R9, 0x3 ;  /* 0x0000000309147836 */ /* 0x000fe40000000000 */
        /* <DEDUP_REMOVED lines=15> */
.L_x_372:
        /* <DEDUP_REMOVED lines=9> */
.L_x_971:


//--------------------- .text._ZN2at6native40_GLOBAL__N__2351210d_8_Shape_cu_49f7391c30CatArrayBatchedCopy_vectorizedINS1_10OpaqueTypeILj1EEEjLi4ELi64ELi64ELi16ELi16EEEvPcNS1_25CatArrInputTensorMetadataIT_T0_XT2_EXT3_EEENS1_16TensorSizeStrideIS8_Lj4EEEiS8_ --------------------------
	.section	.text._ZN2at6native40_GLOBAL__N__2351210d_8_Shape_cu_49f7391c30CatArrayBatchedCopy_vectorizedINS1_10OpaqueTypeILj1EEEjLi4ELi64ELi64ELi16ELi16EEEvPcNS1_25CatArrInputTensorMetadataIT_T0_XT2_EXT3_EEENS1_16TensorSizeStrideIS8_Lj4EEEiS8_,"ax",@progbits
	.align	128
.text._ZN2at6native40_GLOBAL__N__2351210d_8_Shape_cu_49f7391c30CatArrayBatchedCopy_vectorizedINS1_10OpaqueTypeILj1EEEjLi4ELi64ELi64ELi16ELi16EEEvPcNS1_25CatArrInputTensorMetadataIT_T0_XT2_EXT3_EEENS1_16TensorSizeStrideIS8_Lj4EEEiS8_:
        .type           _ZN2at6native40_GLOBAL__N__2351210d_8_Shape_cu_49f7391c30CatArrayBatchedCopy_vectorizedINS1_10OpaqueTypeILj1EEEjLi4ELi64ELi64ELi16ELi16EEEvPcNS1_25CatArrInputTensorMetadataIT_T0_XT2_EXT3_EEENS1_16TensorSizeStrideIS8_Lj4EEEiS8_,@function
        .size           _ZN2at6native40_GLOBAL__N__2351210d_8_Shape_cu_49f7391c30CatArrayBatchedCopy_vectorizedINS1_10OpaqueTypeILj1EEEjLi4ELi64ELi64ELi16ELi16EEEvPcNS1_25CatArrInputTensorMetadataIT_T0_XT2_EXT3_EEENS1_16TensorSizeStrideIS8_Lj4EEEiS8_,(.L_x_972 - _ZN2at6native40_GLOBAL__N__2351210d_8_Shape_cu_49f7391c30CatArrayBatchedCopy_vectorizedINS1_10OpaqueTypeILj1EEEjLi4ELi64ELi64ELi16ELi16EEEvPcNS1_25CatArrInputTensorMetadataIT_T0_XT2_EXT3_EEENS1_16TensorSizeStrideIS8_Lj4EEEiS8_)
        .other          _ZN2at6native40_GLOBAL__N__2351210d_8_Shape_cu_49f7391c30CatArrayBatchedCopy_vectorizedINS1_10OpaqueTypeILj1EEEjLi4ELi64ELi64ELi16ELi16EEEvPcNS1_25CatArrInputTensorMetadataIT_T0_XT2_EXT3_EEENS1_16TensorSizeStrideIS8_Lj4EEEiS8_,@"STO_CUDA_ENTRY STV_DEFAULT"
_ZN2at6native40_GLOBAL__N__2351210d_8_Shape_cu_49f7391c30CatArrayBatchedCopy_vectorizedINS1_10OpaqueTypeILj1EEEjLi4ELi64ELi64ELi16ELi16EEEvPcNS1_25CatArrInputTensorMetadataIT_T0_XT2_EXT3_EEENS1_16TensorSizeStrideIS8_Lj4EEEiS8_:
[----:B------:R-:W-:Y:S01]  /*0000*/  LDC R1, c[0x0][0x37c] ;  /* 0x0000df00ff017b82 */ /* 0x000fe20000000800 */
[----:B------:R-:W0:Y:S07]  /*0010*/  S2R R2, SR_CTAID.Y ;  /* 0x0000000000027919 */ /* 0x000e2e0000002600 */
[----:B------:R-:W1:Y:S01]  /*0020*/  S2UR UR4, SR_CTAID.X ;  /* 0x00000000000479c3 */ /* 0x000e620000002500 */
[----:B------:R-:W1:Y:S07]  /*0030*/  S2R R18, SR_TID.X ;  /* 0x0000000000127919 */ /* 0x000e6e0000002100 */
[----:B------:R-:W1:Y:S01]  /*0040*/  LDC R19, c[0x0][0x360] ;  /* 0x0000d800ff137b82 */ /* 0x000e620000000800 */
[----:B0-----:R-:W-:-:S07]  /*0050*/  IMAD.SHL.U32 R6, R2, 0x4, RZ ;  /* 0x0000000402067824 */ /* 0x001fce00078e00ff */
[----:B------:R-:W0:Y:S01]  /*0060*/  LDC R0, c[0x0][R6+0x788] ;  /* 0x0001e20006007b82 */ /* 0x000e220000000800 */
[----:B-1----:R-:W-:Y:S01]  /*0070*/  IMAD R18, R19, UR4, R18 ;  /* 0x0000000413127c24 */ /* 0x002fe2000f8e0212 */
[----:B0-----:R-:W-:-:S04]  /*0080*/  SHF.R.U32.HI R0, RZ, 0x4, R0 ;  /* 0x00000004ff007819 */ /* 0x001fc80000011600 */
[----:B------:R-:W-:-:S13]  /*0090*/  ISETP.GE.U32.AND P0, PT, R18, R0, PT ;  /* 0x000000001200720c */ /* 0x000fda0003f06070 */
[----:B------:R-:W-:Y:S05]  /*00a0*/  @P0 EXIT ;  /* 0x000000000000094d */ /* 0x000fea0003800000 */
[----:B------:R-:W0:Y:S01]  /*00b0*/  LDC.64 R8, c[0x0][0x10e8] ;  /* 0x00043a00ff087b82 */ /* 0x000e220000000a00 */
[----:B------:R-:W-:Y:S01]  /*00c0*/  IMAD.MOV.U32 R15, RZ, RZ, 0x8 ;  /* 0x00000008ff0f7424 */ /* 0x000fe200078e00ff */
        /* <DEDUP_REMOVED lines=23> */
[----:B------:R-:W-:-:S07]  /*0240*/  LOP3.LUT R21, RZ, R12, RZ, 0x33, !PT ;  /* 0x0000000cff157212 */ /* 0x000fce00078e33ff */
[----:B---3--:R-:W3:Y:S01]  /*0250*/  MUFU.RCP R7, R7 ;  /* 0x0000000700077308 */ /* 0x008ee20000001000 */
[----:B-1----:R-:W-:-:S07]  /*0260*/  ISETP.NE.U32.AND P2, PT, R10, RZ, PT ;  /* 0x000000ff0a00720c */ /* 0x002fce0003f45070 */
[----:B------:R-:W1:Y:S01]  /*0270*/  I2F.U32.RP R13, R10 ;  /* 0x0000000a000d7306 */ /* 0x000e620000209000 */
[----:B------:R-:W-:-:S07]  /*0280*/  LOP3.LUT R20, RZ, R10, RZ, 0x33, !PT ;  /* 0x0000000aff147212 */ /* 0x000fce00078e33ff */
[----:B0-----:R-:W0:Y:S01]  /*0290*/  MUFU.RCP R8, R8 ;  /* 0x0000000800087308 */ /* 0x001e220000001000 */
[----:B---3--:R-:W-:Y:S02]  /*02a0*/  VIADD R3, R7, 0xffffffe ;  /* 0x0ffffffe07037836 */ /* 0x008fe40000000000 */
[----:B------:R-:W-:-:S05]  /*02b0*/  IMAD R7, R2, 0x4, R15 ;  /* 0x0000000402077824 */ /* 0x000fca00078e020f */
[----:B-1----:R-:W1:Y:S01]  /*02c0*/  MUFU.RCP R13, R13 ;  /* 0x0000000d000d7308 */ /* 0x002e620000001000 */
[----:B------:R-:W-:Y:S01]  /*02d0*/  LEA R7, R2, R7, 0x2 ;  /* 0x0000000702077211 */ /* 0x000fe200078e10ff */
[----:B------:R-:W-:-:S05]  /*02e0*/  IMAD.MOV R2, RZ, RZ, -R12 ;  /* 0x000000ffff027224 */ /* 0x000fca00078e0a0c */
[----:B------:R-:W-:Y:S01]  /*02f0*/  MOV R9, R2 ;  /* 0x0000000200097202 */ /* 0x000fe20000000f00 */
[----:B------:R-:W3:Y:S01]  /*0300*/  F2I.FTZ.U32.TRUNC.NTZ R3, R3 ;  /* 0x0000000300037305 */ /* 0x000ee2000021f000 */
[----:B------:R-:W-:Y:S01]  /*0310*/  IMAD.MOV.U32 R2, RZ, RZ, RZ ;  /* 0x000000ffff027224 */ /* 0x000fe200078e00ff */
[----:B0-----:R-:W-:Y:S02]  /*0320*/  IADD3 R16, PT, PT, R8, 0xffffffe, RZ ;  /* 0x0ffffffe08107810 */ /* 0x001fe40007ffe0ff */
[----:B------:R-:W-:-:S04]  /*0330*/  LOP3.LUT R8, R6, 0xfffffff0, RZ, 0xc0, !PT ;  /* 0xfffffff006087812 */ /* 0x000fc800078ec0ff */
[----:B------:R0:W4:Y:S01]  /*0340*/  F2I.FTZ.U32.TRUNC.NTZ R17, R16 ;  /* 0x0000001000117305 */ /* 0x000122000021f000 */
[----:B-1----:R-:W-:Y:S01]  /*0350*/  IADD3 R4, PT, PT, R13, 0xffffffe, RZ ;  /* 0x0ffffffe0d047810 */ /* 0x002fe20007ffe0ff */
[----:B------:R-:W-:-:S04]  /*0360*/  IMAD.MOV R13, RZ, RZ, -R11 ;  /* 0x000000ffff0d7224 */ /* 0x000fc800078e0a0b */
[----:B---3--:R-:W-:Y:S02]  /*0370*/  IMAD R13, R13, R3, RZ ;  /* 0x000000030d0d7224 */ /* 0x008fe400078e02ff */
[----:B------:R-:W1:Y:S01]  /*0380*/  F2I.FTZ.U32.TRUNC.NTZ R5, R4 ;  /* 0x0000000400057305 */ /* 0x000e62000021f000 */
[----:B0-----:R-:W-:Y:S02]  /*0390*/  IMAD.MOV.U32 R16, RZ, RZ, RZ ;  /* 0x000000ffff107224 */ /* 0x001fe400078e00ff */
[----:B------:R-:W-:Y:S02]  /*03a0*/  IMAD.HI.U32 R13, R3, R13, R2 ;  /* 0x0000000d030d7227 */ /* 0x000fe400078e0002 */
[----:B------:R0:W3:Y:S02]  /*03b0*/  LDC.64 R2, c[0x0][R7+0x380] ;  /* 0x0000e00007027b82 */ /* 0x0000e40000000a00 */
[----:B----4-:R-:W-:-:S04]  /*03c0*/  IMAD R9, R9, R17, RZ ;  /* 0x0000001109097224 */ /* 0x010fc800078e02ff */
[----:B------:R-:W-:-:S04]  /*03d0*/  IMAD.HI.U32 R16, R17, R9, R16 ;  /* 0x0000000911107227 */ /* 0x000fc800078e0010 */
[----:B-1----:R-:W-:Y:S02]  /*03e0*/  IMAD R4, R10, R5, RZ ;  /* 0x000000050a047224 */ /* 0x002fe400078e02ff */
[----:B------:R-:W-:-:S03]  /*03f0*/  IMAD.MOV.U32 R9, RZ, RZ, RZ ;  /* 0x000000ffff097224 */ /* 0x000fc600078e00ff */
[----:B------:R-:W-:Y:S01]  /*0400*/  IADD3 R15, PT, PT, -R4, RZ, RZ ;  /* 0x000000ff040f7210 */ /* 0x000fe20007ffe1ff */
[----:B------:R-:W-:-:S05]  /*0410*/  HFMA2 R4, -RZ, RZ, 0, 0 ;  /* 0x00000000ff047431 */ /* 0x000fca00000001ff */
[----:B0-2---:R-:W-:-:S07]  /*0420*/  IMAD.HI.U32 R17, R5, R15, R4 ;  /* 0x0000000f05117227 */ /* 0x005fce00078e0004 */
.L_x_373:
        /* <DEDUP_REMOVED lines=14> */
[----:B------:R-:W-:Y:S01]  /*0510*/  IMAD R24, R11, R24, R18 ;  /* 0x000000180b187224 */ /* 0x000fe200078e0212 */
[----:B------:R-:W-:Y:S01]  /*0520*/  IADD3 R18, PT, PT, R19, R18, RZ ;  /* 0x0000001213127210 */ /* 0x000fe20007ffe0ff */
[----:B------:R-:W-:Y:S02]  /*0530*/  IMAD R15, R12, R15, R23 ;  /* 0x0000000f0c0f7224 */ /* 0x000fe400078e0217 */
[----:B------:R-:W-:-:S03]  /*0540*/  IMAD R24, R24, UR9, RZ ;  /* 0x0000000918187c24 */ /* 0x000fc6000f8e02ff */
        /* <DEDUP_REMOVED lines=22> */
[----:B------:R-:W-:-:S03]  /*06b0*/  IMAD.WIDE.U32 R14, R15, 0x10, R8 ;  /* 0x000000100f0e7825 */ /* 0x000fc600078e0008 */
[----:B------:R-:W-:-:S04]  /*06c0*/  IADD3 R14, P3, PT, R14, UR12, RZ ;  /* 0x0000000c0e0e7c10 */ /* 0x000fc8000ff7e0ff */
[----:B------:R-:W-:Y:S02]  /*06d0*/  IADD3.X R15, PT, PT, R15, UR13, RZ, P3, !PT ;  /* 0x0000000d0f0f7c10 */ /* 0x000fe40009ffe4ff */
[----:B------:R-:W-:-:S03]  /*06e0*/  ISETP.GE.U32.AND P3, PT, R18, R0, PT ;  /* 0x000000001200720c */ /* 0x000fc60003f66070 */
[----:B--2---:R0:W-:Y:S10]  /*06f0*/  STG.E.128 desc[UR6][R14.64], R4 ;  /* 0x000000040e007986 */ /* 0x0041f4000c101d06 */
[----:B------:R-:W-:Y:S05]  /*0700*/  @!P3 BRA `(.L_x_373) ;  /* 0xfffffffc0048b947 */ /* 0x000fea000383ffff */
[----:B------:R-:W-:Y:S05]  /*0710*/  EXIT ;  /* 0x000000000000794d */ /* 0x000fea0003800000 */
.L_x_374:
        /* <DEDUP_REMOVED lines=14> */
.L_x_972:


//--------------------- .text._ZN2at6native40_GLOBAL__N__2351210d_8_Shape_cu_49f7391c19CatArrayBatchedCopyINS1_10OpaqueTypeILj1EEEjLi3ELi64ELi64EEEvPT_NS1_25CatArrInputTensorMetadataIS5_T0_XT2_EXT3_EEENS1_16TensorSizeStrideIS8_Lj4EEEiS8_ --------------------------
	.section	.text._ZN2at6native40_GLOBAL__N__2351210d_8_Shape_cu_49f7391c19CatArrayBatchedCopyINS1_10OpaqueTypeILj1EEEjLi3ELi64ELi64EEEvPT_NS1_25CatArrInputTensorMetadataIS5_T0_XT2_EXT3_EEENS1_16TensorSizeStrideIS8_Lj4EEEiS8_,"ax",@progbits
	.align	128
.text._ZN2at6native40_GLOBAL__N__2351210d_8_Shape_cu_49f7391c19CatArrayBatchedCopyINS1_10OpaqueTypeILj1EEEjLi3ELi64ELi64EEEvPT_NS1_25CatArrInputTensorMetadataIS5_T0_XT2_EXT3_EEENS1_16TensorSizeStrideIS8_Lj4EEEiS8_:
        .type           _ZN2at6native40_GLOBAL__N__2351210d_8_Shape_cu_49f7391c19CatArrayBatchedCopyINS1_10OpaqueTypeILj1EEEjLi3ELi64ELi64EEEvPT_NS1_25CatArrInputTensorMetadataIS5_T0_XT2_EXT3_EEENS1_16TensorSizeStrideIS8_Lj4EEEiS8_,@function
        .size           _ZN2at6native40_GLOBAL__N__2351210d_8_Shape_cu_49f7391c19CatArrayBatchedCopyINS1_10OpaqueTypeILj1EEEjLi3ELi64ELi64EEEvPT_NS1_25CatArrInputTensorMetadataIS5_T0_XT2_EXT3_EEENS1_16TensorSizeStrideIS8_Lj4EEEiS8_,(.L_x_973 - _ZN2at6native40_GLOBAL__N__2351210d_8_Shape_cu_49f7391c19CatArrayBatchedCopyINS1_10OpaqueTypeILj1EEEjLi3ELi64ELi64EEEvPT_NS1_25CatArrInputTensorMetadataIS5_T0_XT2_EXT3_EEENS1_16TensorSizeStrideIS8_Lj4EEEiS8_)
        .other          _ZN2at6native40_GLOBAL__N__2351210d_8_Shape_cu_49f7391c19CatArrayBatchedCopyINS1_10OpaqueTypeILj1EEEjLi3ELi64ELi64EEEvPT_NS1_25CatArrInputTensorMetadataIS5_T0_XT2_EXT3_EEENS1_16TensorSizeStrideIS8_Lj4EEEiS8_,@"STO_CUDA_ENTRY STV_DEFAULT"
_ZN2at6native40_GLOBAL__N__2351210d_8_Shape_cu_49f7391c19CatArrayBatchedCopyINS1_10OpaqueTypeILj1EEEjLi3ELi64ELi64EEEvPT_NS1_25CatArrInputTensorMetadataIS5_T0_XT2_EXT3_EEENS1_16TensorSizeStrideIS8_Lj4EEEiS8_:
        /* <DEDUP_REMOVED lines=12> */
[----:B------:R-:W-:Y:S01]  /*00c0*/  BSSY.RECONVERGENT B0, `(.L_x_375) ;  /* 0x000008a000007945 */ /* 0x000fe20003800200 */
[----:B------:R-:W0:Y:S02]  /*00d0*/  LDCU UR8, c[0x0][0x10d0] ;  /* 0x00021a00ff0877ac */ /* 0x000e240008000800 */
[----:B------:R-:W-:Y:S01]  /*00e0*/  UIMAD UR10, UR5, -0x1f, UR11 ;  /* 0xffffffe1050a78a4 */ /* 0x000fe2000f8e020b */
[----:B------:R-:W1:Y:S03]  /*00f0*/  LDCU UR9, c[0x0][0x10cc] ;  /* 0x00021980ff0977ac */ /* 0x000e660008000800 */
[----:B------:R-:W-:Y:S01]  /*0100*/  UIMAD UR4, UR5, 0x7, UR10 ;  /* 0x00000007050478a4 */ /* 0x000fe2000f8e020a */
[----:B------:R-:W2:Y:S03]  /*0110*/  LDCU UR17, c[0x0][0x370] ;  /* 0x00006e00ff1177ac */ /* 0x000ea60008000800 */
[----:B------:R-:W-:Y:S01]  /*0120*/  UIMAD UR7, UR5, -0x4, UR4 ;  /* 0xfffffffc050778a4 */ /* 0x000fe2000f8e0204 */
[----:B------:R-:W3:Y:S03]  /*0130*/  LDCU UR5, c[0x0][0x10e8] ;  /* 0x00021d00ff0577ac */ /* 0x000ee60008000800 */
[----:B------:R-:W4:Y:S01]  /*0140*/  LDCU.U8 UR10, c[0x0][UR10+0x880] ;  /* 0x000110000a0a77ac */ /* 0x000f220008000000 */
[----:B------:R-:W5:Y:S07]  /*0150*/  LDCU UR6, c[0x0][UR11+0x8c8] ;  /* 0x000119000b0677ac */ /* 0x000f6e0008000800 */
[----:B------:R-:W0:Y:S01]  /*0160*/  LDCU UR16, c[0x0][UR7+0x680] ;  /* 0x0000d000071077ac */ /* 0x000e220008000800 */
[----:B------:R-:W1:Y:S01]  /*0170*/  LDCU.64 UR18, c[0x0][0x358] ;  /* 0x00006b00ff1277ac */ /* 0x000e620008000a00 */
[----:B---3--:R-:W-:-:S02]  /*0180*/  UISETP.NE.AND UP0, UPT, UR5, 0x2, UPT ;  /* 0x000000020500788c */ /* 0x008fc4000bf05270 */
[----:B------:R-:W-:Y:S01]  /*0190*/  UISETP.NE.AND UP1, UPT, UR5, 0x1, UPT ;  /* 0x000000010500788c */ /* 0x000fe2000bf25270 */
[----:B----4-:R-:W-:Y:S01]  /*01a0*/  ISETP.NE.AND P0, PT, RZ, UR10, PT ;  /* 0x0000000aff007c0c */ /* 0x010fe2000bf05270 */
[----:B------:R-:W3:Y:S01]  /*01b0*/  LDCU UR20, c[0x0][0x10e0] ;  /* 0x00021c00ff1477ac */ /* 0x000ee20008000800 */
[----:B------:R-:W4:Y:S01]  /*01c0*/  LDCU.64 UR22, c[0x0][0x10d8] ;  /* 0x00021b00ff1677ac */ /* 0x000f220008000a00 */
[----:B0-----:R-:W-:Y:S02]  /*01d0*/  USEL UR8, UR16, UR8, !UP0 ;  /* 0x0000000810087287 */ /* 0x001fe4000c000000 */
[----:B-1----:R-:W-:Y:S02]  /*01e0*/  USEL UR9, UR16, UR9, !UP1 ;  /* 0x0000000910097287 */ /* 0x002fe4000c800000 */
[----:B-----5:R-:W-:Y:S02]  /*01f0*/  USEL UR6, UR16, UR6, !UP0 ;  /* 0x0000000610067287 */ /* 0x020fe4000c000000 */
[----:B------:R-:W-:Y:S01]  /*0200*/  IADD3 R9, PT, PT, RZ, -UR8, RZ ;  /* 0x80000008ff097c10 */ /* 0x000fe2000fffe0ff */
[----:B------:R-:W0:Y:S01]  /*0210*/  LDCU.64 UR24, c[0x0][0x380] ;  /* 0x00007000ff1877ac */ /* 0x000e220008000a00 */
[----:B------:R-:W-:Y:S01]  /*0220*/  IMAD R11, RZ, RZ, -UR9 ;  /* 0x80000009ff0b7e24 */ /* 0x000fe2000f8e02ff */
[----:B------:R-:W1:Y:S01]  /*0230*/  I2F.U32.RP R0, UR8 ;  /* 0x0000000800007d06 */ /* 0x000e620008209000 */
[----:B------:R-:W-:Y:S01]  /*0240*/  ISETP.NE.U32.AND P1, PT, RZ, UR8, PT ;  /* 0x00000008ff007c0c */ /* 0x000fe2000bf25070 */
[----:B------:R-:W0:Y:S01]  /*0250*/  LDCU UR13, c[0x0][UR11+0x8d0] ;  /* 0x00011a000b0d77ac */ /* 0x000e220008000800 */
[----:B------:R-:W-:Y:S01]  /*0260*/  ISETP.NE.U32.AND P2, PT, RZ, UR9, PT ;  /* 0x00000009ff007c0c */ /* 0x000fe2000bf45070 */
[----:B------:R-:W0:Y:S04]  /*0270*/  LDCU UR14, c[0x0][UR11+0x8d4] ;  /* 0x00011a800b0e77ac */ /* 0x000e280008000800 */
[----:B------:R-:W5:Y:S01]  /*0280*/  I2F.U32.RP R4, UR9 ;  /* 0x0000000900047d06 */ /* 0x000f620008209000 */
[----:B------:R-:W0:Y:S01]  /*0290*/  LDCU UR15, c[0x0][UR11+0x8d8] ;  /* 0x00011b000b0f77ac */ /* 0x000e220008000800 */
[----:B------:R-:W0:Y:S06]  /*02a0*/  LDCU.64 UR4, c[0x0][UR4+0x380] ;  /* 0x00007000040477ac */ /* 0x000e2c0008000a00 */
[----:B-1----:R-:W1:Y:S01]  /*02b0*/  MUFU.RCP R0, R0 ;  /* 0x0000000000007308 */ /* 0x002e620000001000 */
[----:B------:R-:W0:Y:S01]  /*02c0*/  LDCU UR7, c[0x0][UR7+0x580] ;  /* 0x0000b000070777ac */ /* 0x000e220008000800 */
[----:B------:R-:W0:Y:S06]  /*02d0*/  @UP1 LDCU UR16, c[0x0][UR11+0x8c4] ;  /* 0x000118800b1017ac */ /* 0x000e2c0008000800 */
[----:B-----5:R-:W5:Y:S01]  /*02e0*/  MUFU.RCP R4, R4 ;  /* 0x0000000400047308 */ /* 0x020f620000001000 */
[----:B-1----:R-:W-:-:S02]  /*02f0*/  IADD3 R2, PT, PT, R0, 0xffffffe, RZ ;  /* 0x0ffffffe00027810 */ /* 0x002fc40007ffe0ff */
[----:B------:R-:W1:Y:S05]  /*0300*/  LDC R0, c[0x0][0x10ec] ;  /* 0x00043b00ff007b82 */ /* 0x000e6a0000000800 */
[----:B------:R2:W3:Y:S01]  /*0310*/  F2I.FTZ.U32.TRUNC.NTZ R3, R2 ;  /* 0x0000000200037305 */ /* 0x0004e2000021f000 */
[----:B-----5:R-:W-:-:S07]  /*0320*/  VIADD R4, R4, 0xffffffe ;  /* 0x0ffffffe04047836 */ /* 0x020fce0000000000 */
[----:B------:R5:W4:Y:S01]  /*0330*/  F2I.FTZ.U32.TRUNC.NTZ R5, R4 ;  /* 0x0000000400057305 */ /* 0x000b22000021f000 */
[----:B--2---:R-:W-:Y:S02]  /*0340*/  HFMA2 R2, -RZ, RZ, 0, 0 ;  /* 0x00000000ff027431 */ /* 0x004fe400000001ff */
[----:B---3--:R-:W-:Y:S02]  /*0350*/  IMAD R9, R9, R3, RZ ;  /* 0x0000000309097224 */ /* 0x008fe400078e02ff */
[----:B-----5:R-:W-:Y:S02]  /*0360*/  IMAD.MOV.U32 R4, RZ, RZ, RZ ;  /* 0x000000ffff047224 */ /* 0x020fe400078e00ff */
[----:B------:R-:W-:-:S04]  /*0370*/  IMAD.HI.U32 R2, R3, R9, R2 ;  /* 0x0000000903027227 */ /* 0x000fc800078e0002 */
[----:B----4-:R-:W-:-:S04]  /*0380*/  IMAD R3, R11, R5, RZ ;  /* 0x000000050b037224 */ /* 0x010fc800078e02ff */
[----:B------:R-:W-:Y:S01]  /*0390*/  IMAD.HI.U32 R3, R5, R3, R4 ;  /* 0x0000000305037227 */ /* 0x000fe200078e0004 */
[----:B------:R-:W-:Y:S02]  /*03a0*/  MOV R5, R6 ;  /* 0x0000000600057202 */ /* 0x000fe40000000f00 */
[----:B------:R-:W-:Y:S01]  /*03b0*/  LOP3.LUT R6, RZ, UR8, RZ, 0x33, !PT ;  /* 0x00000008ff067c12 */ /* 0x000fe2000f8e33ff */
[----:B------:R-:W-:Y:S01]  /*03c0*/  IMAD R4, R7, UR17, RZ ;  /* 0x0000001107047c24 */ /* 0x000fe2000f8e02ff */
[----:B0-----:R-:W-:-:S07]  /*03d0*/  LOP3.LUT R7, RZ, UR9, RZ, 0x33, !PT ;  /* 0x00000009ff077c12 */ /* 0x001fce000f8e33ff */
.L_x_377:
[----:B0-----:R-:W-:Y:S01]  /*03e0*/  @P0 IADD3 R8, P3, PT, R5, UR4, RZ ;  /* 0x0000000405080c10 */ /* 0x001fe2000ff7e0ff */
[----:B--2---:R-:W-:Y:S01]  /*03f0*/  IMAD.HI.U32 R11, R2, R5, RZ ;  /* 0x00000005020b7227 */ /* 0x004fe200078e00ff */
[----:B------:R-:W0:Y:S03]  /*0400*/  @P0 LDC R16, c[0x0][0x10ec] ;  /* 0x00043b00ff100b82 */ /* 0x000e260000000800 */
[----:B------:R-:W-:-:S05]  /*0410*/  @P0 IMAD.X R9, RZ, RZ, UR5, P3 ;  /* 0x00000005ff090e24 */ /* 0x000fca00098e06ff */
        /* <DEDUP_REMOVED lines=10> */
[----:B------:R-:W-:-:S04]  /*04c0*/  IMAD.HI.U32 R12, R3, R10, RZ ;  /* 0x0000000a030c7227 */ /* 0x000fc800078e00ff */
[----:B------:R-:W-:Y:S01]  /*04d0*/  IMAD R11, R14, UR8, R5 ;  /* 0x000000080e0b7c24 */ /* 0x000fe2000f8e0205 */
[----:B--2---:R-:W-:-:S03]  /*04e0*/  IADD3 R9, PT, PT, -R12, RZ, RZ ;  /* 0x000000ff0c097210 */ /* 0x004fc60007ffe1ff */
[----:B------:R-:W-:Y:S02]  /*04f0*/  IMAD R11, R11, UR20, RZ ;  /* 0x000000140b0b7c24 */ /* 0x000fe4000f8e02ff */
[----:B------:R-:W-:-:S05]  /*0500*/  IMAD R8, R9, UR9, R10 ;  /* 0x0000000909087c24 */ /* 0x000fca000f8e020a */
[----:B------:R-:W-:-:S13]  /*0510*/  ISETP.GE.U32.AND P3, PT, R8, UR9, PT ;  /* 0x0000000908007c0c */ /* 0x000fda000bf66070 */
[----:B------:R-:W-:Y:S01]  /*0520*/  @P3 VIADD R8, R8, -UR9 ;  /* 0x8000000908083c36 */ /* 0x000fe20008000000 */
[----:B------:R-:W-:-:S04]  /*0530*/  @P3 IADD3 R12, PT, PT, R12, 0x1, RZ ;  /* 0x000000010c0c3810 */ /* 0x000fc80007ffe0ff */
[----:B------:R-:W-:Y:S02]  /*0540*/  ISETP.GE.U32.AND P4, PT, R8, UR9, PT ;  /* 0x0000000908007c0c */ /* 0x000fe4000bf86070 */
[----:B------:R-:W2:Y:S11]  /*0550*/  @P0 LDC.64 R8, c[0x0][0x380] ;  /* 0x0000e000ff080b82 */ /* 0x000eb60000000a00 */
[----:B------:R-:W-:-:S05]  /*0560*/  @P4 VIADD R12, R12, 0x1 ;  /* 0x000000010c0c4836 */ /* 0x000fca0000000000 */
[----:B------:R-:W-:-:S05]  /*0570*/  SEL R12, R7, R12, !P2 ;  /* 0x0000000c070c7207 */ /* 0x000fca0005000000 */
[----:B------:R-:W-:-:S04]  /*0580*/  IMAD.MOV R13, RZ, RZ, -R12 ;  /* 0x000000ffff0d7224 */ /* 0x000fc800078e0a0c */
[----:B------:R-:W-:-:S04]  /*0590*/  IMAD R10, R13, UR9, R10 ;  /* 0x000000090d0a7c24 */ /* 0x000fc8000f8e020a */
[----:B------:R-:W-:-:S04]  /*05a0*/  IMAD R11, R10, UR23, R11 ;  /* 0x000000170a0b7c24 */ /* 0x000fc8000f8e020b */
[----:B------:R-:W-:-:S04]  /*05b0*/  IMAD R11, R12, UR22, R11 ;  /* 0x000000160c0b7c24 */ /* 0x000fc8000f8e020b */
[----:B0-----:R-:W-:-:S05]  /*05c0*/  @P0 IMAD R13, R16, UR7, R11 ;  /* 0x00000007100d0c24 */ /* 0x001fca000f8e020b */
[----:B--2---:R-:W-:-:S04]  /*05d0*/  @P0 IADD3 R8, P3, PT, R13, R8, RZ ;  /* 0x000000080d080210 */ /* 0x004fc80007f7e0ff */
[----:B------:R-:W-:-:S05]  /*05e0*/  @P0 IADD3.X R9, PT, PT, RZ, R9, RZ, P3, !PT ;  /* 0x00000009ff090210 */ /* 0x000fca0001ffe4ff */
[----:B---3--:R0:W-:Y:S01]  /*05f0*/  @P0 STG.E.U8 desc[UR18][R8.64], R15 ;  /* 0x0000000f08000986 */ /* 0x0081e2000c101112 */
[----:B------:R-:W-:Y:S05]  /*0600*/  @P0 BRA `(.L_x_376) ;  /* 0x0000000000c80947 */ /* 0x000fea0003800000 */
[----:B------:R-:W2:Y:S01]  /*0610*/  I2F.U32.RP R10, UR6 ;  /* 0x00000006000a7d06 */ /* 0x000ea20008209000 */
[----:B0-----:R-:W-:Y:S02]  /*0620*/  IADD3 R15, PT, PT, RZ, -UR6, RZ ;  /* 0x80000006ff0f7c10 */ /* 0x001fe4000fffe0ff */
[----:B------:R-:W-:-:S05]  /*0630*/  ISETP.NE.U32.AND P5, PT, RZ, UR6, PT ;  /* 0x00000006ff007c0c */ /* 0x000fca000bfa5070 */
[----:B------:R-:W0:Y:S08]  /*0640*/  I2F.U32.RP R13, UR16 ;  /* 0x00000010000d7d06 */ /* 0x000e300008209000 */
[----:B--2---:R-:W2:Y:S08]  /*0650*/  MUFU.RCP R10, R10 ;  /* 0x0000000a000a7308 */ /* 0x004eb00000001000 */
[----:B0-----:R-:W-:Y:S01]  /*0660*/  MUFU.RCP R13, R13 ;  /* 0x0000000d000d7308 */ /* 0x001fe20000001000 */
[----:B--2---:R-:W-:-:S07]  /*0670*/  VIADD R8, R10, 0xffffffe ;  /* 0x0ffffffe0a087836 */ /* 0x004fce0000000000 */
[----:B------:R0:W2:Y:S02]  /*0680*/  F2I.FTZ.U32.TRUNC.NTZ R9, R8 ;  /* 0x0000000800097305 */ /* 0x0000a4000021f000 */
[----:B0-----:R-:W-:Y:S02]  /*0690*/  IMAD.MOV.U32 R8, RZ, RZ, RZ ;  /* 0x000000ffff087224 */ /* 0x001fe400078e00ff */
[----:B--2---:R-:W-:-:S04]  /*06a0*/  IMAD R15, R15, R9, RZ ;  /* 0x000000090f0f7224 */ /* 0x004fc800078e02ff */
[----:B------:R-:W-:Y:S01]  /*06b0*/  IMAD.HI.U32 R12, R9, R15, R8 ;  /* 0x0000000f090c7227 */ /* 0x000fe200078e0008 */
[----:B------:R-:W-:-:S03]  /*06c0*/  IADD3 R15, PT, PT, RZ, -UR16, RZ ;  /* 0x80000010ff0f7c10 */ /* 0x000fc6000fffe0ff */
[----:B------:R-:W-:Y:S02]  /*06d0*/  VIADD R8, R13, 0xffffffe ;  /* 0x0ffffffe0d087836 */ /* 0x000fe40000000000 */
[----:B------:R-:W-:Y:S02]  /*06e0*/  IMAD.HI.U32 R12, R12, R5, RZ ;  /* 0x000000050c0c7227 */ /* 0x000fe400078e00ff */
[----:B------:R0:W2:Y:S03]  /*06f0*/  F2I.FTZ.U32.TRUNC.NTZ R9, R8 ;  /* 0x0000000800097305 */ /* 0x0000a6000021f000 */
[----:B------:R-:W-:-:S05]  /*0700*/  IADD3 R14, PT, PT, -R12, RZ, RZ ;  /* 0x000000ff0c0e7210 */ /* 0x000fca0007ffe1ff */
[----:B------:R-:W-:Y:S02]  /*0710*/  IMAD R10, R14, UR6, R5 ;  /* 0x000000060e0a7c24 */ /* 0x000fe4000f8e0205 */
[----:B0-----:R-:W-:-:S03]  /*0720*/  HFMA2 R8, -RZ, RZ, 0, 0 ;  /* 0x00000000ff087431 */ /* 0x001fc600000001ff */
[----:B------:R-:W-:Y:S01]  /*0730*/  ISETP.GE.U32.AND P3, PT, R10, UR6, PT ;  /* 0x000000060a007c0c */ /* 0x000fe2000bf66070 */
[----:B--2---:R-:W-:-:S04]  /*0740*/  IMAD R13, R15, R9, RZ ;  /* 0x000000090f0d7224 */ /* 0x004fc800078e02ff */
[----:B------:R-:W-:-:S08]  /*0750*/  IMAD.HI.U32 R9, R9, R13, R8 ;  /* 0x0000000d09097227 */ /* 0x000fd000078e0008 */
[----:B------:R-:W-:Y:S01]  /*0760*/  @P3 IADD3 R10, PT, PT, R10, -UR6, RZ ;  /* 0x800000060a0a3c10 */ /* 0x000fe2000fffe0ff */
[----:B------:R-:W-:-:S03]  /*0770*/  @P3 VIADD R12, R12, 0x1 ;  /* 0x000000010c0c3836 */ /* 0x000fc60000000000 */
[----:B------:R-:W-:-:S13]  /*0780*/  ISETP.GE.U32.AND P4, PT, R10, UR6, PT ;  /* 0x000000060a007c0c */ /* 0x000fda000bf86070 */
[----:B------:R-:W-:Y:S02]  /*0790*/  @P4 IADD3 R12, PT, PT, R12, 0x1, RZ ;  /* 0x000000010c0c4810 */ /* 0x000fe40007ffe0ff */
[----:B------:R-:W-:Y:S02]  /*07a0*/  @!P5 LOP3.LUT R12, RZ, UR6, RZ, 0x33, !PT ;  /* 0x00000006ff0cdc12 */ /* 0x000fe4000f8e33ff */
[----:B------:R-:W-:-:S03]  /*07b0*/  ISETP.NE.U32.AND P5, PT, RZ, UR16, PT ;  /* 0x00000010ff007c0c */ /* 0x000fc6000bfa5070 */
[----:B------:R-:W-:-:S04]  /*07c0*/  IMAD.HI.U32 R9, R9, R12, RZ ;  /* 0x0000000c09097227 */ /* 0x000fc800078e00ff */
[----:B------:R-:W-:-:S04]  /*07d0*/  IMAD.MOV R13, RZ, RZ, -R9 ;  /* 0x000000ffff0d7224 */ /* 0x000fc800078e0a09 */
[----:B------:R-:W-:-:S05]  /*07e0*/  IMAD R8, R13, UR16, R12 ;  /* 0x000000100d087c24 */ /* 0x000fca000f8e020c */
[----:B------:R-:W-:-:S13]  /*07f0*/  ISETP.GE.U32.AND P3, PT, R8, UR16, PT ;  /* 0x0000001008007c0c */ /* 0x000fda000bf66070 */
[----:B------:R-:W-:Y:S02]  /*0800*/  @P3 IADD3 R8, PT, PT, R8, -UR16, RZ ;  /* 0x8000001008083c10 */ /* 0x000fe4000fffe0ff */
[----:B------:R-:W-:Y:S02]  /*0810*/  @P3 IADD3 R9, PT, PT, R9, 0x1, RZ ;  /* 0x0000000109093810 */ /* 0x000fe40007ffe0ff */
[----:B------:R-:W-:Y:S02]  /*0820*/  ISETP.GE.U32.AND P4, PT, R8, UR16, PT ;  /* 0x0000001008007c0c */ /* 0x000fe4000bf86070 */
[----:B------:R-:W-:-:S05]  /*0830*/  IADD3 R8, PT, PT, -R12, RZ, RZ ;  /* 0x000000ff0c087210 */ /* 0x000fca0007ffe1ff */
[----:B------:R-:W-:-:S04]  /*0840*/  IMAD R8, R8, UR6, R5 ;  /* 0x0000000608087c24 */ /* 0x000fc8000f8e0205 */
[----:B------:R-:W-:Y:S02]  /*0850*/  IMAD R8, R8, UR15, RZ ;  /* 0x0000000f08087c24 */ /* 0x000fe4000f8e02ff */
[----:B------:R-:W-:Y:S01]  /*0860*/  @P4 VIADD R9, R9, 0x1 ;  /* 0x0000000109094836 */ /* 0x000fe20000000000 */
[----:B------:R-:W-:-:S04]  /*0870*/  @!P5 LOP3.LUT R9, RZ, UR16, RZ, 0x33, !PT ;  /* 0x00000010ff09dc12 */ /* 0x000fc8000f8e33ff */
[----:B------:R-:W-:-:S05]  /*0880*/  IADD3 R13, PT, PT, -R9, RZ, RZ ;  /* 0x000000ff090d7210 */ /* 0x000fca0007ffe1ff */
[----:B------:R-:W-:-:S04]  /*0890*/  IMAD R13, R13, UR16, R12 ;  /* 0x000000100d0d7c24 */ /* 0x000fc8000f8e020c */
[----:B------:R-:W-:-:S04]  /*08a0*/  IMAD R8, R13, UR14, R8 ;  /* 0x0000000e0d087c24 */ /* 0x000fc8000f8e0208 */
[----:B------:R-:W-:-:S05]  /*08b0*/  IMAD R8, R9, UR13, R8 ;  /* 0x0000000d09087c24 */ /* 0x000fca000f8e0208 */
[----:B------:R-:W-:-:S05]  /*08c0*/  IADD3 R8, P3, PT, R8, UR4, RZ ;  /* 0x0000000408087c10 */ /* 0x000fca000ff7e0ff */
[----:B------:R-:W-:-:S06]  /*08d0*/  IMAD.X R9, RZ, RZ, UR5, P3 ;  /* 0x00000005ff097e24 */ /* 0x000fcc00098e06ff */
[----:B------:R-:W2:Y:S01]  /*08e0*/  LDG.E.U8 R9, desc[UR18][R8.64] ;  /* 0x0000001208097981 */ /* 0x000ea2000c1e1100 */
[----:B-1----:R-:W-:-:S05]  /*08f0*/  IMAD R11, R0, UR7, R11 ;  /* 0x00000007000b7c24 */ /* 0x002fca000f8e020b */
[----:B------:R-:W-:-:S04]  /*0900*/  IADD3 R10, P3, PT, R11, UR24, RZ ;  /* 0x000000180b0a7c10 */ /* 0x000fc8000ff7e0ff */
[----:B------:R-:W-:-:S05]  /*0910*/  IADD3.X R11, PT, PT, RZ, UR25, RZ, P3, !PT ;  /* 0x00000019ff0b7c10 */ /* 0x000fca0009ffe4ff */
[----:B--2---:R2:W-:Y:S04]  /*0920*/  STG.E.U8 desc[UR18][R10.64], R9 ;  /* 0x000000090a007986 */ /* 0x0045e8000c101112 */
.L_x_376:
[----:B------:R-:W-:-:S04]  /*0930*/  IADD3 R5, PT, PT, R4, R5, RZ ;  /* 0x0000000504057210 */ /* 0x000fc80007ffe0ff */
[----:B------:R-:W-:-:S13]  /*0940*/  ISETP.GE.U32.AND P3, PT, R5, UR12, PT ;  /* 0x0000000c05007c0c */ /* 0x000fda000bf66070 */
[----:B------:R-:W-:Y:S05]  /*0950*/  @!P3 BRA `(.L_x_377) ;  /* 0xfffffff800a0b947 */ /* 0x000fea000383ffff */
[----:B------:R-:W-:Y:S05]  /*0960*/  BSYNC.RECONVERGENT B0 ;  /* 0x0000000000007941 */ /* 0x000fea0003800200 */
.L_x_375:
[----:B------:R-:W-:Y:S05]  /*0970*/  EXIT ;  /* 0x000000000000794d */ /* 0x000fea0003800000 */
.L_x_378:
        /* <DEDUP_REMOVED lines=16> */
.L_x_973:


//--------------------- .text._ZN2at6native40_GLOBAL__N__2351210d_8_Shape_cu_49f7391c26CatArrayBatchedCopy_contigINS1_10OpaqueTypeILj1EEEjLi3ELi64ELi64EEEvPT_NS1_25CatArrInputTensorMetadataIS5_T0_XT2_EXT3_EEENS1_16TensorSizeStrideIS8_Lj4EEEiS8_ --------------------------
	.section	.text._ZN2at6native40_GLOBAL__N__2351210d_8_Shape_cu_49f7391c26CatArrayBatchedCopy_contigINS1_10OpaqueTypeILj1EEEjLi3ELi64ELi64EEEvPT_NS1_25CatArrInputTensorMetadataIS5_T0_XT2_EXT3_EEENS1_16TensorSizeStrideIS8_Lj4EEEiS8_,"ax",@progbits
	.align	128
.text._ZN2at6native40_GLOBAL__N__2351210d_8_Shape_cu_49f7391c26CatArrayBatchedCopy_contigINS1_10OpaqueTypeILj1EEEjLi3ELi64ELi64EEEvPT_NS1_25CatArrInputTensorMetadataIS5_T0_XT2_EXT3_EEENS1_16TensorSizeStrideIS8_Lj4EEEiS8_:
        .type           _ZN2at6native40_GLOBAL__N__2351210d_8_Shape_cu_49f7391c26CatArrayBatchedCopy_contigINS1_10OpaqueTypeILj1EEEjLi3ELi64ELi64EEEvPT_NS1_25CatArrInputTensorMetadataIS5_T0_XT2_EXT3_EEENS1_16TensorSizeStrideIS8_Lj4EEEiS8_,@function
        .size           _ZN2at6native40_GLOBAL__N__2351210d_8_Shape_cu_49f7391c26CatArrayBatchedCopy_contigINS1_10OpaqueTypeILj1EEEjLi3ELi64ELi64EEEvPT_NS1_25CatArrInputTensorMetadataIS5_T0_XT2_EXT3_EEENS1_16TensorSizeStrideIS8_Lj4EEEiS8_,(.L_x_974 - _ZN2at6native40_GLOBAL__N__2351210d_8_Shape_cu_49f7391c26CatArrayBatchedCopy_contigINS1_10OpaqueTypeILj1EEEjLi3ELi64ELi64EEEvPT_NS1_25CatArrInputTensorMetadataIS5_T0_XT2_EXT3_EEENS1_16TensorSizeStrideIS8_Lj4EEEiS8_)
        .other          _ZN2at6native40_GLOBAL__N__2351210d_8_Shape_cu_49f7391c26CatArrayBatchedCopy_contigINS1_10OpaqueTypeILj1EEEjLi3ELi64ELi64EEEvPT_NS1_25CatArrInputTensorMetadataIS5_T0_XT2_EXT3_EEENS1_16TensorSizeStrideIS8_Lj4EEEiS8_,@"STO_CUDA_ENTRY STV_DEFAULT"
_ZN2at6native40_GLOBAL__N__2351210d_8_Shape_cu_49f7391c26CatArrayBatchedCopy_contigINS1_10OpaqueTypeILj1EEEjLi3ELi64ELi64EEEvPT_NS1_25CatArrInputTensorMetadataIS5_T0_XT2_EXT3_EEENS1_16TensorSizeStrideIS8_Lj4EEEiS8_:
        /* <DEDUP_REMOVED lines=13> */
[----:B------:R-:W1:Y:S01]  /*00d0*/  LDCU UR7, c[0x0][0x10d0] ;  /* 0x00021a00ff0777ac */ /* 0x000e620008000800 */
[----:B------:R-:W2:Y:S01]  /*00e0*/  LDCU UR11, c[0x0][0x370] ;  /* 0x00006e00ff0b77ac */ /* 0x000ea20008000800 */
[----:B------:R-:W-:Y:S01]  /*00f0*/  UMOV UR8, 0x8 ;  /* 0x0000000800087882 */ /* 0x000fe20000000000 */
[----:B------:R-:W3:Y:S01]  /*0100*/  LDCU.64 UR12, c[0x0][0x358] ;  /* 0x00006b00ff0c77ac */ /* 0x000ee20008000a00 */
[----:B0-----:R-:W-:Y:S02]  /*0110*/  UISETP.NE.AND UP1, UPT, UR6, 0x1, UPT ;  /* 0x000000010600788c */ /* 0x001fe4000bf25270 */
[----:B------:R-:W-:Y:S01]  /*0120*/  UISETP.NE.AND UP0, UPT, UR6, 0x2, UPT ;  /* 0x000000020600788c */ /* 0x000fe2000bf05270 */
[----:B------:R-:W0:Y:S03]  /*0130*/  LDCU UR6, c[0x0][UR4+0x588] ;  /* 0x0000b100040677ac */ /* 0x000e260008000800 */
[----:B-1----:R-:W-:-:S02]  /*0140*/  USEL UR7, UR10, UR7, !UP0 ;  /* 0x000000070a077287 */ /* 0x002fc4000c000000 */
[----:B------:R-:W-:-:S03]  /*0150*/  UIMAD UR4, UR5, 0x4, UR8 ;  /* 0x00000004050478a4 */ /* 0x000fc6000f8e0208 */
[----:B------:R-:W1:Y:S01]  /*0160*/  @UP1 LDCU UR10, c[0x0][0x10cc] ;  /* 0x00021980ff0a17ac */ /* 0x000e620008000800 */
[----:B------:R-:W-:Y:S01]  /*0170*/  ISETP.NE.U32.AND P0, PT, RZ, UR7, PT ;  /* 0x00000007ff007c0c */ /* 0x000fe2000bf05070 */
[----:B------:R-:W-:Y:S02]  /*0180*/  ULEA UR4, UR5, UR4, 0x2 ;  /* 0x0000000405047291 */ /* 0x000fe4000f8e10ff */
[----:B------:R-:W4:Y:S01]  /*0190*/  I2F.U32.RP R0, UR7 ;  /* 0x0000000700007d06 */ /* 0x000f220008209000 */
[----:B------:R-:W-:Y:S01]  /*01a0*/  LOP3.LUT R11, RZ, UR7, RZ, 0x33, !PT ;  /* 0x00000007ff0b7c12 */ /* 0x000fe2000f8e33ff */
[----:B------:R-:W0:Y:S01]  /*01b0*/  LDCU UR8, c[0x0][0x10e0] ;  /* 0x00021c00ff0877ac */ /* 0x000e220008000800 */
[----:B------:R-:W0:Y:S01]  /*01c0*/  LDCU.64 UR14, c[0x0][0x10d8] ;  /* 0x00021b00ff0e77ac */ /* 0x000e220008000a00 */
[----:B------:R-:W0:Y:S04]  /*01d0*/  LDCU.64 UR16, c[0x0][0x380] ;  /* 0x00007000ff1077ac */ /* 0x000e280008000a00 */
[----:B-1----:R-:W1:Y:S01]  /*01e0*/  I2F.U32.RP R7, UR10 ;  /* 0x0000000a00077d06 */ /* 0x002e620008209000 */
[----:B------:R-:W-:Y:S01]  /*01f0*/  ISETP.NE.U32.AND P1, PT, RZ, UR10, PT ;  /* 0x0000000aff007c0c */ /* 0x000fe2000bf25070 */
[----:B------:R-:W0:Y:S01]  /*0200*/  LDCU.64 UR4, c[0x0][UR4+0x380] ;  /* 0x00007000040477ac */ /* 0x000e220008000a00 */
[----:B------:R-:W-:-:S05]  /*0210*/  LOP3.LUT R10, RZ, UR10, RZ, 0x33, !PT ;  /* 0x0000000aff0a7c12 */ /* 0x000fca000f8e33ff */
[----:B----4-:R-:W4:Y:S08]  /*0220*/  MUFU.RCP R0, R0 ;  /* 0x0000000000007308 */ /* 0x010f300000001000 */
[----:B-1----:R-:W1:Y:S01]  /*0230*/  MUFU.RCP R7, R7 ;  /* 0x0000000700077308 */ /* 0x002e620000001000 */
[----:B----4-:R-:W-:Y:S02]  /*0240*/  VIADD R2, R0, 0xffffffe ;  /* 0x0ffffffe00027836 */ /* 0x010fe40000000000 */
[----:B------:R-:W4:Y:S05]  /*0250*/  LDC R0, c[0x0][0x10ec] ;  /* 0x00043b00ff007b82 */ /* 0x000f2a0000000800 */
[----:B------:R5:W2:Y:S01]  /*0260*/  F2I.FTZ.U32.TRUNC.NTZ R3, R2 ;  /* 0x0000000200037305 */ /* 0x000aa2000021f000 */
[----:B-1----:R-:W-:-:S02]  /*0270*/  IADD3 R4, PT, PT, R7, 0xffffffe, RZ ;  /* 0x0ffffffe07047810 */ /* 0x002fc40007ffe0ff */
[----:B------:R-:W-:-:S05]  /*0280*/  IADD3 R7, PT, PT, RZ, -UR7, RZ ;  /* 0x80000007ff077c10 */ /* 0x000fca000fffe0ff */
[----:B------:R-:W1:Y:S01]  /*0290*/  F2I.FTZ.U32.TRUNC.NTZ R5, R4 ;  /* 0x0000000400057305 */ /* 0x000e62000021f000 */
[----:B-----5:R-:W-:Y:S02]  /*02a0*/  IMAD.MOV.U32 R2, RZ, RZ, RZ ;  /* 0x000000ffff027224 */ /* 0x020fe400078e00ff */
[----:B--2---:R-:W-:-:S04]  /*02b0*/  IMAD R7, R7, R3, RZ ;  /* 0x0000000307077224 */ /* 0x004fc800078e02ff */
[----:B------:R-:W-:-:S04]  /*02c0*/  IMAD.HI.U32 R2, R3, R7, R2 ;  /* 0x0000000703027227 */ /* 0x000fc800078e0002 */
[----:B-1----:R-:W-:Y:S02]  /*02d0*/  IMAD R4, R5, UR10, RZ ;  /* 0x0000000a05047c24 */ /* 0x002fe4000f8e02ff */
[----:B------:R-:W-:-:S03]  /*02e0*/  IMAD R7, R8, UR11, RZ ;  /* 0x0000000b08077c24 */ /* 0x000fc6000f8e02ff */
[----:B------:R-:W-:Y:S01]  /*02f0*/  IADD3 R9, PT, PT, -R4, RZ, RZ ;  /* 0x000000ff04097210 */ /* 0x000fe20007ffe1ff */
[----:B------:R-:W-:-:S04]  /*0300*/  IMAD.MOV.U32 R4, RZ, RZ, RZ ;  /* 0x000000ffff047224 */ /* 0x000fc800078e00ff */
[----:B0--3--:R-:W-:-:S07]  /*0310*/  IMAD.HI.U32 R3, R5, R9, R4 ;  /* 0x0000000905037227 */ /* 0x009fce00078e0004 */
.L_x_380:
        /* <DEDUP_REMOVED lines=14> */
[----:B------:R-:W-:Y:S01]  /*0400*/  IMAD R4, R5, UR10, R8 ;  /* 0x0000000a05047c24 */ /* 0x000fe2000f8e0208 */
[----:B------:R-:W-:-:S04]  /*0410*/  IADD3 R5, PT, PT, -R8, RZ, RZ ;  /* 0x000000ff08057210 */ /* 0x000fc80007ffe1ff */
[----:B------:R-:W-:-:S13]  /*0420*/  ISETP.GE.U32.AND P2, PT, R4, UR10, PT ;  /* 0x0000000a04007c0c */ /* 0x000fda000bf46070 */
[----:B------:R-:W-:Y:S01]  /*0430*/  @P2 IADD3 R4, PT, PT, R4, -UR10, RZ ;  /* 0x8000000a04042c10 */ /* 0x000fe2000fffe0ff */
[----:B------:R-:W-:-:S03]  /*0440*/  @P2 VIADD R9, R9, 0x1 ;  /* 0x0000000109092836 */ /* 0x000fc60000000000 */
[----:B------:R-:W-:Y:S01]  /*0450*/  ISETP.GE.U32.AND P3, PT, R4, UR10, PT ;  /* 0x0000000a04007c0c */ /* 0x000fe2000bf66070 */
[----:B------:R-:W-:Y:S01]  /*0460*/  IMAD R4, R5, UR7, R6 ;  /* 0x0000000705047c24 */ /* 0x000fe2000f8e0206 */
[----:B------:R-:W-:-:S03]  /*0470*/  IADD3 R6, PT, PT, R7, R6, RZ ;  /* 0x0000000607067210 */ /* 0x000fc60007ffe0ff */
[----:B------:R-:W-:-:S08]  /*0480*/  IMAD R4, R4, UR8, RZ ;  /* 0x0000000804047c24 */ /* 0x000fd0000f8e02ff */
[----:B------:R-:W-:-:S04]  /*0490*/  @P3 IADD3 R9, PT, PT, R9, 0x1, RZ ;  /* 0x0000000109093810 */ /* 0x000fc80007ffe0ff */
[----:B------:R-:W-:-:S05]  /*04a0*/  SEL R9, R10, R9, !P1 ;  /* 0x000000090a097207 */ /* 0x000fca0004800000 */
[----:B------:R-:W-:-:S04]  /*04b0*/  IMAD.MOV R5, RZ, RZ, -R9 ;  /* 0x000000ffff057224 */ /* 0x000fc800078e0a09 */
[----:B------:R-:W-:-:S04]  /*04c0*/  IMAD R5, R5, UR10, R8 ;  /* 0x0000000a05057c24 */ /* 0x000fc8000f8e0208 */
[----:B------:R-:W-:-:S04]  /*04d0*/  IMAD R5, R5, UR15, R4 ;  /* 0x0000000f05057c24 */ /* 0x000fc8000f8e0204 */
[----:B----4-:R-:W-:-:S04]  /*04e0*/  IMAD R4, R0, UR6, R5 ;  /* 0x0000000600047c24 */ /* 0x010fc8000f8e0205 */
[----:B------:R-:W-:-:S05]  /*04f0*/  IMAD R4, R9, UR14, R4 ;  /* 0x0000000e09047c24 */ /* 0x000fca000f8e0204 */
[----:B------:R-:W-:-:S04]  /*0500*/  IADD3 R4, P2, PT, R4, UR16, RZ ;  /* 0x0000001004047c10 */ /* 0x000fc8000ff5e0ff */
[----:B------:R-:W-:Y:S02]  /*0510*/  IADD3.X R5, PT, PT, RZ, UR17, RZ, P2, !PT ;  /* 0x00000011ff057c10 */ /* 0x000fe400097fe4ff */
[----:B------:R-:W-:-:S03]  /*0520*/  ISETP.GE.U32.AND P2, PT, R6, UR9, PT ;  /* 0x0000000906007c0c */ /* 0x000fc6000bf46070 */
[----:B--2---:R0:W-:Y:S10]  /*0530*/  STG.E.U8 desc[UR12][R4.64], R13 ;  /* 0x0000000d04007986 */ /* 0x0041f4000c10110c */
[----:B------:R-:W-:Y:S05]  /*0540*/  @!P2 BRA `(.L_x_380) ;  /* 0xfffffffc0074a947 */ /* 0x000fea000383ffff */
[----:B------:R-:W-:Y:S05]  /*0550*/  BSYNC.RECONVERGENT B0 ;  /* 0x0000000000007941 */ /* 0x000fea0003800200 */
.L_x_379:
[----:B------:R-:W-:Y:S05]  /*0560*/  EXIT ;  /* 0x000000000000794d */ /* 0x000fea0003800000 */
.L_x_381:
        /* <DEDUP_REMOVED lines=9> */
.L_x_974:


//--------------------- .text._ZN2at6native40_GLOBAL__N__2351210d_8_Shape_cu_49f7391c35CatArrayBatchedCopy_alignedK_contigINS1_10OpaqueTypeILj1EEEjLi3ELi64ELi64ELi8EEEvPT_NS1_25CatArrInputTensorMetadataIS5_T0_XT2_EXT3_EEENS1_16TensorSizeStrideIS8_Lj4EEEiS8_ --------------------------
	.section	.text._ZN2at6native40_GLOBAL__N__2351210d_8_Shape_cu_49f7391c35CatArrayBatchedCopy_alignedK_contigINS1_10OpaqueTypeILj1EEEjLi3ELi64ELi64ELi8EEEvPT_NS1_25CatArrInputTensorMetadataIS5_T0_XT2_EXT3_EEENS1_16TensorSizeStrideIS8_Lj4EEEiS8_,"ax",@progbits
	.align	128
.text._ZN2at6native40_GLOBAL__N__2351210d_8_Shape_cu_49f7391c35CatArrayBatchedCopy_alignedK_contigINS1_10OpaqueTypeILj1EEEjLi3ELi64ELi64ELi8EEEvPT_NS1_25CatArrInputTensorMetadataIS5_T0_XT2_EXT3_EEENS1_16TensorSizeStrideIS8_Lj4EEEiS8_:
        .type           _ZN2at6native40_GLOBAL__N__2351210d_8_Shape_cu_49f7391c35CatArrayBatchedCopy_alignedK_contigINS1_10OpaqueTypeILj1EEEjLi3ELi64ELi64ELi8EEEvPT_NS1_25CatArrInputTensorMetadataIS5_T0_XT2_EXT3_EEENS1_16TensorSizeStrideIS8_Lj4EEEiS8_,@function
        .size           _ZN2at6native40_GLOBAL__N__2351210d_8_Shape_cu_49f7391c35CatArrayBatchedCopy_alignedK_contigINS1_10OpaqueTypeILj1EEEjLi3ELi64ELi64ELi8EEEvPT_NS1_25CatArrInputTensorMetadataIS5_T0_XT2_EXT3_EEENS1_16TensorSizeStrideIS8_Lj4EEEiS8_,(.L_x_975 - _ZN2at6native40_GLOBAL__N__2351210d_8_Shape_cu_49f7391c35CatArrayBatchedCopy_alignedK_contigINS1_10OpaqueTypeILj1EEEjLi3ELi64ELi64ELi8EEEvPT_NS1_25CatArrInputTensorMetadataIS5_T0_XT2_EXT3_EEENS1_16TensorSizeStrideIS8_Lj4EEEiS8_)
        .other          _ZN2at6native40_GLOBAL__N__2351210d_8_Shape_cu_49f7391c35CatArrayBatchedCopy_alignedK_contigINS1_10OpaqueTypeILj1EEEjLi3ELi64ELi64ELi8EEEvPT_NS1_25CatArrInputTensorMetadataIS5_T0_XT2_EXT3_EEENS1_16TensorSizeStrideIS8_Lj4EEEiS8_,@"STO_CUDA_ENTRY STV_DEFAULT"
_ZN2at6native40_GLOBAL__N__2351210d_8_Shape_cu_49f7391c35CatArrayBatchedCopy_alignedK_contigINS1_10OpaqueTypeILj1EEEjLi3ELi64ELi64ELi8EEEvPT_NS1_25CatArrInputTensorMetadataIS5_T0_XT2_EXT3_EEENS1_16TensorSizeStrideIS8_Lj4EEEiS8_:
        /* <DEDUP_REMOVED lines=24> */
[----:B------:R-:W0:Y:S01]  /*0180*/  LDCU.64 UR14, c[0x0][0x380] ;  /* 0x00007000ff0e77ac */ /* 0x000e220008000a00 */
[----:B--2---:R-:W-:Y:S05]  /*0190*/  @P0 BRA `(.L_x_383) ;  /* 0x00000010006c0947 */ /* 0x004fea0003800000 */
[----:B0-----:R-:W0:Y:S01]  /*01a0*/  LDC R4, c[0x0][0x10e8] ;  /* 0x00043a00ff047b82 */ /* 0x001e220000000800 */
[----:B------:R-:W4:Y:S01]  /*01b0*/  LDCU UR5, c[0x0][0x10d0] ;  /* 0x00021a00ff0577ac */ /* 0x000f220008000800 */
[----:B------:R-:W2:Y:S01]  /*01c0*/  LDCU UR4, c[0x0][0x370] ;  /* 0x00006e00ff0477ac */ /* 0x000ea20008000800 */
[----:B------:R-:W5:Y:S01]  /*01d0*/  LDCU UR8, c[0x0][0x10cc] ;  /* 0x00021980ff0877ac */ /* 0x000f620008000800 */
[----:B--2---:R-:W-:Y:S01]  /*01e0*/  IMAD R11, R11, UR4, RZ ;  /* 0x000000040b0b7c24 */ /* 0x004fe2000f8e02ff */
[C---:B0-----:R-:W-:Y:S02]  /*01f0*/  ISETP.NE.AND P0, PT, R4.reuse, 0x2, PT ;  /* 0x000000020400780c */ /* 0x041fe40003f05270 */
[----:B------:R-:W-:Y:S02]  /*0200*/  ISETP.NE.AND P1, PT, R4, 0x1, PT ;  /* 0x000000010400780c */ /* 0x000fe40003f25270 */
[C---:B----4-:R-:W-:Y:S02]  /*0210*/  SEL R12, R10.reuse, UR5, !P0 ;  /* 0x000000050a0c7c07 */ /* 0x050fe4000c000000 */
[----:B-----5:R-:W-:-:S09]  /*0220*/  SEL R8, R10, UR8, !P1 ;  /* 0x000000080a087c07 */ /* 0x020fd2000c800000 */
.L_x_384:
[----:B------:R-:W0:Y:S01]  /*0230*/  I2F.U32.RP R6, R12 ;  /* 0x0000000c00067306 */ /* 0x000e220000209000 */
[----:B------:R-:W-:Y:S01]  /*0240*/  IADD3 R7, PT, PT, RZ, -R12, RZ ;  /* 0x8000000cff077210 */ /* 0x000fe20007ffe0ff */
[----:B------:R-:W-:Y:S01]  /*0250*/  IMAD.MOV.U32 R4, RZ, RZ, RZ ;  /* 0x000000ffff047224 */ /* 0x000fe200078e00ff */
[C---:B------:R-:W-:Y:S01]  /*0260*/  IADD3 R15, PT, PT, R13.reuse, 0x1, RZ ;  /* 0x000000010d0f7810 */ /* 0x040fe20007ffe0ff */
[C---:B------:R-:W-:Y:S01]  /*0270*/  VIADD R19, R13.reuse, 0x3 ;  /* 0x000000030d137836 */ /* 0x040fe20000000000 */
[----:B------:R-:W-:Y:S01]  /*0280*/  IADD3 R17, PT, PT, RZ, -R8, RZ ;  /* 0x80000008ff117210 */ /* 0x000fe20007ffe0ff */
[----:B------:R-:W-:Y:S01]  /*0290*/  VIADD R23, R13, 0x2 ;  /* 0x000000020d177836 */ /* 0x000fe20000000000 */
[----:B------:R-:W-:Y:S01]  /*02a0*/  ISETP.NE.U32.AND P0, PT, R12, RZ, PT ;  /* 0x000000ff0c00720c */ /* 0x000fe20003f05070 */
[----:B------:R-:W2:Y:S08]  /*02b0*/  I2F.U32.RP R16, R8 ;  /* 0x0000000800107306 */ /* 0x000eb00000209000 */
[----:B0-----:R-:W0:Y:S08]  /*02c0*/  MUFU.RCP R6, R6 ;  /* 0x0000000600067308 */ /* 0x001e300000001000 */
[----:B--2---:R-:W-:Y:S01]  /*02d0*/  MUFU.RCP R16, R16 ;  /* 0x0000001000107308 */ /* 0x004fe20000001000 */
[----:B0-----:R-:W-:-:S07]  /*02e0*/  VIADD R5, R6, 0xffffffe ;  /* 0x0ffffffe06057836 */ /* 0x001fce0000000000 */
[----:B------:R-:W0:Y:S02]  /*02f0*/  F2I.FTZ.U32.TRUNC.NTZ R5, R5 ;  /* 0x0000000500057305 */ /* 0x000e24000021f000 */
[----:B0-----:R-:W-:-:S04]  /*0300*/  IMAD R7, R7, R5, RZ ;  /* 0x0000000507077224 */ /* 0x001fc800078e02ff */
[----:B------:R-:W-:-:S06]  /*0310*/  IMAD.HI.U32 R4, R5, R7, R4 ;  /* 0x0000000705047227 */ /* 0x000fcc00078e0004 */
[----:B------:R-:W-:-:S04]  /*0320*/  IMAD.HI.U32 R18, R4, R15, RZ ;  /* 0x0000000f04127227 */ /* 0x000fc800078e00ff */
[----:B------:R-:W-:Y:S02]  /*0330*/  IMAD.MOV R6, RZ, RZ, -R18 ;  /* 0x000000ffff067224 */ /* 0x000fe400078e0a12 */
[----:B------:R-:W-:-:S04]  /*0340*/  IMAD.HI.U32 R22, R4, R19, RZ ;  /* 0x0000001304167227 */ /* 0x000fc800078e00ff */
[----:B------:R-:W-:Y:S01]  /*0350*/  IMAD R5, R12, R6, R15 ;  /* 0x000000060c057224 */ /* 0x000fe200078e020f */
[----:B------:R-:W-:Y:S01]  /*0360*/  IADD3 R6, PT, PT, R16, 0xffffffe, RZ ;  /* 0x0ffffffe10067810 */ /* 0x000fe20007ffe0ff */
[----:B------:R-:W-:Y:S01]  /*0370*/  IMAD.HI.U32 R14, R4, R23, RZ ;  /* 0x00000017040e7227 */ /* 0x000fe200078e00ff */
[----:B------:R-:W-:Y:S02]  /*0380*/  IADD3 R25, PT, PT, -R22, RZ, RZ ;  /* 0x000000ff16197210 */ /* 0x000fe40007ffe1ff */
[----:B------:R-:W-:Y:S01]  /*0390*/  ISETP.GE.U32.AND P1, PT, R5, R12, PT ;  /* 0x0000000c0500720c */ /* 0x000fe20003f26070 */
[----:B------:R0:W2:Y:S01]  /*03a0*/  F2I.FTZ.U32.TRUNC.NTZ R7, R6 ;  /* 0x0000000600077305 */ /* 0x0000a2000021f000 */
[----:B------:R-:W-:Y:S02]  /*03b0*/  IMAD.MOV R21, RZ, RZ, -R14 ;  /* 0x000000ffff157224 */ /* 0x000fe400078e0a0e */
[C---:B------:R-:W-:Y:S02]  /*03c0*/  IMAD R25, R12.reuse, R25, R19 ;  /* 0x000000190c197224 */ /* 0x040fe400078e0213 */
[----:B------:R-:W-:-:S02]  /*03d0*/  IMAD R21, R12, R21, R23 ;  /* 0x000000150c157224 */ /* 0x000fc400078e0217 */
[----:B------:R-:W-:Y:S01]  /*03e0*/  IMAD.HI.U32 R26, R4, R13, RZ ;  /* 0x0000000d041a7227 */ /* 0x000fe200078e00ff */
[----:B------:R-:W-:-:S03]  /*03f0*/  ISETP.GE.U32.AND P3, PT, R25, R12, PT ;  /* 0x0000000c1900720c */ /* 0x000fc60003f66070 */
[----:B0-----:R-:W-:Y:S01]  /*0400*/  IMAD.MOV.U32 R6, RZ, RZ, RZ ;  /* 0x000000ffff067224 */ /* 0x001fe200078e00ff */
[----:B------:R-:W-:Y:S01]  /*0410*/  @P1 IADD3 R5, PT, PT, -R12, R5, RZ ;  /* 0x000000050c051210 */ /* 0x000fe20007ffe1ff */
[----:B------:R-:W-:Y:S01]  /*0420*/  @P1 VIADD R18, R18, 0x1 ;  /* 0x0000000112121836 */ /* 0x000fe20000000000 */
[-C--:B------:R-:W-:Y:S01]  /*0430*/  ISETP.GE.U32.AND P1, PT, R21, R12.reuse, PT ;  /* 0x0000000c1500720c */ /* 0x080fe20003f26070 */
[----:B--2---:R-:W-:Y:S01]  /*0440*/  IMAD R17, R17, R7, RZ ;  /* 0x0000000711117224 */ /* 0x004fe200078e02ff */
[-C--:B------:R-:W-:Y:S02]  /*0450*/  ISETP.GE.U32.AND P2, PT, R5, R12.reuse, PT ;  /* 0x0000000c0500720c */ /* 0x080fe40003f46070 */
[----:B------:R-:W-:Y:S01]  /*0460*/  LOP3.LUT R5, RZ, R12, RZ, 0x33, !PT ;  /* 0x0000000cff057212 */ /* 0x000fe200078e33ff */
[----:B------:R-:W-:Y:S02]  /*0470*/  IMAD.HI.U32 R17, R7, R17, R6 ;  /* 0x0000001107117227 */ /* 0x000fe400078e0006 */
[----:B------:R-:W-:-:S02]  /*0480*/  @P3 IADD3 R25, PT, PT, -R12, R25, RZ ;  /* 0x000000190c193210 */ /* 0x000fc40007ffe1ff */
[----:B------:R-:W-:Y:S02]  /*0490*/  @P3 IADD3 R22, PT, PT, R22, 0x1, RZ ;  /* 0x0000000116163810 */ /* 0x000fe40007ffe0ff */
[-C--:B------:R-:W-:Y:S01]  /*04a0*/  ISETP.GE.U32.AND P5, PT, R25, R12.reuse, PT ;  /* 0x0000000c1900720c */ /* 0x080fe20003fa6070 */
[----:B------:R-:W-:Y:S01]  /*04b0*/  VIADD R25, R13, 0x4 ;  /* 0x000000040d197836 */ /* 0x000fe20000000000 */
[----:B------:R-:W-:Y:S02]  /*04c0*/  @P1 IADD3 R21, PT, PT, -R12, R21, RZ ;  /* 0x000000150c151210 */ /* 0x000fe40007ffe1ff */
[----:B------:R-:W-:Y:S01]  /*04d0*/  @P2 IADD3 R18, PT, PT, R18, 0x1, RZ ;  /* 0x0000000112122810 */ /* 0x000fe20007ffe0ff */
[----:B------:R-:W-:Y:S01]  /*04e0*/  IMAD.HI.U32 R16, R4, R25, RZ ;  /* 0x0000001904107227 */ /* 0x000fe200078e00ff */
[----:B------:R-:W-:Y:S02]  /*04f0*/  ISETP.GE.U32.AND P2, PT, R21, R12, PT ;  /* 0x0000000c1500720c */ /* 0x000fe40003f46070 */
[----:B------:R-:W-:-:S02]  /*0500*/  SEL R18, R5, R18, !P0 ;  /* 0x0000001205127207 */ /* 0x000fc40004000000 */
[----:B------:R-:W-:Y:S02]  /*0510*/  @P1 IADD3 R14, PT, PT, R14, 0x1, RZ ;  /* 0x000000010e0e1810 */ /* 0x000fe40007ffe0ff */
[----:B------:R-:W-:Y:S01]  /*0520*/  IADD3 R6, PT, PT, -R16, RZ, RZ ;  /* 0x000000ff10067210 */ /* 0x000fe20007ffe1ff */
[----:B------:R-:W-:-:S04]  /*0530*/  IMAD.HI.U32 R27, R17, R18, RZ ;  /* 0x00000012111b7227 */ /* 0x000fc800078e00ff */
        /* <DEDUP_REMOVED lines=21> */
[----:B------:R-:W-:Y:S01]  /*0690*/  @P6 IADD3 R16, PT, PT, R16, 0x1, RZ ;  /* 0x0000000110106810 */ /* 0x000fe20007ffe0ff */
[----:B------:R-:W-:-:S03]  /*06a0*/  IMAD.MOV R22, RZ, RZ, -R18 ;  /* 0x000000ffff167224 */ /* 0x000fc600078e0a12 */
[----:B------:R-:W-:Y:S01]  /*06b0*/  ISETP.GE.U32.AND P1, PT, R7, R8, PT ;  /* 0x000000080700720c */ /* 0x000fe20003f26070 */
[----:B------:R-:W-:Y:S01]  /*06c0*/  @P5 VIADD R27, R27, 0x1 ;  /* 0x000000011b1b5836 */ /* 0x000fe20000000000 */
[----:B------:R-:W-:Y:S01]  /*06d0*/  ISETP.NE.U32.AND P5, PT, R8, RZ, PT ;  /* 0x000000ff0800720c */ /* 0x000fe20003fa5070 */
[----:B------:R-:W-:Y:S02]  /*06e0*/  IMAD R15, R12, R22, R15 ;  /* 0x000000160c0f7224 */ /* 0x000fe400078e020f */
[--C-:B------:R-:W-:Y:S02]  /*06f0*/  @P2 IMAD.IADD R6, R6, 0x1, -R8.reuse ;  /* 0x0000000106062824 */ /* 0x100fe400078e0a08 */
[----:B------:R-:W-:Y:S01]  /*0700*/  @P3 IADD3 R16, PT, PT, R16, 0x1, RZ ;  /* 0x0000000110103810 */ /* 0x000fe20007ffe0ff */
[----:B---3--:R-:W-:Y:S02]  /*0710*/  IMAD R15, R15, UR9, RZ ;  /* 0x000000090f0f7c24 */ /* 0x008fe4000f8e02ff */
[-C--:B------:R-:W-:Y:S01]  /*0720*/  ISETP.GE.U32.AND P6, PT, R6, R8.reuse, PT ;  /* 0x000000080600720c */ /* 0x080fe20003fc6070 */
[----:B------:R-:W-:Y:S01]  /*0730*/  @P2 VIADD R29, R29, 0x1 ;  /* 0x000000011d1d2836 */ /* 0x000fe20000000000 */
[----:B------:R-:W-:Y:S01]  /*0740*/  LOP3.LUT R6, RZ, R8, RZ, 0x33, !PT ;  /* 0x00000008ff067212 */ /* 0x000fe200078e33ff */
[----:B------:R-:W-:-:S02]  /*0750*/  @P1 IMAD.IADD R7, R7, 0x1, -R8 ;  /* 0x0000000107071824 */ /* 0x000fc400078e0a08 */
[----:B------:R-:W-:-:S03]  /*0760*/  @P1 VIADD R20, R20, 0x1 ;  /* 0x0000000114141836 */ /* 0x000fc60000000000 */
[----:B------:R-:W-:Y:S02]  /*0770*/  ISETP.GE.U32.AND P4, PT, R7, R8, PT ;  /* 0x000000080700720c */ /* 0x000fe40003f86070 */
[----:B------:R-:W-:Y:S02]  /*0780*/  SEL R7, R5, R16, !P0 ;  /* 0x0000001005077207 */ /* 0x000fe40004000000 */
[----:B------:R-:W-:Y:S02]  /*0790*/  SEL R16, R6, R27, !P5 ;  /* 0x0000001b06107207 */ /* 0x000fe40006800000 */
[----:B------:R-:W-:Y:S01]  /*07a0*/  @P6 IADD3 R29, PT, PT, R29, 0x1, RZ ;  /* 0x000000011d1d6810 */ /* 0x000fe20007ffe0ff */
[----:B------:R-:W-:Y:S01]  /*07b0*/  IMAD.HI.U32 R27, R17, R7, RZ ;  /* 0x00000007111b7227 */ /* 0x000fe200078e00ff */
[----:B------:R-:W-:Y:S02]  /*07c0*/  IADD3 R22, PT, PT, -R16, RZ, RZ ;  /* 0x000000ff10167210 */ /* 0x000fe40007ffe1ff */
[----:B------:R-:W-:-:S02]  /*07d0*/  SEL R24, R6, R29, !P5 ;  /* 0x0000001d06187207 */ /* 0x000fc40006800000 */
[----:B------:R-:W-:Y:S01]  /*07e0*/  IADD3 R29, PT, PT, R13, 0x5, RZ ;  /* 0x000000050d1d7810 */ /* 0x000fe20007ffe0ff */
[----:B------:R-:W-:Y:S01]  /*07f0*/  IMAD R18, R8, R22, R18 ;  /* 0x0000001608127224 */ /* 0x000fe200078e0212 */
[----:B------:R-:W-:Y:S01]  /*0800*/  @P4 IADD3 R20, PT, PT, R20, 0x1, RZ ;  /* 0x0000000114144810 */ /* 0x000fe20007ffe0ff */
[----:B------:R-:W-:Y:S02]  /*0810*/  IMAD.MOV R22, RZ, RZ, -R27 ;  /* 0x000000ffff167224 */ /* 0x000fe400078e0a1b */
[----:B------:R-:W-:Y:S01]  /*0820*/  IMAD R15, R18, UR11, R15 ;  /* 0x0000000b120f7c24 */ /* 0x000fe2000f8e020f */
[----:B------:R-:W-:Y:S01]  /*0830*/  SEL R20, R6, R20, !P5 ;  /* 0x0000001406147207 */ /* 0x000fe20006800000 */
[----:B------:R-:W-:Y:S02]  /*0840*/  IMAD.MOV R18, RZ, RZ, -R14 ;  /* 0x000000ffff127224 */ /* 0x000fe400078e0a0e */
[----:B------:R-:W-:Y:S02]  /*0850*/  IMAD R22, R8, R22, R7 ;  /* 0x0000001608167224 */ /* 0x000fe400078e0207 */
[----:B------:R-:W-:Y:S01]  /*0860*/  IMAD R23, R12, R18, R23 ;  /* 0x000000120c177224 */ /* 0x000fe200078e0217 */
[----:B------:R-:W-:Y:S01]  /*0870*/  IADD3 R18, PT, PT, -R20, RZ, RZ ;  /* 0x000000ff14127210 */ /* 0x000fe20007ffe1ff */
[----:B------:R-:W-:Y:S01]  /*0880*/  IMAD R16, R16, UR10, R15 ;  /* 0x0000000a10107c24 */ /* 0x000fe2000f8e020f */
[----:B------:R-:W-:Y:S01]  /*0890*/  ISETP.GE.U32.AND P3, PT, R22, R8, PT ;  /* 0x000000081600720c */ /* 0x000fe20003f66070 */
[----:B------:R-:W-:-:S02]  /*08a0*/  IMAD R23, R23, UR9, RZ ;  /* 0x0000000917177c24 */ /* 0x000fc4000f8e02ff */
[----:B------:R-:W-:Y:S02]  /*08b0*/  IMAD R14, R8, R18, R14 ;  /* 0x00000012080e7224 */ /* 0x000fe400078e020e */
[----:B------:R-:W-:Y:S02]  /*08c0*/  IMAD.MOV R18, RZ, RZ, -R24 ;  /* 0x000000ffff127224 */ /* 0x000fe400078e0a18 */
[----:B------:R-:W-:Y:S02]  /*08d0*/  IMAD R23, R14, UR11, R23 ;  /* 0x0000000b0e177c24 */ /* 0x000fe4000f8e0217 */
[--C-:B------:R-:W-:Y:S02]  /*08e0*/  IMAD.MOV R14, RZ, RZ, -R21.reuse ;  /* 0x000000ffff0e7224 */ /* 0x100fe400078e0a15 */
[----:B------:R-:W-:Y:S02]  /*08f0*/  IMAD R18, R8, R18, R21 ;  /* 0x0000001208127224 */ /* 0x000fe400078e0215 */
[----:B------:R-:W-:Y:S01]  /*0900*/  IMAD R19, R12, R14, R19 ;  /* 0x0000000e0c137224 */ /* 0x000fe200078e0213 */
[----:B------:R-:W-:Y:S01]  /*0910*/  @P3 IADD3 R22, PT, PT, -R8, R22, RZ ;  /* 0x0000001608163210 */ /* 0x000fe20007ffe1ff */
[----:B------:R-:W-:-:S03]  /*0920*/  IMAD.HI.U32 R14, R4, R29, RZ ;  /* 0x0000001d040e7227 */ /* 0x000fc600078e00ff */
[----:B------:R-:W-:Y:S01]  /*0930*/  ISETP.GE.U32.AND P1, PT, R22, R8, PT ;  /* 0x000000081600720c */ /* 0x000fe20003f26070 */
[----:B------:R-:W-:Y:S01]  /*0940*/  IMAD R19, R19, UR9, RZ ;  /* 0x0000000913137c24 */ /* 0x000fe2000f8e02ff */
[----:B------:R-:W-:Y:S01]  /*0950*/  IADD3 R21, PT, PT, -R14, RZ, RZ ;  /* 0x000000ff0e157210 */ /* 0x000fe20007ffe1ff */
[----:B------:R-:W-:Y:S02]  /*0960*/  @P3 VIADD R27, R27, 0x1 ;  /* 0x000000011b1b3836 */ /* 0x000fe40000000000 */
[----:B------:R-:W-:Y:S02]  /*0970*/  IMAD R20, R20, UR10, R23 ;  /* 0x0000000a14147c24 */ /* 0x000fe4000f8e0217 */
[----:B------:R-:W-:-:S05]  /*0980*/  IMAD R21, R12, R21, R29 ;  /* 0x000000150c157224 */ /* 0x000fca00078e021d */
[----:B------:R-:W-:Y:S01]  /*0990*/  ISETP.GE.U32.AND P2, PT, R21, R12, PT ;  /* 0x0000000c1500720c */ /* 0x000fe20003f46070 */
[----:B------:R-:W-:-:S12]  /*09a0*/  @P1 VIADD R27, R27, 0x1 ;  /* 0x000000011b1b1836 */ /* 0x000fd80000000000 */
[----:B------:R-:W-:Y:S01]  /*09b0*/  @P2 IMAD.IADD R21, R21, 0x1, -R12 ;  /* 0x0000000115152824 */ /* 0x000fe200078e0a0c */
[----:B------:R-:W-:-:S04]  /*09c0*/  @P2 IADD3 R14, PT, PT, R14, 0x1, RZ ;  /* 0x000000010e0e2810 */ /* 0x000fc80007ffe0ff */
[----:B------:R-:W-:Y:S01]  /*09d0*/  ISETP.GE.U32.AND P4, PT, R21, R12, PT ;  /* 0x0000000c1500720c */ /* 0x000fe20003f86070 */
[----:B------:R-:W-:Y:S01]  /*09e0*/  IMAD R21, R18, UR11, R19 ;  /* 0x0000000b12157c24 */ /* 0x000fe2000f8e0213 */
[----:B------:R-:W-:Y:S02]  /*09f0*/  IADD3 R18, PT, PT, -R7, RZ, RZ ;  /* 0x000000ff07127210 */ /* 0x000fe40007ffe1ff */
[----:B------:R-:W-:Y:S01]  /*0a00*/  SEL R19, R6, R27, !P5 ;  /* 0x0000001b06137207 */ /* 0x000fe20006800000 */
[----:B------:R-:W-:Y:S02]  /*0a10*/  IMAD R24, R24, UR10, R21 ;  /* 0x0000000a18187c24 */ /* 0x000fe4000f8e0215 */
[----:B------:R-:W-:Y:S02]  /*0a20*/  IMAD R18, R12, R18, R25 ;  /* 0x000000120c127224 */ /* 0x000fe400078e0219 */
[----:B------:R-:W-:Y:S02]  /*0a30*/  IMAD.MOV R22, RZ, RZ, -R19 ;  /* 0x000000ffff167224 */ /* 0x000fe400078e0a13 */
[----:B------:R-:W-:-:S02]  /*0a40*/  IMAD R18, R18, UR9, RZ ;  /* 0x0000000912127c24 */ /* 0x000fc4000f8e02ff */
[----:B------:R-:W-:Y:S01]  /*0a50*/  @P4 IADD3 R14, PT, PT, R14, 0x1, RZ ;  /* 0x000000010e0e4810 */ /* 0x000fe20007ffe0ff */
[----:B------:R-:W-:Y:S02]  /*0a60*/  IMAD R7, R8, R22, R7 ;  /* 0x0000001608077224 */ /* 0x000fe400078e0207 */
[----:B------:R-:W-:Y:S01]  /*0a70*/  VIADD R21, R13, 0x7 ;  /* 0x000000070d157836 */ /* 0x000fe20000000000 */
[----:B------:R-:W-:Y:S01]  /*0a80*/  SEL R14, R5, R14, !P0 ;  /* 0x0000000e050e7207 */ /* 0x000fe20004000000 */
[----:B------:R-:W-:-:S03]  /*0a90*/  IMAD R22, R7, UR11, R18 ;  /* 0x0000000b07167c24 */ /* 0x000fc6000f8e0212 */
[----:B------:R-:W-:Y:S01]  /*0aa0*/  IADD3 R18, PT, PT, -R14, RZ, RZ ;  /* 0x000000ff0e127210 */ /* 0x000fe20007ffe1ff */
        /* <DEDUP_REMOVED lines=10> */
[----:B------:R-:W-:-:S03]  /*0b50*/  IADD3 R25, PT, PT, R13, 0x6, RZ ;  /* 0x000000060d197810 */ /* 0x000fc60007ffe0ff */
[----:B------:R-:W-:Y:S02]  /*0b60*/  IMAD.MOV R27, RZ, RZ, -R7 ;  /* 0x000000ffff1b7224 */ /* 0x000fe400078e0a07 */
[----:B------:R-:W-:-:S04]  /*0b70*/  IMAD.HI.U32 R18, R4, R25, RZ ;  /* 0x0000001904127227 */ /* 0x000fc800078e00ff */
        /* <DEDUP_REMOVED lines=45> */
[----:B------:R-:W-:-:S04]  /*0e50*/  IMAD.MOV R26, RZ, RZ, -R23 ;  /* 0x000000ffff1a7224 */ /* 0x000fc800078e0a17 */
[----:B------:R-:W-:Y:S02]  /*0e60*/  IMAD R26, R8, R26, R25 ;  /* 0x0000001a081a7224 */ /* 0x000fe400078e0219 */
[----:B------:R-:W-:-:S04]  /*0e70*/  IMAD R25, R12, R27, R13 ;  /* 0x0000001b0c197224 */ /* 0x000fc800078e020d */
[----:B------:R-:W-:-:S04]  /*0e80*/  IMAD R25, R25, UR9, RZ ;  /* 0x0000000919197c24 */ /* 0x000fc8000f8e02ff */
        /* <DEDUP_REMOVED lines=9> */
[----:B------:R-:W-:-:S04]  /*0f20*/  IADD3 R4, P0, PT, R2, R13, RZ ;  /* 0x0000000d02047210 */ /* 0x000fc80007f1e0ff */
[----:B------:R-:W-:-:S06]  /*0f30*/  IADD3.X R5, PT, PT, RZ, R3, RZ, P0, !PT ;  /* 0x00000003ff057210 */ /* 0x000fcc00007fe4ff */
[----:B------:R-:W2:Y:S01]  /*0f40*/  LDG.E.64 R4, desc[UR6][R4.64] ;  /* 0x0000000604047981 */ /* 0x000ea2000c1e1b00 */
[----:B------:R-:W-:-:S04]  /*0f50*/  IMAD.HI.U32 R17, R17, R25, RZ ;  /* 0x0000001911117227 */ /* 0x000fc800078e00ff */
[----:B------:R-:W-:Y:S02]  /*0f60*/  IMAD R26, R23, UR10, R26 ;  /* 0x0000000a171a7c24 */ /* 0x000fe4000f8e021a */
[----:B------:R-:W-:Y:S02]  /*0f70*/  IMAD.MOV R23, RZ, RZ, -R17 ;  /* 0x000000ffff177224 */ /* 0x000fe400078e0a11 */
[----:B------:R-:W-:Y:S02]  /*0f80*/  IMAD R28, R15, UR10, R18 ;  /* 0x0000000a0f1c7c24 */ /* 0x000fe4000f8e0212 */
[----:B------:R-:W-:Y:S02]  /*0f90*/  IMAD R23, R8, R23, R25 ;  /* 0x0000001708177224 */ /* 0x000fe400078e0219 */
[C---:B-1----:R-:W-:Y:S02]  /*0fa0*/  IMAD R18, R9.reuse, UR12, R20 ;  /* 0x0000000c09127c24 */ /* 0x042fe4000f8e0214 */
[----:B------:R-:W-:Y:S01]  /*0fb0*/  IMAD R24, R9, UR12, R24 ;  /* 0x0000000c09187c24 */ /* 0x000fe2000f8e0218 */
[----:B------:R-:W-:Y:S01]  /*0fc0*/  ISETP.GE.U32.AND P0, PT, R23, R8, PT ;  /* 0x000000081700720c */ /* 0x000fe20003f06070 */
[----:B------:R-:W-:-:S02]  /*0fd0*/  IMAD R28, R9, UR12, R28 ;  /* 0x0000000c091c7c24 */ /* 0x000fc4000f8e021c */
[----:B------:R-:W-:-:S10]  /*0fe0*/  IMAD R13, R11, 0x8, R13 ;  /* 0x000000080b0d7824 */ /* 0x000fd400078e020d */
[----:B------:R-:W-:Y:S01]  /*0ff0*/  @P0 IADD3 R23, PT, PT, -R8, R23, RZ ;  /* 0x0000001708170210 */ /* 0x000fe20007ffe1ff */
[----:B------:R-:W-:-:S03]  /*1000*/  @P0 VIADD R17, R17, 0x1 ;  /* 0x0000000111110836 */ /* 0x000fc60000000000 */
[----:B------:R-:W-:Y:S01]  /*1010*/  ISETP.GE.U32.AND P1, PT, R23, R8, PT ;  /* 0x000000081700720c */ /* 0x000fe20003f26070 */
[----:B------:R-:W-:-:S04]  /*1020*/  IMAD.MOV R23, RZ, RZ, -R25 ;  /* 0x000000ffff177224 */ /* 0x000fc800078e0a19 */
[----:B------:R-:W-:-:S08]  /*1030*/  IMAD R21, R12, R23, R21 ;  /* 0x000000170c157224 */ /* 0x000fd000078e0215 */
[----:B------:R-:W-:-:S04]  /*1040*/  @P1 IADD3 R17, PT, PT, R17, 0x1, RZ ;  /* 0x0000000111111810 */ /* 0x000fc80007ffe0ff */
[----:B------:R-:W-:Y:S01]  /*1050*/  SEL R17, R6, R17, !P5 ;  /* 0x0000001106117207 */ /* 0x000fe20006800000 */
[----:B------:R-:W-:Y:S02]  /*1060*/  IMAD R6, R9, UR12, R26 ;  /* 0x0000000c09067c24 */ /* 0x000fe4000f8e021a */
[----:B------:R-:W-:Y:S01]  /*1070*/  IMAD R26, R19, UR10, R22 ;  /* 0x0000000a131a7c24 */ /* 0x000fe2000f8e0216 */
[----:B------:R-:W-:Y:S01]  /*1080*/  IADD3 R27, PT, PT, -R17, RZ, RZ ;  /* 0x000000ff111b7210 */ /* 0x000fe20007ffe1ff */
[----:B------:R-:W-:Y:S01]  /*1090*/  IMAD R22, R7, UR10, R14 ;  /* 0x0000000a07167c24 */ /* 0x000fe2000f8e020e */
[----:B------:R-:W-:Y:S01]  /*10a0*/  IADD3 R6, P0, PT, R6, UR14, RZ ;  /* 0x0000000e06067c10 */ /* 0x000fe2000ff1e0ff */
[----:B------:R-:W-:Y:S02]  /*10b0*/  IMAD R14, R21, UR9, RZ ;  /* 0x00000009150e7c24 */ /* 0x000fe4000f8e02ff */
[----:B------:R-:W-:Y:S02]  /*10c0*/  IMAD R25, R8, R27, R25 ;  /* 0x0000001b08197224 */ /* 0x000fe400078e0219 */
[----:B------:R-:W-:-:S02]  /*10d0*/  IMAD R19, R9, UR12, R16 ;  /* 0x0000000c09137c24 */ /* 0x000fc4000f8e0210 */
[----:B------:R-:W-:Y:S02]  /*10e0*/  IMAD.X R7, RZ, RZ, UR15, P0 ;  /* 0x0000000fff077e24 */ /* 0x000fe400080e06ff */
[----:B------:R-:W-:Y:S01]  /*10f0*/  IMAD R16, R25, UR11, R14 ;  /* 0x0000000b19107c24 */ /* 0x000fe2000f8e020e */
[----:B------:R-:W-:Y:S01]  /*1100*/  IADD3 R14, P0, PT, R19, UR14, RZ ;  /* 0x0000000e130e7c10 */ /* 0x000fe2000ff1e0ff */
[----:B------:R-:W-:Y:S02]  /*1110*/  IMAD R26, R9, UR12, R26 ;  /* 0x0000000c091a7c24 */ /* 0x000fe4000f8e021a */
[----:B------:R-:W-:Y:S01]  /*1120*/  IMAD R20, R17, UR10, R16 ;  /* 0x0000000a11147c24 */ /* 0x000fe2000f8e0210 */
[----:B------:R-:W-:Y:S01]  /*1130*/  IADD3.X R15, PT, PT, RZ, UR15, RZ, P0, !PT ;  /* 0x0000000fff0f7c10 */ /* 0x000fe200087fe4ff */
[----:B------:R-:W-:Y:S01]  /*1140*/  IMAD R22, R9, UR12, R22 ;  /* 0x0000000c09167c24 */ /* 0x000fe2000f8e0216 */
[----:B------:R-:W-:Y:S02]  /*1150*/  IADD3 R16, P0, PT, R18, UR14, RZ ;  /* 0x0000000e12107c10 */ /* 0x000fe4000ff1e0ff */
[----:B------:R-:W-:-:S03]  /*1160*/  IADD3 R18, P1, PT, R24, UR14, RZ ;  /* 0x0000000e18127c10 */ /* 0x000fc6000ff3e0ff */
[----:B------:R-:W-:Y:S01]  /*1170*/  IMAD.X R17, RZ, RZ, UR15, P0 ;  /* 0x0000000fff117e24 */ /* 0x000fe200080e06ff */
[----:B------:R-:W-:Y:S02]  /*1180*/  IADD3.X R19, PT, PT, RZ, UR15, RZ, P1, !PT ;  /* 0x0000000fff137c10 */ /* 0x000fe40008ffe4ff */
[C---:B--2---:R-:W-:Y:S02]  /*1190*/  PRMT R23, R4.reuse, 0x7770, RZ ;  /* 0x0000777004177816 */ /* 0x044fe400000000ff */
[C---:B------:R-:W-:Y:S02]  /*11a0*/  PRMT R21, R4.reuse, 0x7771, RZ ;  /* 0x0000777104157816 */ /* 0x040fe400000000ff */
[C---:B------:R-:W-:Y:S01]  /*11b0*/  PRMT R24, R4.reuse, 0x7772, RZ ;  /* 0x0000777204187816 */ /* 0x040fe200000000ff */
[----:B------:R0:W-:Y:S01]  /*11c0*/  STG.E.U8 desc[UR6][R6.64], R23 ;  /* 0x0000001706007986 */ /* 0x0001e2000c101106 */
[----:B------:R-:W-:Y:S02]  /*11d0*/  PRMT R29, R4, 0x7773, RZ ;  /* 0x00007773041d7816 */ /* 0x000fe400000000ff */
[C---:B------:R-:W-:Y:S01]  /*11e0*/  PRMT R27, R5.reuse, 0x7770, RZ ;  /* 0x00007770051b7816 */ /* 0x040fe200000000ff */
[----:B------:R1:W-:Y:S01]  /*11f0*/  STG.E.U8 desc[UR6][R14.64], R21 ;  /* 0x000000150e007986 */ /* 0x0003e2000c101106 */
[----:B------:R-:W-:-:S03]  /*1200*/  PRMT R25, R5, 0x7773, RZ ;  /* 0x0000777305197816 */ /* 0x000fc600000000ff */
[----:B------:R2:W-:Y:S01]  /*1210*/  STG.E.U8 desc[UR6][R16.64], R24 ;  /* 0x0000001810007986 */ /* 0x0005e2000c101106 */
[----:B0-----:R-:W-:-:S03]  /*1220*/  IADD3 R6, P0, PT, R26, UR14, RZ ;  /* 0x0000000e1a067c10 */ /* 0x001fc6000ff1e0ff */
[----:B------:R-:W-:Y:S01]  /*1230*/  STG.E.U8 desc[UR6][R18.64], R29 ;  /* 0x0000001d12007986 */ /* 0x000fe2000c101106 */
[----:B-1----:R-:W-:Y:S01]  /*1240*/  IMAD R14, R9, UR12, R20 ;  /* 0x0000000c090e7c24 */ /* 0x002fe2000f8e0214 */
[----:B------:R-:W-:Y:S01]  /*1250*/  IADD3 R20, P1, PT, R28, UR14, RZ ;  /* 0x0000000e1c147c10 */ /* 0x000fe2000ff3e0ff */
[----:B------:R-:W-:Y:S01]  /*1260*/  IMAD.X R7, RZ, RZ, UR15, P0 ;  /* 0x0000000fff077e24 */ /* 0x000fe200080e06ff */
[----:B------:R-:W-:Y:S02]  /*1270*/  IADD3 R22, P0, PT, R22, UR14, RZ ;  /* 0x0000000e16167c10 */ /* 0x000fe4000ff1e0ff */
[----:B------:R-:W-:Y:S01]  /*1280*/  IADD3 R14, P2, PT, R14, UR14, RZ ;  /* 0x0000000e0e0e7c10 */ /* 0x000fe2000ff5e0ff */
[----:B------:R-:W-:Y:S01]  /*1290*/  IMAD.X R21, RZ, RZ, UR15, P1 ;  /* 0x0000000fff157e24 */ /* 0x000fe200088e06ff */
[----:B------:R-:W-:Y:S01]  /*12a0*/  IADD3.X R23, PT, PT, RZ, UR15, RZ, P0, !PT ;  /* 0x0000000fff177c10 */ /* 0x000fe200087fe4ff */
[----:B------:R0:W-:Y:S01]  /*12b0*/  STG.E.U8 desc[UR6][R6.64], R27 ;  /* 0x0000001b06007986 */ /* 0x0001e2000c101106 */
[----:B--2---:R-:W-:-:S02]  /*12c0*/  PRMT R17, R5, 0x7771, RZ ;  /* 0x0000777105117816 */ /* 0x004fc400000000ff */
[----:B------:R-:W-:Y:S02]  /*12d0*/  PRMT R5, R5, 0x7772, RZ ;  /* 0x0000777205057816 */ /* 0x000fe400000000ff */
[----:B------:R-:W-:Y:S01]  /*12e0*/  IADD3.X R15, PT, PT, RZ, UR15, RZ, P2, !PT ;  /* 0x0000000fff0f7c10 */ /* 0x000fe200097fe4ff */
[----:B------:R2:W-:Y:S04]  /*12f0*/  STG.E.U8 desc[UR6][R22.64], R17 ;  /* 0x0000001116007986 */ /* 0x0005e8000c101106 */
[----:B------:R2:W-:Y:S01]  /*1300*/  STG.E.U8 desc[UR6][R20.64], R5 ;  /* 0x0000000514007986 */ /* 0x0005e2000c101106 */
[----:B0-----:R-:W-:-:S03]  /*1310*/  IADD3 R7, PT, PT, R13, 0x8, RZ ;  /* 0x000000080d077810 */ /* 0x001fc60007ffe0ff */
[----:B------:R2:W-:Y:S01]  /*1320*/  STG.E.U8 desc[UR6][R14.64], R25 ;  /* 0x000000190e007986 */ /* 0x0005e2000c101106 */
[----:B------:R-:W-:-:S13]  /*1330*/  ISETP.GT.U32.AND P0, PT, R7, R0, PT ;  /* 0x000000000700720c */ /* 0x000fda0003f04070 */
[----:B--2---:R-:W-:Y:S05]  /*1340*/  @!P0 BRA `(.L_x_384) ;  /* 0xffffffec00b88947 */ /* 0x004fea000383ffff */
.L_x_383:
[----:B0--3--:R-:W-:Y:S05]  /*1350*/  BSYNC.RECONVERGENT B0 ;  /* 0x0000000000007941 */ /* 0x009fea0003800200 */
.L_x_382:
        /* <DEDUP_REMOVED lines=8> */
[----:B------:R-:W3:Y:S01]  /*13e0*/  LDCU.64 UR10, c[0x0][0x10d8] ;  /* 0x00021b00ff0a77ac */ /* 0x000ee20008000a00 */
[----:B------:R-:W0:Y:S10]  /*13f0*/  LDCU.64 UR12, c[0x0][0x380] ;  /* 0x00007000ff0c77ac */ /* 0x000e340008000a00 */
[----:B------:R-:W-:Y:S05]  /*1400*/  @!P0 BRA `(.L_x_386) ;  /* 0x0000000400148947 */ /* 0x000fea0003800000 */
[----:B------:R-:W5:Y:S01]  /*1410*/  LDC R5, c[0x0][0x10e8] ;  /* 0x00043a00ff057b82 */ /* 0x000f620000000800 */
[----:B------:R-:W4:Y:S01]  /*1420*/  LDCU UR4, c[0x0][0x10d0] ;  /* 0x00021a00ff0477ac */ /* 0x000f220008000800 */
[----:B------:R-:W-:Y:S01]  /*1430*/  IADD3 R11, P2, PT, R2, R13, RZ ;  /* 0x0000000d020b7210 */ /* 0x000fe20007f5e0ff */
[----:B------:R-:W-:Y:S01]  /*1440*/  IMAD.MOV R18, RZ, RZ, -R18 ;  /* 0x000000ffff127224 */ /* 0x000fe200078e0a12 */
[----:B------:R-:W1:Y:S03]  /*1450*/  LDCU UR5, c[0x0][0x10cc] ;  /* 0x00021980ff0577ac */ /* 0x000e660008000800 */
[----:B------:R-:W-:Y:S01]  /*1460*/  IMAD.X R16, RZ, RZ, R3, P2 ;  /* 0x000000ffff107224 */ /* 0x000fe200010e0603 */
[----:B-----5:R-:W-:-:S04]  /*1470*/  ISETP.NE.AND P0, PT, R5, 0x2, PT ;  /* 0x000000020500780c */ /* 0x020fc80003f05270 */
[C---:B----4-:R-:W-:Y:S02]  /*1480*/  SEL R4, R10.reuse, UR4, !P0 ;  /* 0x000000040a047c07 */ /* 0x050fe4000c000000 */
[----:B------:R-:W-:Y:S02]  /*1490*/  ISETP.NE.AND P0, PT, R5, 0x1, PT ;  /* 0x000000010500780c */ /* 0x000fe40003f05270 */
[----:B------:R-:W4:Y:S01]  /*14a0*/  I2F.U32.RP R5, R4 ;  /* 0x0000000400057306 */ /* 0x000f220000209000 */
[----:B------:R-:W-:Y:S01]  /*14b0*/  IMAD.MOV R17, RZ, RZ, -R4 ;  /* 0x000000ffff117224 */ /* 0x000fe200078e0a04 */
[----:B-1----:R-:W-:Y:S02]  /*14c0*/  SEL R8, R10, UR5, !P0 ;  /* 0x000000050a087c07 */ /* 0x002fe4000c000000 */
[----:B------:R-:W-:Y:S02]  /*14d0*/  ISETP.NE.U32.AND P1, PT, R4, RZ, PT ;  /* 0x000000ff0400720c */ /* 0x000fe40003f25070 */
[----:B------:R-:W-:-:S02]  /*14e0*/  IADD3 R19, PT, PT, RZ, -R8, RZ ;  /* 0x80000008ff137210 */ /* 0x000fc40007ffe0ff */
[----:B------:R-:W1:Y:S01]  /*14f0*/  I2F.U32.RP R12, R8 ;  /* 0x00000008000c7306 */ /* 0x000e620000209000 */
[----:B------:R-:W-:-:S07]  /*1500*/  ISETP.NE.U32.AND P0, PT, R8, RZ, PT ;  /* 0x000000ff0800720c */ /* 0x000fce0003f05070 */
[----:B----4-:R-:W4:Y:S08]  /*1510*/  MUFU.RCP R5, R5 ;  /* 0x0000000500057308 */ /* 0x010f300000001000 */
[----:B-1----:R-:W1:Y:S01]  /*1520*/  MUFU.RCP R12, R12 ;  /* 0x0000000c000c7308 */ /* 0x002e620000001000 */
[----:B----4-:R-:W-:-:S07]  /*1530*/  VIADD R6, R5, 0xffffffe ;  /* 0x0ffffffe05067836 */ /* 0x010fce0000000000 */
[----:B------:R4:W5:Y:S01]  /*1540*/  F2I.FTZ.U32.TRUNC.NTZ R7, R6 ;  /* 0x0000000600077305 */ /* 0x000962000021f000 */
[----:B-1----:R-:W-:-:S07]  /*1550*/  IADD3 R14, PT, PT, R12, 0xffffffe, RZ ;  /* 0x0ffffffe0c0e7810 */ /* 0x002fce0007ffe0ff */
[----:B------:R1:W2:Y:S01]  /*1560*/  F2I.FTZ.U32.TRUNC.NTZ R15, R14 ;  /* 0x0000000e000f7305 */ /* 0x0002a2000021f000 */
[----:B----4-:R-:W-:Y:S02]  /*1570*/  IMAD.MOV.U32 R6, RZ, RZ, RZ ;  /* 0x000000ffff067224 */ /* 0x010fe400078e00ff */
[----:B-----5:R-:W-:Y:S02]  /*1580*/  IMAD R17, R17, R7, RZ ;  /* 0x0000000711117224 */ /* 0x020fe400078e02ff */
[----:B-1----:R-:W-:Y:S02]  /*1590*/  HFMA2 R14, -RZ, RZ, 0, 0 ;  /* 0x00000000ff0e7431 */ /* 0x002fe400000001ff */
[----:B------:R-:W-:Y:S01]  /*15a0*/  IMAD.HI.U32 R12, R7, R17, R6 ;  /* 0x00000011070c7227 */ /* 0x000fe200078e0006 */
[----:B------:R-:W-:-:S03]  /*15b0*/  LOP3.LUT R17, RZ, R4, RZ, 0x33, !PT ;  /* 0x00000004ff117212 */ /* 0x000fc600078e33ff */
[----:B--2---:R-:W-:-:S04]  /*15c0*/  IMAD R5, R19, R15, RZ ;  /* 0x0000000f13057224 */ /* 0x004fc800078e02ff */
[----:B------:R-:W-:Y:S01]  /*15d0*/  IMAD.HI.U32 R14, R15, R5, R14 ;  /* 0x000000050f0e7227 */ /* 0x000fe200078e000e */
[----:B------:R-:W-:Y:S02]  /*15e0*/  MOV R5, R13 ;  /* 0x0000000d00057202 */ /* 0x000fe40000000f00 */
[----:B------:R-:W-:-:S07]  /*15f0*/  LOP3.LUT R15, RZ, R8, RZ, 0x33, !PT ;  /* 0x00000008ff0f7212 */ /* 0x000fce00078e33ff */
.L_x_387:
[----:B0-----:R-:W-:Y:S01]  /*1600*/  MOV R6, R11 ;  /* 0x0000000b00067202 */ /* 0x001fe20000000f00 */
[----:B------:R-:W-:-:S05]  /*1610*/  IMAD.MOV.U32 R7, RZ, RZ, R16 ;  /* 0x000000ffff077224 */ /* 0x000fca00078e0010 */
[----:B------:R1:W2:Y:S01]  /*1620*/  LDG.E.U8 R19, desc[UR6][R6.64] ;  /* 0x0000000606137981 */ /* 0x0002a2000c1e1100 */
        /* <DEDUP_REMOVED lines=10> */
[----:B-1----:R-:W-:Y:S01]  /*16d0*/  IADD3 R6, PT, PT, -R21, RZ, RZ ;  /* 0x000000ff15067210 */ /* 0x002fe20007ffe1ff */
[----:B------:R-:W-:-:S04]  /*16e0*/  IMAD.HI.U32 R20, R14, R21, RZ ;  /* 0x000000150e147227 */ /* 0x000fc800078e00ff */
[----:B------:R-:W-:Y:S01]  /*16f0*/  IMAD R6, R4, R6, R5 ;  /* 0x0000000604067224 */ /* 0x000fe200078e0205 */
[----:B------:R-:W-:Y:S01]  /*1700*/  IADD3 R7, PT, PT, -R20, RZ, RZ ;  /* 0x000000ff14077210 */ /* 0x000fe20007ffe1ff */
[----:B------:R-:W-:Y:S02]  /*1710*/  VIADD R5, R5, 0x1 ;  /* 0x0000000105057836 */ /* 0x000fe40000000000 */
[----:B0-----:R-:W-:Y:S02]  /*1720*/  IMAD R6, R6, UR8, RZ ;  /* 0x0000000806067c24 */ /* 0x001fe4000f8e02ff */
[----:B------:R-:W-:-:S05]  /*1730*/  IMAD R7, R8, R7, R21 ;  /* 0x0000000708077224 */ /* 0x000fca00078e0215 */
[----:B------:R-:W-:-:S13]  /*1740*/  ISETP.GE.U32.AND P2, PT, R7, R8, PT ;  /* 0x000000080700720c */ /* 0x000fda0003f46070 */
[----:B------:R-:W-:Y:S01]  /*1750*/  @P2 IMAD.IADD R7, R7, 0x1, -R8 ;  /* 0x0000000107072824 */ /* 0x000fe200078e0a08 */
[----:B------:R-:W-:-:S04]  /*1760*/  @P2 IADD3 R20, PT, PT, R20, 0x1, RZ ;  /* 0x0000000114142810 */ /* 0x000fc80007ffe0ff */
[----:B------:R-:W-:-:S13]  /*1770*/  ISETP.GE.U32.AND P3, PT, R7, R8, PT ;  /* 0x000000080700720c */ /* 0x000fda0003f66070 */
[----:B------:R-:W-:Y:S01]  /*1780*/  @P3 VIADD R20, R20, 0x1 ;  /* 0x0000000114143836 */ /* 0x000fe20000000000 */
[----:B------:R-:W-:-:S04]  /*1790*/  IADD3 R11, P3, PT, R11, 0x1, RZ ;  /* 0x000000010b0b7810 */ /* 0x000fc80007f7e0ff */
[----:B------:R-:W-:Y:S02]  /*17a0*/  SEL R20, R15, R20, !P0 ;  /* 0x000000140f147207 */ /* 0x000fe40004000000 */
[----:B------:R-:W-:-:S03]  /*17b0*/  IADD3.X R16, PT, PT, RZ, R16, RZ, P3, !PT ;  /* 0x00000010ff107210 */ /* 0x000fc60001ffe4ff */
[----:B------:R-:W-:-:S04]  /*17c0*/  IMAD.MOV R7, RZ, RZ, -R20 ;  /* 0x000000ffff077224 */ /* 0x000fc800078e0a14 */
[----:B------:R-:W-:-:S04]  /*17d0*/  IMAD R21, R8, R7, R21 ;  /* 0x0000000708157224 */ /* 0x000fc800078e0215 */
[----:B---3--:R-:W-:-:S04]  /*17e0*/  IMAD R21, R21, UR11, R6 ;  /* 0x0000000b15157c24 */ /* 0x008fc8000f8e0206 */
[----:B------:R-:W-:-:S04]  /*17f0*/  IMAD R20, R20, UR10, R21 ;  /* 0x0000000a14147c24 */ /* 0x000fc8000f8e0215 */
[----:B------:R-:W-:-:S05]  /*1800*/  IMAD R20, R9, UR9, R20 ;  /* 0x0000000909147c24 */ /* 0x000fca000f8e0214 */
[----:B------:R-:W-:-:S04]  /*1810*/  IADD3 R6, P2, PT, R20, UR12, RZ ;  /* 0x0000000c14067c10 */ /* 0x000fc8000ff5e0ff */
[----:B------:R-:W-:Y:S02]  /*1820*/  IADD3.X R7, PT, PT, RZ, UR13, RZ, P2, !PT ;  /* 0x0000000dff077c10 */ /* 0x000fe400097fe4ff */
[----:B------:R-:W-:-:S03]  /*1830*/  ISETP.NE.AND P2, PT, R18, RZ, PT ;  /* 0x000000ff1200720c */ /* 0x000fc60003f45270 */
[----:B--2---:R0:W-:Y:S10]  /*1840*/  STG.E.U8 desc[UR6][R6.64], R19 ;  /* 0x0000001306007986 */ /* 0x0041f4000c101106 */
[----:B------:R-:W-:Y:S05]  /*1850*/  @P2 BRA `(.L_x_387) ;  /* 0xfffffffc00682947 */ /* 0x000fea000383ffff */
.L_x_386:
[----:B0-23--:R-:W-:Y:S05]  /*1860*/  BSYNC.RECONVERGENT B0 ;  /* 0x0000000000007941 */ /* 0x00dfea0003800200 */
.L_x_385:
[----:B------:R-:W-:-:S04]  /*1870*/  IADD3 R4, PT, PT, -R0, R13, RZ ;  /* 0x0000000d00047210 */ /* 0x000fc80007ffe1ff */
[----:B------:R-:W-:-:S13]  /*1880*/  ISETP.GT.U32.AND P0, PT, R4, -0x4, PT ;  /* 0xfffffffc0400780c */ /* 0x000fda0003f04070 */
[----:B------:R-:W-:Y:S05]  /*1890*/  @P0 EXIT ;  /* 0x000000000000094d */ /* 0x000fea0003800000 */
[----:B------:R-:W0:Y:S01]  /*18a0*/  LDC R4, c[0x0][0x10e8] ;  /* 0x00043a00ff047b82 */ /* 0x000e220000000800 */
[----:B------:R-:W-:Y:S01]  /*18b0*/  IMAD.IADD R17, R5, 0x1, -R0 ;  /* 0x0000000105117824 */ /* 0x000fe200078e0a00 */
[----:B------:R-:W2:Y:S01]  /*18c0*/  LDCU UR8, c[0x0][0x10ec] ;  /* 0x00021d80ff0877ac */ /* 0x000ea20008000800 */
[----:B------:R-:W3:Y:S05]  /*18d0*/  LDCU.64 UR4, c[0x0][0x10d8] ;  /* 0x00021b00ff0477ac */ /* 0x000eea0008000a00 */
[----:B------:R-:W4:Y:S01]  /*18e0*/  LDC R7, c[0x0][0x10d0] ;  /* 0x00043400ff077b82 */ /* 0x000f220000000800 */
[----:B------:R-:W0:Y:S07]  /*18f0*/  LDCU.64 UR10, c[0x0][0x380] ;  /* 0x00007000ff0a77ac */ /* 0x000e2e0008000a00 */
[----:B------:R-:W1:Y:S01]  /*1900*/  LDC R8, c[0x0][0x10e0] ;  /* 0x00043800ff087b82 */ /* 0x000e620000000800 */
[----:B0-----:R-:W-:-:S02]  /*1910*/  ISETP.NE.AND P1, PT, R4, 0x1, PT ;  /* 0x000000010400780c */ /* 0x001fc40003f25270 */
[----:B------:R-:W-:-:S04]  /*1920*/  ISETP.NE.AND P0, PT, R4, 0x2, PT ;  /* 0x000000020400780c */ /* 0x000fc80003f05270 */
[----:B----4-:R-:W-:-:S04]  /*1930*/  SEL R4, R10, R7, !P0 ;  /* 0x000000070a047207 */ /* 0x010fc80004000000 */
[----:B------:R-:W0:Y:S03]  /*1940*/  I2F.U32.RP R11, R4 ;  /* 0x00000004000b7306 */ /* 0x000e260000209000 */
[----:B------:R-:W4:Y:S01]  /*1950*/  @P1 LDC R10, c[0x0][0x10cc] ;  /* 0x00043300ff0a1b82 */ /* 0x000f220000000800 */
[----:B------:R-:W-:Y:S01]  /*1960*/  IMAD.MOV R13, RZ, RZ, -R4 ;  /* 0x000000ffff0d7224 */ /* 0x000fe200078e0a04 */
[----:B------:R-:W-:Y:S02]  /*1970*/  ISETP.NE.U32.AND P0, PT, R4, RZ, PT ;  /* 0x000000ff0400720c */ /* 0x000fe40003f05070 */
[----:B------:R-:W-:Y:S01]  /*1980*/  LOP3.LUT R16, RZ, R4, RZ, 0x33, !PT ;  /* 0x00000004ff107212 */ /* 0x000fe200078e33ff */
[----:B0-----:R-:W0:Y:S08]  /*1990*/  MUFU.RCP R11, R11 ;  /* 0x0000000b000b7308 */ /* 0x001e300000001000 */
[----:B----4-:R-:W4:Y:S01]  /*19a0*/  I2F.U32.RP R12, R10 ;  /* 0x0000000a000c7306 */ /* 0x010f220000209000 */
[----:B------:R-:W-:-:S02]  /*19b0*/  ISETP.NE.U32.AND P1, PT, R10, RZ, PT ;  /* 0x000000ff0a00720c */ /* 0x000fc40003f25070 */
[----:B------:R-:W-:Y:S02]  /*19c0*/  LOP3.LUT R0, RZ, R10, RZ, 0x33, !PT ;  /* 0x0000000aff007212 */ /* 0x000fe400078e33ff */
[----:B0-----:R-:W-:-:S04]  /*19d0*/  IADD3 R6, PT, PT, R11, 0xffffffe, RZ ;  /* 0x0ffffffe0b067810 */ /* 0x001fc80007ffe0ff */
[----:B------:R0:W5:Y:S08]  /*19e0*/  F2I.FTZ.U32.TRUNC.NTZ R7, R6 ;  /* 0x0000000600077305 */ /* 0x000170000021f000 */
[----:B----4-:R-:W4:Y:S01]  /*19f0*/  MUFU.RCP R12, R12 ;  /* 0x0000000c000c7308 */ /* 0x010f220000001000 */
[----:B0-----:R-:W-:Y:S02]  /*1a00*/  HFMA2 R6, -RZ, RZ, 0, 0 ;  /* 0x00000000ff067431 */ /* 0x001fe400000001ff */
[----:B-----5:R-:W-:-:S04]  /*1a10*/  IMAD R11, R13, R7, RZ ;  /* 0x000000070d0b7224 */ /* 0x020fc800078e02ff */
[----:B------:R-:W-:-:S04]  /*1a20*/  IMAD.HI.U32 R11, R7, R11, R6 ;  /* 0x0000000b070b7227 */ /* 0x000fc800078e0006 */
[----:B----4-:R-:W-:-:S04]  /*1a30*/  VIADD R14, R12, 0xffffffe ;  /* 0x0ffffffe0c0e7836 */ /* 0x010fc80000000000 */
[----:B------:R0:W4:Y:S02]  /*1a40*/  F2I.FTZ.U32.TRUNC.NTZ R15, R14 ;  /* 0x0000000e000f7305 */ /* 0x000124000021f000 */
[----:B0-----:R-:W-:Y:S01]  /*1a50*/  MOV R14, RZ ;  /* 0x000000ff000e7202 */ /* 0x001fe20000000f00 */
[----:B----4-:R-:W-:-:S04]  /*1a60*/  IMAD R12, R10, R15, RZ ;  /* 0x0000000f0a0c7224 */ /* 0x010fc800078e02ff */
[----:B------:R-:W-:-:S04]  /*1a70*/  IMAD.MOV R13, RZ, RZ, -R12 ;  /* 0x000000ffff0d7224 */ /* 0x000fc800078e0a0c */
[----:B------:R-:W-:Y:S01]  /*1a80*/  IMAD.HI.U32 R14, R15, R13, R14 ;  /* 0x0000000d0f0e7227 */ /* 0x000fe200078e000e */
[----:B-123--:R-:W-:-:S07]  /*1a90*/  IADD3 R15, PT, PT, R5, 0x1, RZ ;  /* 0x00000001050f7810 */ /* 0x00efce0007ffe0ff */
.L_x_388:
[----:B0-----:R-:W-:-:S05]  /*1aa0*/  VIADD R13, R15, 0xffffffff ;  /* 0xffffffff0f0d7836 */ /* 0x001fca0000000000 */
[----:B------:R-:W-:-:S04]  /*1ab0*/  IADD3 R6, P2, PT, R2, R13, RZ ;  /* 0x0000000d02067210 */ /* 0x000fc80007f5e0ff */
        /* <DEDUP_REMOVED lines=27> */
[----:B------:R-:W-:-:S05]  /*1c70*/  IMAD R12, R9, UR8, R12 ;  /* 0x00000008090c7c24 */ /* 0x000fca000f8e020c */
[----:B------:R-:W-:-:S05]  /*1c80*/  IADD3 R12, P2, PT, R12, UR10, RZ ;  /* 0x0000000a0c0c7c10 */ /* 0x000fca000ff5e0ff */
[----:B------:R-:W-:Y:S02]  /*1c90*/  IMAD.X R13, RZ, RZ, UR11, P2 ;  /* 0x0000000bff0d7e24 */ /* 0x000fe400090e06ff */
[----:B------:R-:W-:-:S03]  /*1ca0*/  IMAD.HI.U32 R23, R11, R15, RZ ;  /* 0x0000000f0b177227 */ /* 0x000fc600078e00ff */
        /* <DEDUP_REMOVED lines=11> */
[----:B0-----:R-:W-:-:S05]  /*1d60*/  IMAD.HI.U32 R13, R14, R23, RZ ;  /* 0x000000170e0d7227 */ /* 0x001fca00078e00ff */
[----:B------:R-:W-:-:S05]  /*1d70*/  IADD3 R19, PT, PT, -R13, RZ, RZ ;  /* 0x000000ff0d137210 */ /* 0x000fca0007ffe1ff */
[----:B------:R-:W-:-:S05]  /*1d80*/  IMAD R19, R10, R19, R23 ;  /* 0x000000130a137224 */ /* 0x000fca00078e0217 */
[----:B------:R-:W-:-:S13]  /*1d90*/  ISETP.GE.U32.AND P2, PT, R19, R10, PT ;  /* 0x0000000a1300720c */ /* 0x000fda0003f46070 */
[----:B------:R-:W-:Y:S01]  /*1da0*/  @P2 IMAD.IADD R19, R19, 0x1, -R10 ;  /* 0x0000000113132824 */ /* 0x000fe200078e0a0a */
[----:B------:R-:W-:-:S04]  /*1db0*/  @P2 IADD3 R13, PT, PT, R13, 0x1, RZ ;  /* 0x000000010d0d2810 */ /* 0x000fc80007ffe0ff */
        /* <DEDUP_REMOVED lines=10> */
[----:B------:R-:W-:-:S05]  /*1e60*/  IADD3 R12, P2, PT, R12, UR10, RZ ;  /* 0x0000000a0c0c7c10 */ /* 0x000fca000ff5e0ff */
[----:B------:R-:W-:Y:S01]  /*1e70*/  IMAD.X R13, RZ, RZ, UR11, P2 ;  /* 0x0000000bff0d7e24 */ /* 0x000fe200090e06ff */
[----:B------:R-:W-:-:S04]  /*1e80*/  IADD3 R18, PT, PT, R15, 0x1, RZ ;  /* 0x000000010f127810 */ /* 0x000fc80007ffe0ff */
[----:B--2---:R0:W-:Y:S04]  /*1e90*/  STG.E.U8 desc[UR6][R12.64], R21 ;  /* 0x000000150c007986 */ /* 0x0041e8000c101106 */
[----:B------:R-:W2:Y:S01]  /*1ea0*/  LDG.E.U8 R19, desc[UR6][R6.64+0x2] ;  /* 0x0000020606137981 */ /* 0x000ea2000c1e1100 */
        /* <DEDUP_REMOVED lines=9> */
[----:B0-----:R-:W-:-:S04]  /*1f40*/  IMAD.HI.U32 R13, R14, R23, RZ ;  /* 0x000000170e0d7227 */ /* 0x001fc800078e00ff */
[----:B------:R-:W-:Y:S02]  /*1f50*/  IMAD.MOV R21, RZ, RZ, -R13 ;  /* 0x000000ffff157224 */ /* 0x000fe400078e0a0d */
[--C-:B------:R-:W-:Y:S02]  /*1f60*/  IMAD.MOV R12, RZ, RZ, -R23.reuse ;  /* 0x000000ffff0c7224 */ /* 0x100fe400078e0a17 */
[----:B------:R-:W-:Y:S02]  /*1f70*/  IMAD R21, R10, R21, R23 ;  /* 0x000000150a157224 */ /* 0x000fe400078e0217 */
[----:B------:R-:W-:-:S03]  /*1f80*/  IMAD R12, R4, R12, R5 ;  /* 0x0000000c040c7224 */ /* 0x000fc600078e0205 */
[----:B------:R-:W-:-:S13]  /*1f90*/  ISETP.GE.U32.AND P2, PT, R21, R10, PT ;  /* 0x0000000a1500720c */ /* 0x000fda0003f46070 */
[----:B------:R-:W-:Y:S02]  /*1fa0*/  @P2 IADD3 R21, PT, PT, -R10, R21, RZ ;  /* 0x000000150a152210 */ /* 0x000fe40007ffe1ff */
[----:B------:R-:W-:Y:S02]  /*1fb0*/  @P2 IADD3 R13, PT, PT, R13, 0x1, RZ ;  /* 0x000000010d0d2810 */ /* 0x000fe40007ffe0ff */
[----:B------:R-:W-:-:S13]  /*1fc0*/  ISETP.GE.U32.AND P3, PT, R21, R10, PT ;  /* 0x0000000a1500720c */ /* 0x000fda0003f66070 */
[----:B------:R-:W-:-:S04]  /*1fd0*/  @P3 IADD3 R13, PT, PT, R13, 0x1, RZ ;  /* 0x000000010d0d3810 */ /* 0x000fc80007ffe0ff */
[----:B------:R-:W-:Y:S02]  /*1fe0*/  SEL R18, R0, R13, !P1 ;  /* 0x0000000d00127207 */ /* 0x000fe40004800000 */
[----:B------:R-:W-:-:S03]  /*1ff0*/  IADD3 R13, PT, PT, R12, 0x2, RZ ;  /* 0x000000020c0d7810 */ /* 0x000fc60007ffe0ff */
[----:B------:R-:W-:Y:S02]  /*2000*/  IMAD.MOV R12, RZ, RZ, -R18 ;  /* 0x000000ffff0c7224 */ /* 0x000fe400078e0a12 */
[----:B------:R-:W-:Y:S02]  /*2010*/  IMAD R13, R13, R8, RZ ;  /* 0x000000080d0d7224 */ /* 0x000fe400078e02ff */
[----:B------:R-:W-:-:S04]  /*2020*/  IMAD R12, R10, R12, R23 ;  /* 0x0000000c0a0c7224 */ /* 0x000fc800078e0217 */
[----:B------:R-:W-:-:S04]  /*2030*/  IMAD R13, R12, UR5, R13 ;  /* 0x000000050c0d7c24 */ /* 0x000fc8000f8e020d */
[----:B------:R-:W-:-:S04]  /*2040*/  IMAD R18, R18, UR4, R13 ;  /* 0x0000000412127c24 */ /* 0x000fc8000f8e020d */
[----:B------:R-:W-:-:S05]  /*2050*/  IMAD R18, R9, UR8, R18 ;  /* 0x0000000809127c24 */ /* 0x000fca000f8e0212 */
[----:B------:R-:W-:-:S04]  /*2060*/  IADD3 R12, P2, PT, R18, UR10, RZ ;  /* 0x0000000a120c7c10 */ /* 0x000fc8000ff5e0ff */
[----:B------:R-:W-:Y:S02]  /*2070*/  IADD3.X R13, PT, PT, RZ, UR11, RZ, P2, !PT ;  /* 0x0000000bff0d7c10 */ /* 0x000fe400097fe4ff */
[----:B------:R-:W-:-:S03]  /*2080*/  IADD3 R18, PT, PT, R15, 0x2, RZ ;  /* 0x000000020f127810 */ /* 0x000fc60007ffe0ff */
[----:B--2---:R0:W-:Y:S04]  /*2090*/  STG.E.U8 desc[UR6][R12.64], R19 ;  /* 0x000000130c007986 */ /* 0x0041e8000c101106 */
[----:B------:R1:W2:Y:S01]  /*20a0*/  LDG.E.U8 R6, desc[UR6][R6.64+0x3] ;  /* 0x0000030606067981 */ /* 0x0002a2000c1e1100 */
[----:B------:R-:W-:Y:S01]  /*20b0*/  IMAD.HI.U32 R21, R11, R18, RZ ;  /* 0x000000120b157227 */ /* 0x000fe200078e00ff */
[----:B------:R-:W-:-:S03]  /*20c0*/  IADD3 R15, PT, PT, R15, 0x4, RZ ;  /* 0x000000040f0f7810 */ /* 0x000fc60007ffe0ff */
[----:B------:R-:W-:Y:S02]  /*20d0*/  IMAD.MOV R23, RZ, RZ, -R21 ;  /* 0x000000ffff177224 */ /* 0x000fe400078e0a15 */
[----:B------:R-:W-:Y:S02]  /*20e0*/  VIADD R17, R17, 0x4 ;  /* 0x0000000411117836 */ /* 0x000fe40000000000 */
[----:B------:R-:W-:-:S05]  /*20f0*/  IMAD R23, R4, R23, R18 ;  /* 0x0000001704177224 */ /* 0x000fca00078e0212 */
[----:B------:R-:W-:-:S13]  /*2100*/  ISETP.GE.U32.AND P2, PT, R23, R4, PT ;  /* 0x000000041700720c */ /* 0x000fda0003f46070 */
[----:B------:R-:W-:Y:S02]  /*2110*/  @P2 IADD3 R23, PT, PT, -R4, R23, RZ ;  /* 0x0000001704172210 */ /* 0x000fe40007ffe1ff */
[----:B------:R-:W-:Y:S02]  /*2120*/  @P2 IADD3 R21, PT, PT, R21, 0x1, RZ ;  /* 0x0000000115152810 */ /* 0x000fe40007ffe0ff */
[----:B------:R-:W-:-:S13]  /*2130*/  ISETP.GE.U32.AND P3, PT, R23, R4, PT ;  /* 0x000000041700720c */ /* 0x000fda0003f66070 */
[----:B------:R-:W-:-:S05]  /*2140*/  @P3 VIADD R21, R21, 0x1 ;  /* 0x0000000115153836 */ /* 0x000fca0000000000 */
[----:B------:R-:W-:-:S05]  /*2150*/  SEL R21, R16, R21, !P0 ;  /* 0x0000001510157207 */ /* 0x000fca0004000000 */
[----:B0-----:R-:W-:-:S05]  /*2160*/  IMAD.HI.U32 R13, R14, R21, RZ ;  /* 0x000000150e0d7227 */ /* 0x001fca00078e00ff */
[----:B-1----:R-:W-:-:S05]  /*2170*/  IADD3 R7, PT, PT, -R13, RZ, RZ ;  /* 0x000000ff0d077210 */ /* 0x002fca0007ffe1ff */
[----:B------:R-:W-:-:S05]  /*2180*/  IMAD R7, R10, R7, R21 ;  /* 0x000000070a077224 */ /* 0x000fca00078e0215 */
[----:B------:R-:W-:-:S13]  /*2190*/  ISETP.GE.U32.AND P2, PT, R7, R10, PT ;  /* 0x0000000a0700720c */ /* 0x000fda0003f46070 */
[----:B------:R-:W-:Y:S01]  /*21a0*/  @P2 IADD3 R7, PT, PT, -R10, R7, RZ ;  /* 0x000000070a072210 */ /* 0x000fe20007ffe1ff */
[----:B------:R-:W-:-:S03]  /*21b0*/  @P2 VIADD R13, R13, 0x1 ;  /* 0x000000010d0d2836 */ /* 0x000fc60000000000 */
[----:B------:R-:W-:Y:S02]  /*21c0*/  ISETP.GE.U32.AND P3, PT, R7, R10, PT ;  /* 0x0000000a0700720c */ /* 0x000fe40003f66070 */
[----:B------:R-:W-:-:S05]  /*21d0*/  IADD3 R7, PT, PT, -R21, RZ, RZ ;  /* 0x000000ff15077210 */ /* 0x000fca0007ffe1ff */
[----:B------:R-:W-:Y:S01]  /*21e0*/  IMAD R7, R4, R7, R5 ;  /* 0x0000000704077224 */ /* 0x000fe200078e0205 */
[----:B------:R-:W-:-:S03]  /*21f0*/  IADD3 R5, PT, PT, R5, 0x4, RZ ;  /* 0x0000000405057810 */ /* 0x000fc60007ffe0ff */
[----:B------:R-:W-:Y:S02]  /*2200*/  VIADD R7, R7, 0x3 ;  /* 0x0000000307077836 */ /* 0x000fe40000000000 */
[----:B------:R-:W-:Y:S02]  /*2210*/  @P3 IADD3 R13, PT, PT, R13, 0x1, RZ ;  /* 0x000000010d0d3810 */ /* 0x000fe40007ffe0ff */
[----:B------:R-:W-:Y:S02]  /*2220*/  IMAD R7, R7, R8, RZ ;  /* 0x0000000807077224 */ /* 0x000fe400078e02ff */
        /* <DEDUP_REMOVED lines=12> */
.L_x_389:
        /* <DEDUP_REMOVED lines=9> */
.L_x_975:


//--------------------- .text._ZN2at6native40_GLOBAL__N__2351210d_8_Shape_cu_49f7391c35CatArrayBatchedCopy_alignedK_contigINS1_10OpaqueTypeILj1EEEjLi3ELi64ELi64ELi16EEEvPT_NS1_25CatArrInputTensorMetadataIS5_T0_XT2_EXT3_EEENS1_16TensorSizeStrideIS8_Lj4EEEiS8_ --------------------------
	.section	.text._ZN2at6native40_GLOBAL__N__2351210d_8_Shape_cu_49f7391c35CatArrayBatchedCopy_alignedK_contigINS1_10OpaqueTypeILj1EEEjLi3ELi64ELi64ELi16EEEvPT_NS1_25CatArrInputTensorMetadataIS5_T0_XT2_EXT3_EEENS1_16TensorSizeStrideIS8_Lj4EEEiS8_,"ax",@progbits
	.align	128
.text._ZN2at6native40_GLOBAL__N__2351210d_8_Shape_cu_49f7391c35CatArrayBatchedCopy_alignedK_contigINS1_10OpaqueTypeILj1EEEjLi3ELi64ELi64ELi16EEEvPT_NS1_25CatArrInputTensorMetadataIS5_T0_XT2_EXT3_EEENS1_16TensorSizeStrideIS8_Lj4EEEiS8_:
        .type           _ZN2at6native40_GLOBAL__N__2351210d_8_Shape_cu_49f7391c35CatArrayBatchedCopy_alignedK_contigINS1_10OpaqueTypeILj1EEEjLi3ELi64ELi64ELi16EEEvPT_NS1_25CatArrInputTensorMetadataIS5_T0_XT2_EXT3_EEENS1_16TensorSizeStrideIS8_Lj4EEEiS8_,@function
        .size           _ZN2at6native40_GLOBAL__N__2351210d_8_Shape_cu_49f7391c35CatArrayBatchedCopy_alignedK_contigINS1_10OpaqueTypeILj1EEEjLi3ELi64ELi64ELi16EEEvPT_NS1_25CatArrInputTensorMetadataIS5_T0_XT2_EXT3_EEENS1_16TensorSizeStrideIS8_Lj4EEEiS8_,(.L_x_976 - _ZN2at6native40_GLOBAL__N__2351210d_8_Shape_cu_49f7391c35CatArrayBatchedCopy_alignedK_contigINS1_10OpaqueTypeILj1EEEjLi3ELi64ELi64ELi16EEEvPT_NS1_25CatArrInputTensorMetadataIS5_T0_XT2_EXT3_EEENS1_16TensorSizeStrideIS8_Lj4EEEiS8_)
        .other          _ZN2at6native40_GLOBAL__N__2351210d_8_Shape_cu_49f7391c35CatArrayBatchedCopy_alignedK_contigINS1_10OpaqueTypeILj1EEEjLi3ELi64ELi64ELi16EEEvPT_NS1_25CatArrInputTensorMetadataIS5_T0_XT2_EXT3_EEENS1_16TensorSizeStrideIS8_Lj4EEEiS8_,@"STO_CUDA_ENTRY STV_DEFAULT"
_ZN2at6native40_GLOBAL__N__2351210d_8_Shape_cu_49f7391c35CatArrayBatchedCopy_alignedK_contigINS1_10OpaqueTypeILj1EEEjLi3ELi64ELi64ELi16EEEvPT_NS1_25CatArrInputTensorMetadataIS5_T0_XT2_EXT3_EEENS1_16TensorSizeStrideIS8_Lj4EEEiS8_:
        /* <DEDUP_REMOVED lines=35> */
.L_x_392:
[----:B-1----:R-:W0:Y:S01]  /*0230*/  I2F.U32.RP R6, R22 ;  /* 0x0000001600067306 */ /* 0x002e220000209000 */
[-C--:B------:R-:W-:Y:S01]  /*0240*/  IADD3 R7, PT, PT, RZ, -R22.reuse, RZ ;  /* 0x80000016ff077210 */ /* 0x080fe20007ffe0ff */
[----:B------:R-:W-:Y:S01]  /*0250*/  IMAD.MOV.U32 R4, RZ, RZ, RZ ;  /* 0x000000ffff047224 */ /* 0x000fe200078e00ff */
[C---:B------:R-:W-:Y:S01]  /*0260*/  IADD3 R15, PT, PT, R23.reuse, 0x1, RZ ;  /* 0x00000001170f7810 */ /* 0x040fe20007ffe0ff */
[C---:B------:R-:W-:Y:S01]  /*0270*/  VIADD R11, R23.reuse, 0x2 ;  /* 0x00000002170b7836 */ /* 0x040fe20000000000 */
[C---:B------:R-:W-:Y:S01]  /*0280*/  IADD3 R25, PT, PT, R23.reuse, 0x4, RZ ;  /* 0x0000000417197810 */ /* 0x040fe20007ffe0ff */
[----:B------:R-:W-:Y:S01]  /*0290*/  IMAD.MOV R13, RZ, RZ, -R18 ;  /* 0x000000ffff0d7224 */ /* 0x000fe200078e0a12 */
[----:B------:R-:W-:Y:S01]  /*02a0*/  ISETP.NE.U32.AND P1, PT, R22, RZ, PT ;  /* 0x000000ff1600720c */ /* 0x000fe20003f25070 */
[----:B------:R-:W2:Y:S01]  /*02b0*/  I2F.U32.RP R8, R18 ;  /* 0x0000001200087306 */ /* 0x000ea20000209000 */
[----:B------:R-:W-:Y:S01]  /*02c0*/  VIADD R31, R23, 0x3 ;  /* 0x00000003171f7836 */ /* 0x000fe20000000000 */
[----:B------:R-:W-:-:S02]  /*02d0*/  LOP3.LUT R29, RZ, R22, RZ, 0x33, !PT ;  /* 0x00000016ff1d7212 */ /* 0x000fc400078e33ff */
[----:B------:R-:W-:-:S04]  /*02e0*/  IADD3 R35, PT, PT, R23, 0x6, RZ ;  /* 0x0000000617237810 */ /* 0x000fc80007ffe0ff */
[----:B0-----:R-:W0:Y:S08]  /*02f0*/  MUFU.RCP R6, R6 ;  /* 0x0000000600067308 */ /* 0x001e300000001000 */
[----:B--2---:R-:W2:Y:S01]  /*0300*/  MUFU.RCP R8, R8 ;  /* 0x0000000800087308 */ /* 0x004ea20000001000 */
[----:B0-----:R-:W-:-:S07]  /*0310*/  VIADD R5, R6, 0xffffffe ;  /* 0x0ffffffe06057836 */ /* 0x001fce0000000000 */
[----:B------:R-:W0:Y:S01]  /*0320*/  F2I.FTZ.U32.TRUNC.NTZ R5, R5 ;  /* 0x0000000500057305 */ /* 0x000e22000021f000 */
[----:B--2---:R-:W-:Y:S01]  /*0330*/  IADD3 R6, PT, PT, R8, 0xffffffe, RZ ;  /* 0x0ffffffe08067810 */ /* 0x004fe20007ffe0ff */
[----:B0-----:R-:W-:-:S04]  /*0340*/  IMAD R7, R7, R5, RZ ;  /* 0x0000000507077224 */ /* 0x001fc800078e02ff */
[----:B------:R-:W-:Y:S02]  /*0350*/  IMAD.HI.U32 R4, R5, R7, R4 ;  /* 0x0000000705047227 */ /* 0x000fe400078e0004 */
[----:B------:R0:W2:Y:S04]  /*0360*/  F2I.FTZ.U32.TRUNC.NTZ R7, R6 ;  /* 0x0000000600077305 */ /* 0x0000a8000021f000 */
[----:B------:R-:W-:-:S04]  /*0370*/  IMAD.HI.U32 R24, R4, R15, RZ ;  /* 0x0000000f04187227 */ /* 0x000fc800078e00ff */
[----:B------:R-:W-:Y:S01]  /*0380*/  IMAD.HI.U32 R14, R4, R11, RZ ;  /* 0x0000000b040e7227 */ /* 0x000fe200078e00ff */
[----:B------:R-:W-:-:S03]  /*0390*/  IADD3 R5, PT, PT, -R24, RZ, RZ ;  /* 0x000000ff18057210 */ /* 0x000fc60007ffe1ff */
[----:B------:R-:W-:Y:S02]  /*03a0*/  IMAD.MOV R9, RZ, RZ, -R14 ;  /* 0x000000ffff097224 */ /* 0x000fe400078e0a0e */
[C---:B------:R-:W-:Y:S02]  /*03b0*/  IMAD R5, R22.reuse, R5, R15 ;  /* 0x0000000516057224 */ /* 0x040fe400078e020f */
[----:B------:R-:W-:Y:S02]  /*03c0*/  IMAD R9, R22, R9, R11 ;  /* 0x0000000916097224 */ /* 0x000fe400078e020b */
[----:B0-----:R-:W-:Y:S01]  /*03d0*/  IMAD.MOV.U32 R6, RZ, RZ, RZ ;  /* 0x000000ffff067224 */ /* 0x001fe200078e00ff */
[-C--:B------:R-:W-:Y:S01]  /*03e0*/  ISETP.GE.U32.AND P0, PT, R5, R22.reuse, PT ;  /* 0x000000160500720c */ /* 0x080fe20003f06070 */
[----:B------:R-:W-:Y:S01]  /*03f0*/  IMAD.HI.U32 R8, R4, R31, RZ ;  /* 0x0000001f04087227 */ /* 0x000fe200078e00ff */
[----:B------:R-:W-:-:S03]  /*0400*/  ISETP.GE.U32.AND P3, PT, R9, R22, PT ;  /* 0x000000160900720c */ /* 0x000fc60003f66070 */
[----:B------:R-:W-:-:S04]  /*0410*/  IMAD.HI.U32 R16, R4, R25, RZ ;  /* 0x0000001904107227 */ /* 0x000fc800078e00ff */
[----:B------:R-:W-:Y:S02]  /*0420*/  IMAD.MOV R27, RZ, RZ, -R16 ;  /* 0x000000ffff1b7224 */ /* 0x000fe400078e0a10 */
[----:B------:R-:W-:Y:S02]  /*0430*/  IMAD.HI.U32 R26, R4, R35, RZ ;  /* 0x00000023041a7227 */ /* 0x000fe400078e00ff */
[C---:B------:R-:W-:Y:S02]  /*0440*/  @P0 IADD3 R5, PT, PT, -R22.reuse, R5, RZ ;  /* 0x0000000516050210 */ /* 0x040fe40007ffe1ff */
[----:B------:R-:W-:Y:S01]  /*0450*/  @P3 IADD3 R9, PT, PT, -R22, R9, RZ ;  /* 0x0000000916093210 */ /* 0x000fe20007ffe1ff */
[----:B------:R-:W-:Y:S01]  /*0460*/  @P0 VIADD R24, R24, 0x1 ;  /* 0x0000000118180836 */ /* 0x000fe20000000000 */
[-C--:B------:R-:W-:Y:S01]  /*0470*/  ISETP.GE.U32.AND P2, PT, R5, R22.reuse, PT ;  /* 0x000000160500720c */ /* 0x080fe20003f46070 */
[----:B--2---:R-:W-:Y:S01]  /*0480*/  IMAD R5, R13, R7, RZ ;  /* 0x000000070d057224 */ /* 0x004fe200078e02ff */
[----:B------:R-:W-:Y:S01]  /*0490*/  ISETP.GE.U32.AND P4, PT, R9, R22, PT ;  /* 0x000000160900720c */ /* 0x000fe20003f86070 */
[----:B------:R-:W-:Y:S01]  /*04a0*/  IMAD.MOV R13, RZ, RZ, -R8 ;  /* 0x000000ffff0d7224 */ /* 0x000fe200078e0a08 */
[----:B------:R-:W-:Y:S01]  /*04b0*/  @P3 IADD3 R14, PT, PT, R14, 0x1, RZ ;  /* 0x000000010e0e3810 */ /* 0x000fe20007ffe0ff */
[----:B------:R-:W-:Y:S01]  /*04c0*/  IMAD.HI.U32 R10, R7, R5, R6 ;  /* 0x00000005070a7227 */ /* 0x000fe200078e0006 */
[----:B------:R-:W-:-:S03]  /*04d0*/  IADD3 R5, PT, PT, R23, 0x5, RZ ;  /* 0x0000000517057810 */ /* 0x000fc60007ffe0ff */
[----:B------:R-:W-:Y:S02]  /*04e0*/  IMAD R13, R22, R13, R31 ;  /* 0x0000000d160d7224 */ /* 0x000fe400078e021f */
[----:B------:R-:W-:Y:S02]  /*04f0*/  IMAD.HI.U32 R12, R4, R5, RZ ;  /* 0x00000005040c7227 */ /* 0x000fe400078e00ff */
[----:B------:R-:W-:Y:S02]  /*0500*/  @P2 IADD3 R24, PT, PT, R24, 0x1, RZ ;  /* 0x0000000118182810 */ /* 0x000fe40007ffe0ff */
[----:B------:R-:W-:Y:S01]  /*0510*/  IMAD.MOV R33, RZ, RZ, -R12 ;  /* 0x000000ffff217224 */ /* 0x000fe200078e0a0c */
[----:B------:R-:W-:Y:S01]  /*0520*/  ISETP.GE.U32.AND P5, PT, R13, R22, PT ;  /* 0x000000160d00720c */ /* 0x000fe20003fa6070 */
[C---:B------:R-:W-:Y:S01]  /*0530*/  IMAD R27, R22.reuse, R27, R25 ;  /* 0x0000001b161b7224 */ /* 0x040fe200078e0219 */
[----:B------:R-:W-:Y:S01]  /*0540*/  SEL R6, R29, R24, !P1 ;  /* 0x000000181d067207 */ /* 0x000fe20004800000 */
[----:B------:R-:W-:Y:S01]  /*0550*/  IMAD R33, R22, R33, R5 ;  /* 0x0000002116217224 */ /* 0x000fe200078e0205 */
[----:B------:R-:W-:-:S02]  /*0560*/  @P4 IADD3 R14, PT, PT, R14, 0x1, RZ ;  /* 0x000000010e0e4810 */ /* 0x000fc40007ffe0ff */
[----:B------:R-:W-:Y:S01]  /*0570*/  ISETP.GE.U32.AND P2, PT, R27, R22, PT ;  /* 0x000000161b00720c */ /* 0x000fe20003f46070 */
[----:B------:R-:W-:Y:S01]  /*0580*/  IMAD.HI.U32 R28, R10, R6, RZ ;  /* 0x000000060a1c7227 */ /* 0x000fe200078e00ff */
[----:B------:R-:W-:Y:S02]  /*0590*/  ISETP.GE.U32.AND P4, PT, R33, R22, PT ;  /* 0x000000162100720c */ /* 0x000fe40003f86070 */
[----:B------:R-:W-:Y:S01]  /*05a0*/  SEL R9, R29, R14, !P1 ;  /* 0x0000000e1d097207 */ /* 0x000fe20004800000 */
[----:B------:R-:W-:Y:S02]  /*05b0*/  IMAD.MOV R7, RZ, RZ, -R28 ;  /* 0x000000ffff077224 */ /* 0x000fe400078e0a1c */
[----:B------:R-:W-:Y:S01]  /*05c0*/  @P5 IADD3 R13, PT, PT, -R22, R13, RZ ;  /* 0x0000000d160d5210 */ /* 0x000fe20007ffe1ff */
[----:B------:R-:W-:Y:S02]  /*05d0*/  @P5 VIADD R8, R8, 0x1 ;  /* 0x0000000108085836 */ /* 0x000fe40000000000 */
[----:B------:R-:W-:Y:S01]  /*05e0*/  IMAD R7, R18, R7, R6 ;  /* 0x0000000712077224 */ /* 0x000fe200078e0206 */
[----:B------:R-:W-:Y:S01]  /*05f0*/  ISETP.GE.U32.AND P3, PT, R13, R22, PT ;  /* 0x000000160d00720c */ /* 0x000fe20003f66070 */
[----:B------:R-:W-:Y:S01]  /*0600*/  IMAD.HI.U32 R24, R10, R9, RZ ;  /* 0x000000090a187227 */ /* 0x000fe200078e00ff */
[----:B------:R-:W-:-:S02]  /*0610*/  @P2 IADD3 R27, PT, PT, -R22, R27, RZ ;  /* 0x0000001b161b2210 */ /* 0x000fc40007ffe1ff */
[----:B------:R-:W-:Y:S01]  /*0620*/  ISETP.GE.U32.AND P0, PT, R7, R18, PT ;  /* 0x000000120700720c */ /* 0x000fe20003f06070 */
[----:B------:R-:W-:Y:S01]  /*0630*/  IMAD.MOV R17, RZ, RZ, -R24 ;  /* 0x000000ffff117224 */ /* 0x000fe200078e0a18 */
[----:B------:R-:W-:Y:S01]  /*0640*/  @P4 IADD3 R33, PT, PT, -R22, R33, RZ ;  /* 0x0000002116214210 */ /* 0x000fe20007ffe1ff */
[----:B------:R-:W-:Y:S01]  /*0650*/  @P4 VIADD R12, R12, 0x1 ;  /* 0x000000010c0c4836 */ /* 0x000fe20000000000 */
[-C--:B------:R-:W-:Y:S01]  /*0660*/  ISETP.GE.U32.AND P5, PT, R27, R22.reuse, PT ;  /* 0x000000161b00720c */ /* 0x080fe20003fa6070 */
[----:B------:R-:W-:Y:S01]  /*0670*/  IMAD R17, R18, R17, R9 ;  /* 0x0000001112117224 */ /* 0x000fe200078e0209 */
[----:B------:R-:W-:Y:S01]  /*0680*/  ISETP.GE.U32.AND P6, PT, R33, R22, PT ;  /* 0x000000162100720c */ /* 0x000fe20003fc6070 */
[----:B------:R-:W-:Y:S01]  /*0690*/  IMAD.MOV R30, RZ, RZ, -R6 ;  /* 0x000000ffff1e7224 */ /* 0x000fe200078e0a06 */
[----:B------:R-:W-:Y:S01]  /*06a0*/  @P2 IADD3 R16, PT, PT, R16, 0x1, RZ ;  /* 0x0000000110102810 */ /* 0x000fe20007ffe0ff */
[----:B------:R-:W-:Y:S01]  /*06b0*/  @P3 VIADD R8, R8, 0x1 ;  /* 0x0000000108083836 */ /* 0x000fe20000000000 */
[----:B------:R-:W-:Y:S01]  /*06c0*/  ISETP.GE.U32.AND P3, PT, R17, R18, PT ;  /* 0x000000121100720c */ /* 0x000fe20003f66070 */
[----:B------:R-:W-:-:S02]  /*06d0*/  IMAD R30, R22, R30, R15 ;  /* 0x0000001e161e7224 */ /* 0x000fc400078e020f */
[----:B------:R-:W-:Y:S02]  /*06e0*/  @P0 IMAD.IADD R7, R7, 0x1, -R18 ;  /* 0x0000000107070824 */ /* 0x000fe400078e0a12 */
[----:B------:R-:W-:Y:S02]  /*06f0*/  @P0 VIADD R28, R28, 0x1 ;  /* 0x000000011c1c0836 */ /* 0x000fe40000000000 */
[----:B------:R-:W-:Y:S01]  /*0700*/  @P5 IADD3 R16, PT, PT, R16, 0x1, RZ ;  /* 0x0000000110105810 */ /* 0x000fe20007ffe0ff */
[----:B---3--:R-:W-:Y:S01]  /*0710*/  IMAD R30, R30, UR9, RZ ;  /* 0x000000091e1e7c24 */ /* 0x008fe2000f8e02ff */
[----:B------:R-:W-:Y:S02]  /*0720*/  ISETP.GE.U32.AND P2, PT, R7, R18, PT ;  /* 0x000000120700720c */ /* 0x000fe40003f46070 */
[----:B------:R-:W-:Y:S01]  /*0730*/  SEL R7, R29, R8, !P1 ;  /* 0x000000081d077207 */ /* 0x000fe20004800000 */
[----:B------:R-:W-:Y:S01]  /*0740*/  IMAD.MOV R8, RZ, RZ, -R26 ;  /* 0x000000ffff087224 */ /* 0x000fe200078e0a1a */
[----:B------:R-:W-:Y:S01]  /*0750*/  @P6 IADD3 R12, PT, PT, R12, 0x1, RZ ;  /* 0x000000010c0c6810 */ /* 0x000fe20007ffe0ff */
[----:B------:R-:W-:Y:S01]  /*0760*/  @P3 IMAD.IADD R17, R17, 0x1, -R18 ;  /* 0x0000000111113824 */ /* 0x000fe200078e0a12 */
[C---:B------:R-:W-:Y:S01]  /*0770*/  SEL R33, R29.reuse, R16, !P1 ;  /* 0x000000101d217207 */ /* 0x040fe20004800000 */
[----:B------:R-:W-:Y:S01]  /*0780*/  IMAD R8, R22, R8, R35 ;  /* 0x0000000816087224 */ /* 0x000fe200078e0223 */
[----:B------:R-:W-:Y:S01]  /*0790*/  SEL R13, R29, R12, !P1 ;  /* 0x0000000c1d0d7207 */ /* 0x000fe20004800000 */
[----:B------:R-:W-:Y:S01]  /*07a0*/  IMAD.HI.U32 R16, R10, R7, RZ ;  /* 0x000000070a107227 */ /* 0x000fe200078e00ff */
[----:B------:R-:W-:-:S02]  /*07b0*/  ISETP.GE.U32.AND P4, PT, R17, R18, PT ;  /* 0x000000121100720c */ /* 0x000fc40003f86070 */
[----:B------:R-:W-:Y:S01]  /*07c0*/  ISETP.GE.U32.AND P5, PT, R8, R22, PT ;  /* 0x000000160800720c */ /* 0x000fe20003fa6070 */
[----:B------:R-:W-:Y:S01]  /*07d0*/  IMAD.HI.U32 R12, R10, R33, RZ ;  /* 0x000000210a0c7227 */ /* 0x000fe200078e00ff */
[----:B------:R-:W-:Y:S02]  /*07e0*/  IADD3 R17, PT, PT, -R16, RZ, RZ ;  /* 0x000000ff10117210 */ /* 0x000fe40007ffe1ff */
[----:B------:R-:W-:Y:S01]  /*07f0*/  @P3 IADD3 R24, PT, PT, R24, 0x1, RZ ;  /* 0x0000000118183810 */ /* 0x000fe20007ffe0ff */
[----:B------:R-:W-:Y:S01]  /*0800*/  IMAD.MOV R27, RZ, RZ, -R12 ;  /* 0x000000ffff1b7224 */ /* 0x000fe200078e0a0c */
[----:B------:R-:W-:Y:S01]  /*0810*/  @P2 IADD3 R28, PT, PT, R28, 0x1, RZ ;  /* 0x000000011c1c2810 */ /* 0x000fe20007ffe0ff */
[C---:B------:R-:W-:Y:S02]  /*0820*/  IMAD R17, R18.reuse, R17, R7 ;  /* 0x0000001112117224 */ /* 0x040fe400078e0207 */
[----:B------:R-:W-:Y:S02]  /*0830*/  IMAD R27, R18, R27, R33 ;  /* 0x0000001b121b7224 */ /* 0x000fe400078e0221 */
[----:B------:R-:W-:Y:S01]  /*0840*/  @P4 IADD3 R24, PT, PT, R24, 0x1, RZ ;  /* 0x0000000118184810 */ /* 0x000fe20007ffe0ff */
[----:B------:R-:W-:Y:S01]  /*0850*/  IMAD.HI.U32 R14, R10, R13, RZ ;  /* 0x0000000d0a0e7227 */ /* 0x000fe200078e00ff */
[----:B------:R-:W-:-:S02]  /*0860*/  ISETP.GE.U32.AND P6, PT, R17, R18, PT ;  /* 0x000000121100720c */ /* 0x000fc40003fc6070 */
[----:B------:R-:W-:Y:S01]  /*0870*/  ISETP.GE.U32.AND P0, PT, R27, R18, PT ;  /* 0x000000121b00720c */ /* 0x000fe20003f06070 */
[----:B------:R-:W-:Y:S01]  /*0880*/  @P5 IMAD.IADD R8, R8, 0x1, -R22 ;  /* 0x0000000108085824 */ /* 0x000fe200078e0a16 */
[----:B------:R-:W-:Y:S01]  /*0890*/  IADD3 R37, PT, PT, -R14, RZ, RZ ;  /* 0x000000ff0e257210 */ /* 0x000fe20007ffe1ff */
[----:B------:R-:W-:-:S03]  /*08a0*/  @P5 VIADD R26, R26, 0x1 ;  /* 0x000000011a1a5836 */ /* 0x000fc60000000000 */
[----:B------:R-:W-:Y:S01]  /*08b0*/  ISETP.GE.U32.AND P3, PT, R8, R22, PT ;  /* 0x000000160800720c */ /* 0x000fe20003f66070 */
[----:B------:R-:W-:-:S04]  /*08c0*/  IMAD R37, R18, R37, R13 ;  /* 0x0000002512257224 */ /* 0x000fc800078e020d */
[----:B------:R-:W-:Y:S01]  /*08d0*/  @P6 IADD3 R17, PT, PT, -R18, R17, RZ ;  /* 0x0000001112116210 */ /* 0x000fe20007ffe1ff */
[----:B------:R-:W-:Y:S01]  /*08e0*/  @P6 VIADD R16, R16, 0x1 ;  /* 0x0000000110106836 */ /* 0x000fe20000000000 */
[----:B------:R-:W-:Y:S01]  /*08f0*/  @P0 IADD3 R12, PT, PT, R12, 0x1, RZ ;  /* 0x000000010c0c0810 */ /* 0x000fe20007ffe0ff */
[----:B------:R-:W-:Y:S01]  /*0900*/  @P0 IMAD.IADD R27, R27, 0x1, -R18 ;  /* 0x000000011b1b0824 */ /* 0x000fe200078e0a12 */
[-C--:B------:R-:W-:Y:S02]  /*0910*/  ISETP.GE.U32.AND P6, PT, R17, R18.reuse, PT ;  /* 0x000000121100720c */ /* 0x080fe40003fc6070 */
[-C--:B------:R-:W-:Y:S02]  /*0920*/  LOP3.LUT R17, RZ, R18.reuse, RZ, 0x33, !PT ;  /* 0x00000012ff117212 */ /* 0x080fe400078e33ff */
[----:B------:R-:W-:Y:S01]  /*0930*/  ISETP.GE.U32.AND P4, PT, R27, R18, PT ;  /* 0x000000121b00720c */ /* 0x000fe20003f86070 */
[----:B------:R-:W-:Y:S01]  /*0940*/  VIADD R27, R23, 0x7 ;  /* 0x00000007171b7836 */ /* 0x000fe20000000000 */
[----:B------:R-:W-:-:S02]  /*0950*/  @P3 IADD3 R26, PT, PT, R26, 0x1, RZ ;  /* 0x000000011a1a3810 */ /* 0x000fc40007ffe0ff */
[----:B------:R-:W-:Y:S01]  /*0960*/  ISETP.NE.U32.AND P3, PT, R18, RZ, PT ;  /* 0x000000ff1200720c */ /* 0x000fe20003f65070 */
[----:B------:R-:W-:Y:S01]  /*0970*/  IMAD.HI.U32 R8, R4, R27, RZ ;  /* 0x0000001b04087227 */ /* 0x000fe200078e00ff */
[----:B------:R-:W-:Y:S02]  /*0980*/  ISETP.GE.U32.AND P2, PT, R37, R18, PT ;  /* 0x000000122500720c */ /* 0x000fe40003f46070 */
[C---:B------:R-:W-:Y:S02]  /*0990*/  SEL R15, R17.reuse, R28, !P3 ;  /* 0x0000001c110f7207 */ /* 0x040fe40005800000 */
[----:B------:R-:W-:Y:S02]  /*09a0*/  IADD3 R28, PT, PT, -R8, RZ, RZ ;  /* 0x000000ff081c7210 */ /* 0x000fe40007ffe1ff */
[----:B------:R-:W-:Y:S01]  /*09b0*/  @P6 IADD3 R16, PT, PT, R16, 0x1, RZ ;  /* 0x0000000110106810 */ /* 0x000fe20007ffe0ff */
[----:B------:R-:W-:Y:S01]  /*09c0*/  IMAD.MOV R32, RZ, RZ, -R15 ;  /* 0x000000ffff207224 */ /* 0x000fe200078e0a0f */
[----:B------:R-:W-:Y:S01]  /*09d0*/  @P4 IADD3 R12, PT, PT, R12, 0x1, RZ ;  /* 0x000000010c0c4810 */ /* 0x000fe20007ffe0ff */
[----:B------:R-:W-:Y:S01]  /*09e0*/  IMAD R28, R22, R28, R27 ;  /* 0x0000001c161c7224 */ /* 0x000fe200078e021b */
[----:B------:R-:W-:-:S02]  /*09f0*/  SEL R16, R17, R16, !P3 ;  /* 0x0000001011107207 */ /* 0x000fc40005800000 */
[----:B------:R-:W-:Y:S02]  /*0a00*/  SEL R12, R17, R12, !P3 ;  /* 0x0000000c110c7207 */ /* 0x000fe40005800000 */
[----:B------:R-:W-:Y:S02]  /*0a10*/  ISETP.GE.U32.AND P0, PT, R28, R22, PT ;  /* 0x000000161c00720c */ /* 0x000fe40003f06070 */
[----:B------:R-:W-:Y:S02]  /*0a20*/  @P2 IADD3 R37, PT, PT, -R18, R37, RZ ;  /* 0x0000002512252210 */ /* 0x000fe40007ffe1ff */
[----:B------:R-:W-:Y:S02]  /*0a30*/  @P2 IADD3 R14, PT, PT, R14, 0x1, RZ ;  /* 0x000000010e0e2810 */ /* 0x000fe40007ffe0ff */
[----:B------:R-:W-:Y:S02]  /*0a40*/  ISETP.GE.U32.AND P5, PT, R37, R18, PT ;  /* 0x000000122500720c */ /* 0x000fe40003fa6070 */
[----:B------:R-:W-:Y:S01]  /*0a50*/  SEL R37, R29, R26, !P1 ;  /* 0x0000001a1d257207 */ /* 0x000fe20004800000 */
[----:B------:R-:W-:-:S04]  /*0a60*/  IMAD R26, R18, R32, R6 ;  /* 0x00000020121a7224 */ /* 0x000fc800078e0206 */
[----:B------:R-:W-:Y:S01]  /*0a70*/  @P0 IMAD.IADD R28, R28, 0x1, -R22 ;  /* 0x000000011c1c0824 */ /* 0x000fe200078e0a16 */
[----:B------:R-:W-:Y:S01]  /*0a80*/  @P0 IADD3 R8, PT, PT, R8, 0x1, RZ ;  /* 0x0000000108080810 */ /* 0x000fe20007ffe0ff */
[----:B------:R-:W-:Y:S02]  /*0a90*/  IMAD R30, R26, UR11, R30 ;  /* 0x0000000b1a1e7c24 */ /* 0x000fe4000f8e021e */
[----:B------:R-:W-:Y:S01]  /*0aa0*/  IMAD.MOV R26, RZ, RZ, -R9 ;  /* 0x000000ffff1a7224 */ /* 0x000fe200078e0a09 */
[----:B------:R-:W-:Y:S01]  /*0ab0*/  ISETP.GE.U32.AND P0, PT, R28, R22, PT ;  /* 0x000000161c00720c */ /* 0x000fe20003f06070 */
[----:B------:R-:W-:Y:S01]  /*0ac0*/  @P5 VIADD R14, R14, 0x1 ;  /* 0x000000010e0e5836 */ /* 0x000fe20000000000 */
[----:B------:R-:W-:Y:S01]  /*0ad0*/  IADD3 R28, PT, PT, -R7, RZ, RZ ;  /* 0x000000ff071c7210 */ /* 0x000fe20007ffe1ff */
[----:B------:R-:W-:Y:S01]  /*0ae0*/  IMAD R26, R22, R26, R11 ;  /* 0x0000001a161a7224 */ /* 0x000fe200078e020b */
[C---:B------:R-:W-:Y:S01]  /*0af0*/  SEL R11, R17.reuse, R24, !P3 ;  /* 0x00000018110b7207 */ /* 0x040fe20005800000 */
[----:B------:R-:W-:Y:S01]  /*0b00*/  IMAD.HI.U32 R6, R10, R37, RZ ;  /* 0x000000250a067227 */ /* 0x000fe200078e00ff */
[----:B------:R-:W-:-:S03]  /*0b10*/  SEL R14, R17, R14, !P3 ;  /* 0x0000000e110e7207 */ /* 0x000fc60005800000 */
[----:B------:R-:W-:Y:S02]  /*0b20*/  IMAD R28, R22, R28, R31 ;  /* 0x0000001c161c7224 */ /* 0x000fe400078e021f */
[----:B------:R-:W-:Y:S02]  /*0b30*/  IMAD.MOV R32, RZ, RZ, -R6 ;  /* 0x000000ffff207224 */ /* 0x000fe400078e0a06 */
[----:B------:R-:W-:Y:S01]  /*0b40*/  @P0 IADD3 R8, PT, PT, R8, 0x1, RZ ;  /* 0x0000000108080810 */ /* 0x000fe20007ffe0ff */
[----:B------:R-:W-:Y:S02]  /*0b50*/  IMAD R28, R28, UR9, RZ ;  /* 0x000000091c1c7c24 */ /* 0x000fe4000f8e02ff */
[----:B------:R-:W-:Y:S01]  /*0b60*/  IMAD R32, R18, R32, R37 ;  /* 0x0000002012207224 */ /* 0x000fe200078e0225 */
[----:B------:R-:W-:Y:S01]  /*0b70*/  SEL R31, R29, R8, !P1 ;  /* 0x000000081d1f7207 */ /* 0x000fe20004800000 */
[----:B------:R-:W-:Y:S02]  /*0b80*/  IMAD.MOV R8, RZ, RZ, -R11 ;  /* 0x000000ffff087224 */ /* 0x000fe400078e0a0b */
[----:B------:R-:W-:Y:S01]  /*0b90*/  IMAD R15, R15, UR10, R30 ;  /* 0x0000000a0f0f7c24 */ /* 0x000fe2000f8e021e */
[----:B------:R-:W-:Y:S01]  /*0ba0*/  ISETP.GE.U32.AND P6, PT, R32, R18, PT ;  /* 0x000000122000720c */ /* 0x000fe20003fc6070 */
[----:B------:R-:W-:Y:S01]  /*0bb0*/  IMAD R8, R18, R8, R9 ;  /* 0x0000000812087224 */ /* 0x000fe200078e0209 */
[----:B------:R-:W-:Y:S01]  /*0bc0*/  IADD3 R9, PT, PT, -R16, RZ, RZ ;  /* 0x000000ff10097210 */ /* 0x000fe20007ffe1ff */
[----:B------:R-:W-:-:S04]  /*0bd0*/  IMAD.HI.U32 R24, R10, R31, RZ ;  /* 0x0000001f0a187227 */ /* 0x000fc800078e00ff */
[C---:B------:R-:W-:Y:S02]  /*0be0*/  IMAD R7, R18.reuse, R9, R7 ;  /* 0x0000000912077224 */ /* 0x040fe400078e0207 */
[----:B------:R-:W-:Y:S02]  /*0bf0*/  IMAD.MOV R9, RZ, RZ, -R24 ;  /* 0x000000ffff097224 */ /* 0x000fe400078e0a18 */
[----:B------:R-:W-:Y:S02]  /*0c00*/  IMAD R7, R7, UR11, R28 ;  /* 0x0000000b07077c24 */ /* 0x000fe4000f8e021c */
[----:B------:R-:W-:Y:S02]  /*0c10*/  IMAD R9, R18, R9, R31 ;  /* 0x0000000912097224 */ /* 0x000fe400078e021f */
[----:B------:R-:W-:Y:S02]  /*0c20*/  IMAD.MOV R28, RZ, RZ, -R12 ;  /* 0x000000ffff1c7224 */ /* 0x000fe400078e0a0c */
[----:B------:R-:W-:Y:S01]  /*0c30*/  @P6 IMAD.IADD R32, R32, 0x1, -R18 ;  /* 0x0000000120206824 */ /* 0x000fe200078e0a12 */
[----:B------:R-:W-:Y:S01]  /*0c40*/  ISETP.GE.U32.AND P4, PT, R9, R18, PT ;  /* 0x000000120900720c */ /* 0x000fe20003f86070 */
[----:B------:R-:W-:-:S02]  /*0c50*/  IMAD R28, R18, R28, R33 ;  /* 0x0000001c121c7224 */ /* 0x000fc400078e0221 */
[----:B------:R-:W-:Y:S01]  /*0c60*/  @P6 VIADD R6, R6, 0x1 ;  /* 0x0000000106066836 */ /* 0x000fe20000000000 */
[----:B------:R-:W-:Y:S01]  /*0c70*/  ISETP.GE.U32.AND P0, PT, R32, R18, PT ;  /* 0x000000122000720c */ /* 0x000fe20003f06070 */
[----:B------:R-:W-:-:S08]  /*0c80*/  IMAD R16, R16, UR10, R7 ;  /* 0x0000000a10107c24 */ /* 0x000fd0000f8e0207 */
[----:B------:R-:W-:Y:S02]  /*0c90*/  @P4 IMAD.IADD R9, R9, 0x1, -R18 ;  /* 0x0000000109094824 */ /* 0x000fe400078e0a12 */
[----:B------:R-:W-:Y:S02]  /*0ca0*/  @P4 VIADD R24, R24, 0x1 ;  /* 0x0000000118184836 */ /* 0x000fe40000000000 */
[----:B------:R-:W-:Y:S02]  /*0cb0*/  @P0 IADD3 R6, PT, PT, R6, 0x1, RZ ;  /* 0x0000000106060810 */ /* 0x000fe40007ffe0ff */
[----:B------:R-:W-:Y:S01]  /*0cc0*/  ISETP.GE.U32.AND P2, PT, R9, R18, PT ;  /* 0x000000120900720c */ /* 0x000fe20003f46070 */
[----:B------:R-:W-:Y:S02]  /*0cd0*/  IMAD R9, R26, UR9, RZ ;  /* 0x000000091a097c24 */ /* 0x000fe4000f8e02ff */
[----:B------:R-:W-:Y:S02]  /*0ce0*/  IMAD.MOV R26, RZ, RZ, -R33 ;  /* 0x000000ffff1a7224 */ /* 0x000fe400078e0a21 */
[----:B------:R-:W-:Y:S01]  /*0cf0*/  IMAD R8, R8, UR11, R9 ;  /* 0x0000000b08087c24 */ /* 0x000fe2000f8e0209 */
[----:B------:R-:W-:Y:S01]  /*0d00*/  IADD3 R9, PT, PT, R23, 0x8, RZ ;  /* 0x0000000817097810 */ /* 0x000fe20007ffe0ff */
[----:B------:R-:W-:-:S02]  /*0d10*/  IMAD R25, R22, R26, R25 ;  /* 0x0000001a16197224 */ /* 0x000fc400078e0219 */
[----:B------:R-:W-:Y:S02]  /*0d20*/  IMAD R11, R11, UR10, R8 ;  /* 0x0000000a0b0b7c24 */ /* 0x000fe4000f8e0208 */
[----:B------:R-:W-:Y:S02]  /*0d30*/  IMAD.HI.U32 R26, R4, R9, RZ ;  /* 0x00000009041a7227 */ /* 0x000fe400078e00ff */
[----:B------:R-:W-:Y:S02]  /*0d40*/  @P2 IADD3 R24, PT, PT, R24, 0x1, RZ ;  /* 0x0000000118182810 */ /* 0x000fe40007ffe0ff */
[----:B------:R-:W-:Y:S01]  /*0d50*/  IMAD R25, R25, UR9, RZ ;  /* 0x0000000919197c24 */ /* 0x000fe2000f8e02ff */
[----:B------:R-:W-:Y:S02]  /*0d60*/  IADD3 R33, PT, PT, -R26, RZ, RZ ;  /* 0x000000ff1a217210 */ /* 0x000fe40007ffe1ff */
[----:B------:R-:W-:-:S03]  /*0d70*/  SEL R24, R17, R24, !P3 ;  /* 0x0000001811187207 */ /* 0x000fc60005800000 */
[----:B------:R-:W-:Y:S02]  /*0d80*/  IMAD R33, R22, R33, R9 ;  /* 0x0000002116217224 */ /* 0x000fe400078e0209 */
[----:B------:R-:W-:-:S03]  /*0d90*/  IMAD.MOV R32, RZ, RZ, -R24 ;  /* 0x000000ffff207224 */ /* 0x000fc600078e0a18 */
[----:B------:R-:W-:Y:S01]  /*0da0*/  ISETP.GE.U32.AND P5, PT, R33, R22, PT ;  /* 0x000000162100720c */ /* 0x000fe20003fa6070 */
[----:B------:R-:W-:-:S12]  /*0db0*/  IMAD R32, R18, R32, R31 ;  /* 0x0000002012207224 */ /* 0x000fd800078e021f */
[----:B------:R-:W-:Y:S01]  /*0dc0*/  @P5 IMAD.IADD R33, R33, 0x1, -R22 ;  /* 0x0000000121215824 */ /* 0x000fe200078e0a16 */
[----:B------:R-:W-:-:S04]  /*0dd0*/  @P5 IADD3 R26, PT, PT, R26, 0x1, RZ ;  /* 0x000000011a1a5810 */ /* 0x000fc80007ffe0ff */
[----:B------:R-:W-:Y:S01]  /*0de0*/  ISETP.GE.U32.AND P5, PT, R33, R22, PT ;  /* 0x000000162100720c */ /* 0x000fe20003fa6070 */
[----:B------:R-:W-:Y:S01]  /*0df0*/  IMAD R33, R28, UR11, R25 ;  /* 0x0000000b1c217c24 */ /* 0x000fe2000f8e0219 */
[----:B------:R-:W-:-:S03]  /*0e00*/  IADD3 R28, PT, PT, -R14, RZ, RZ ;  /* 0x000000ff0e1c7210 */ /* 0x000fc60007ffe1ff */
[----:B------:R-:W-:Y:S02]  /*0e10*/  IMAD R12, R12, UR10, R33 ;  /* 0x0000000a0c0c7c24 */ /* 0x000fe4000f8e0221 */
[----:B------:R-:W-:-:S06]  /*0e20*/  IMAD R28, R18, R28, R13 ;  /* 0x0000001c121c7224 */ /* 0x000fcc00078e020d */
[----:B------:R-:W-:-:S04]  /*0e30*/  @P5 IADD3 R26, PT, PT, R26, 0x1, RZ ;  /* 0x000000011a1a5810 */ /* 0x000fc80007ffe0ff */
[----:B------:R-:W-:Y:S01]  /*0e40*/  SEL R25, R29, R26, !P1 ;  /* 0x0000001a1d197207 */ /* 0x000fe20004800000 */
[----:B------:R-:W-:-:S04]  /*0e50*/  IMAD.MOV R26, RZ, RZ, -R13 ;  /* 0x000000ffff1a7224 */ /* 0x000fc800078e0a0d */
[----:B------:R-:W-:Y:S02]  /*0e60*/  IMAD R5, R22, R26, R5 ;  /* 0x0000001a16057224 */ /* 0x000fe400078e0205 */
[----:B------:R-:W-:-:S04]  /*0e70*/  IMAD.HI.U32 R26, R10, R25, RZ ;  /* 0x000000190a1a7227 */ /* 0x000fc800078e00ff */
[----:B------:R-:W-:Y:S02]  /*0e80*/  IMAD.MOV R13, RZ, RZ, -R26 ;  /* 0x000000ffff0d7224 */ /* 0x000fe400078e0a1a */
[----:B------:R-:W-:Y:S02]  /*0e90*/  IMAD R5, R5, UR9, RZ ;  /* 0x0000000905057c24 */ /* 0x000fe4000f8e02ff */
[----:B------:R-:W-:Y:S02]  /*0ea0*/  IMAD R13, R18, R13, R25 ;  /* 0x0000000d120d7224 */ /* 0x000fe400078e0219 */
[----:B------:R-:W-:Y:S02]  /*0eb0*/  IMAD R5, R28, UR11, R5 ;  /* 0x0000000b1c057c24 */ /* 0x000fe4000f8e0205 */
[----:B------:R-:W-:Y:S01]  /*0ec0*/  IMAD.MOV R28, RZ, RZ, -R37 ;  /* 0x000000ffff1c7224 */ /* 0x000fe200078e0a25 */
[----:B------:R-:W-:Y:S01]  /*0ed0*/  ISETP.GE.U32.AND P5, PT, R13, R18, PT ;  /* 0x000000120d00720c */ /* 0x000fe20003fa6070 */
[----:B------:R-:W-:-:S02]  /*0ee0*/  IMAD R14, R14, UR10, R5 ;  /* 0x0000000a0e0e7c24 */ /* 0x000fc4000f8e0205 */
[----:B------:R-:W-:Y:S02]  /*0ef0*/  IMAD R35, R22, R28, R35 ;  /* 0x0000001c16237224 */ /* 0x000fe400078e0223 */
[----:B------:R-:W-:-:S04]  /*0f00*/  IMAD.MOV R28, RZ, RZ, -R31 ;  /* 0x000000ffff1c7224 */ /* 0x000fc800078e0a1f */
[----:B------:R-:W-:-:S04]  /*0f10*/  IMAD R27, R22, R28, R27 ;  /* 0x0000001c161b7224 */ /* 0x000fc800078e021b */
[----:B------:R-:W-:Y:S01]  /*0f20*/  @P5 IADD3 R13, PT, PT, -R18, R13, RZ ;  /* 0x0000000d120d5210 */ /* 0x000fe20007ffe1ff */
[----:B------:R-:W-:Y:S02]  /*0f30*/  @P5 VIADD R26, R26, 0x1 ;  /* 0x000000011a1a5836 */ /* 0x000fe40000000000 */
[----:B------:R-:W-:Y:S01]  /*0f40*/  IMAD R27, R27, UR9, RZ ;  /* 0x000000091b1b7c24 */ /* 0x000fe2000f8e02ff */
[----:B------:R-:W-:Y:S02]  /*0f50*/  ISETP.GE.U32.AND P6, PT, R13, R18, PT ;  /* 0x000000120d00720c */ /* 0x000fe40003fc6070 */
[----:B------:R-:W-:-:S04]  /*0f60*/  SEL R13, R17, R6, !P3 ;  /* 0x00000006110d7207 */ /* 0x000fc80005800000 */
[----:B------:R-:W-:-:S05]  /*0f70*/  IADD3 R6, PT, PT, -R13, RZ, RZ ;  /* 0x000000ff0d067210 */ /* 0x000fca0007ffe1ff */
[----:B------:R-:W-:Y:S02]  /*0f80*/  IMAD R37, R18, R6, R37 ;  /* 0x0000000612257224 */ /* 0x000fe400078e0225 */
[----:B------:R-:W-:Y:S01]  /*0f90*/  IMAD R6, R35, UR9, RZ ;  /* 0x0000000923067c24 */ /* 0x000fe2000f8e02ff */
[----:B------:R-:W-:Y:S01]  /*0fa0*/  IADD3 R35, PT, PT, R23, 0x9, RZ ;  /* 0x0000000917237810 */ /* 0x000fe20007ffe0ff */
[----:B------:R-:W-:Y:S02]  /*0fb0*/  @P6 VIADD R26, R26, 0x1 ;  /* 0x000000011a1a6836 */ /* 0x000fe40000000000 */
[----:B------:R-:W-:Y:S02]  /*0fc0*/  IMAD R6, R37, UR11, R6 ;  /* 0x0000000b25067c24 */ /* 0x000fe4000f8e0206 */
[----:B------:R-:W-:Y:S01]  /*0fd0*/  IMAD.HI.U32 R28, R4, R35, RZ ;  /* 0x00000023041c7227 */ /* 0x000fe200078e00ff */
[----:B------:R-:W-:-:S03]  /*0fe0*/  SEL R26, R17, R26, !P3 ;  /* 0x0000001a111a7207 */ /* 0x000fc60005800000 */
[----:B------:R-:W-:Y:S01]  /*0ff0*/  IMAD R13, R13, UR10, R6 ;  /* 0x0000000a0d0d7c24 */ /* 0x000fe2000f8e0206 */
[----:B------:R-:W-:-:S05]  /*1000*/  IADD3 R31, PT, PT, -R28, RZ, RZ ;  /* 0x000000ff1c1f7210 */ /* 0x000fca0007ffe1ff */
[----:B------:R-:W-:-:S05]  /*1010*/  IMAD R31, R22, R31, R35 ;  /* 0x0000001f161f7224 */ /* 0x000fca00078e0223 */
[----:B------:R-:W-:-:S13]  /*1020*/  ISETP.GE.U32.AND P0, PT, R31, R22, PT ;  /* 0x000000161f00720c */ /* 0x000fda0003f06070 */
[----:B------:R-:W-:Y:S01]  /*1030*/  @P0 IMAD.IADD R31, R31, 0x1, -R22 ;  /* 0x000000011f1f0824 */ /* 0x000fe200078e0a16 */
[----:B------:R-:W-:-:S04]  /*1040*/  @P0 IADD3 R28, PT, PT, R28, 0x1, RZ ;  /* 0x000000011c1c0810 */ /* 0x000fc80007ffe0ff */
[----:B------:R-:W-:Y:S01]  /*1050*/  ISETP.GE.U32.AND P2, PT, R31, R22, PT ;  /* 0x000000161f00720c */ /* 0x000fe20003f46070 */
[----:B------:R-:W-:Y:S02]  /*1060*/  IMAD R31, R32, UR11, R27 ;  /* 0x0000000b201f7c24 */ /* 0x000fe4000f8e021b */
[----:B------:R-:W-:Y:S02]  /*1070*/  IMAD.MOV R32, RZ, RZ, -R26 ;  /* 0x000000ffff207224 */ /* 0x000fe400078e0a1a */
[----:B------:R-:W-:Y:S02]  /*1080*/  IMAD R24, R24, UR10, R31 ;  /* 0x0000000a18187c24 */ /* 0x000fe4000f8e021f */
[----:B------:R-:W-:-:S06]  /*1090*/  IMAD R32, R18, R32, R25 ;  /* 0x0000002012207224 */ /* 0x000fcc00078e0219 */
[----:B------:R-:W-:-:S04]  /*10a0*/  @P2 IADD3 R28, PT, PT, R28, 0x1, RZ ;  /* 0x000000011c1c2810 */ /* 0x000fc80007ffe0ff */
[----:B------:R-:W-:Y:S02]  /*10b0*/  SEL R27, R29, R28, !P1 ;  /* 0x0000001c1d1b7207 */ /* 0x000fe40004800000 */
[----:B------:R-:W-:-:S05]  /*10c0*/  IADD3 R28, PT, PT, -R25, RZ, RZ ;  /* 0x000000ff191c7210 */ /* 0x000fca0007ffe1ff */
[----:B------:R-:W-:Y:S02]  /*10d0*/  IMAD R9, R22, R28, R9 ;  /* 0x0000001c16097224 */ /* 0x000fe400078e0209 */
[----:B------:R-:W-:-:S04]  /*10e0*/  IMAD.HI.U32 R28, R10, R27, RZ ;  /* 0x0000001b0a1c7227 */ /* 0x000fc800078e00ff */
[----:B------:R-:W-:Y:S01]  /*10f0*/  IMAD R9, R9, UR9, RZ ;  /* 0x0000000909097c24 */ /* 0x000fe2000f8e02ff */
[----:B------:R-:W-:-:S05]  /*1100*/  IADD3 R25, PT, PT, -R28, RZ, RZ ;  /* 0x000000ff1c197210 */ /* 0x000fca0007ffe1ff */
[----:B------:R-:W-:-:S05]  /*1110*/  IMAD R25, R18, R25, R27 ;  /* 0x0000001912197224 */ /* 0x000fca00078e021b */
[----:B------:R-:W-:-:S13]  /*1120*/  ISETP.GE.U32.AND P0, PT, R25, R18, PT ;  /* 0x000000121900720c */ /* 0x000fda0003f06070 */
[----:B------:R-:W-:Y:S01]  /*1130*/  @P0 IMAD.IADD R25, R25, 0x1, -R18 ;  /* 0x0000000119190824 */ /* 0x000fe200078e0a12 */
[----:B------:R-:W-:-:S04]  /*1140*/  @P0 IADD3 R28, PT, PT, R28, 0x1, RZ ;  /* 0x000000011c1c0810 */ /* 0x000fc80007ffe0ff */
[----:B------:R-:W-:Y:S01]  /*1150*/  ISETP.GE.U32.AND P2, PT, R25, R18, PT ;  /* 0x000000121900720c */ /* 0x000fe20003f46070 */
[----:B------:R-:W-:Y:S01]  /*1160*/  IMAD R25, R32, UR11, R9 ;  /* 0x0000000b20197c24 */ /* 0x000fe2000f8e0209 */
[----:B------:R-:W-:-:S03]  /*1170*/  IADD3 R9, PT, PT, -R27, RZ, RZ ;  /* 0x000000ff1b097210 */ /* 0x000fc60007ffe1ff */
[----:B------:R-:W-:Y:S02]  /*1180*/  IMAD R26, R26, UR10, R25 ;  /* 0x0000000a1a1a7c24 */ /* 0x000fe4000f8e0219 */
[----:B------:R-:W-:-:S04]  /*1190*/  IMAD R35, R22, R9, R35 ;  /* 0x0000000916237224 */ /* 0x000fc800078e0223 */
[----:B------:R-:W-:Y:S02]  /*11a0*/  IMAD R9, R35, UR9, RZ ;  /* 0x0000000923097c24 */ /* 0x000fe4000f8e02ff */
[----:B------:R-:W-:-:S05]  /*11b0*/  @P2 VIADD R28, R28, 0x1 ;  /* 0x000000011c1c2836 */ /* 0x000fca0000000000 */
        /* <DEDUP_REMOVED lines=29> */
[----:B------:R-:W-:Y:S02]  /*1390*/  VIADD R35, R23, 0xb ;  /* 0x0000000b17237836 */ /* 0x000fe40000000000 */
[----:B------:R-:W-:Y:S02]  /*13a0*/  IMAD R27, R32, UR11, R27 ;  /* 0x0000000b201b7c24 */ /* 0x000fe4000f8e021b */
        /* <DEDUP_REMOVED lines=16> */
[----:B------:R-:W-:Y:S02]  /*14b0*/  ISETP.GE.U32.AND P2, PT, R7, R18, PT ;  /* 0x000000120700720c */ /* 0x000fe40003f46070 */
[----:B------:R-:W-:-:S05]  /*14c0*/  IADD3 R7, PT, PT, -R37, RZ, RZ ;  /* 0x000000ff25077210 */ /* 0x000fca0007ffe1ff */
[----:B------:R-:W-:-:S04]  /*14d0*/  IMAD R35, R22, R7, R35 ;  /* 0x0000000716237224 */ /* 0x000fc800078e0223 */
[----:B------:R-:W-:Y:S01]  /*14e0*/  IMAD R7, R35, UR9, RZ ;  /* 0x0000000923077c24 */ /* 0x000fe2000f8e02ff */
[----:B------:R-:W-:Y:S01]  /*14f0*/  IADD3 R35, PT, PT, R23, 0xc, RZ ;  /* 0x0000000c17237810 */ /* 0x000fe20007ffe0ff */
[----:B------:R-:W-:-:S05]  /*1500*/  @P2 VIADD R32, R32, 0x1 ;  /* 0x0000000120202836 */ /* 0x000fca0000000000 */
        /* <DEDUP_REMOVED lines=48> */
[----:B------:R-:W-:Y:S01]  /*1810*/  ISETP.GE.U32.AND P2, PT, R31, R18, PT ;  /* 0x000000121f00720c */ /* 0x000fe20003f46070 */
[----:B------:R-:W-:Y:S01]  /*1820*/  IMAD R31, R33, UR9, RZ ;  /* 0x00000009211f7c24 */ /* 0x000fe2000f8e02ff */
[----:B------:R-:W-:-:S11]  /*1830*/  IADD3 R33, PT, PT, R23, 0xe, RZ ;  /* 0x0000000e17217810 */ /* 0x000fd60007ffe0ff */
[----:B------:R-:W-:-:S05]  /*1840*/  @P2 VIADD R36, R36, 0x1 ;  /* 0x0000000124242836 */ /* 0x000fca0000000000 */
[----:B------:R-:W-:-:S05]  /*1850*/  SEL R36, R17, R36, !P3 ;  /* 0x0000002411247207 */ /* 0x000fca0005800000 */
[----:B------:R-:W-:-:S04]  /*1860*/  IMAD.MOV R6, RZ, RZ, -R36 ;  /* 0x000000ffff067224 */ /* 0x000fc800078e0a24 */
        /* <DEDUP_REMOVED lines=19> */
[----:B------:R-:W-:Y:S01]  /*19a0*/  ISETP.GE.U32.AND P2, PT, R9, R18, PT ;  /* 0x000000120900720c */ /* 0x000fe20003f46070 */
[----:B------:R-:W-:-:S12]  /*19b0*/  IMAD R9, R33, UR9, RZ ;  /* 0x0000000921097c24 */ /* 0x000fd8000f8e02ff */
        /* <DEDUP_REMOVED lines=21> */
[----:B------:R-:W-:Y:S01]  /*1b10*/  @P0 IADD3 R27, PT, PT, -R18, R27, RZ ;  /* 0x0000001b121b0210 */ /* 0x000fe20007ffe1ff */
[----:B------:R-:W-:-:S03]  /*1b20*/  @P0 VIADD R6, R6, 0x1 ;  /* 0x0000000106060836 */ /* 0x000fc60000000000 */
[----:B------:R-:W-:Y:S01]  /*1b30*/  ISETP.GE.U32.AND P2, PT, R27, R18, PT ;  /* 0x000000121b00720c */ /* 0x000fe20003f46070 */
[----:B------:R-:W-:-:S04]  /*1b40*/  VIADD R27, R23, 0xf ;  /* 0x0000000f171b7836 */ /* 0x000fc80000000000 */
[----:B------:R-:W-:-:S08]  /*1b50*/  IMAD.HI.U32 R4, R4, R27, RZ ;  /* 0x0000001b04047227 */ /* 0x000fd000078e00ff */
[----:B------:R-:W-:-:S04]  /*1b60*/  @P2 IADD3 R6, PT, PT, R6, 0x1, RZ ;  /* 0x0000000106062810 */ /* 0x000fc80007ffe0ff */
[----:B------:R-:W-:-:S05]  /*1b70*/  SEL R6, R17, R6, !P3 ;  /* 0x0000000611067207 */ /* 0x000fca0005800000 */
[----:B------:R-:W-:-:S04]  /*1b80*/  IMAD.MOV R8, RZ, RZ, -R6 ;  /* 0x000000ffff087224 */ /* 0x000fc800078e0a06 */
[----:B------:R-:W-:Y:S01]  /*1b90*/  IMAD R8, R18, R8, R33 ;  /* 0x0000000812087224 */ /* 0x000fe200078e0221 */
[----:B------:R-:W-:-:S03]  /*1ba0*/  IADD3 R33, PT, PT, -R4, RZ, RZ ;  /* 0x000000ff04217210 */ /* 0x000fc60007ffe1ff */
[----:B------:R-:W-:Y:S02]  /*1bb0*/  IMAD R7, R8, UR11, R7 ;  /* 0x0000000b08077c24 */ /* 0x000fe4000f8e0207 */
[----:B------:R-:W-:Y:S02]  /*1bc0*/  IMAD R33, R22, R33, R27 ;  /* 0x0000002116217224 */ /* 0x000fe400078e021b */
[----:B------:R-:W-:-:S03]  /*1bd0*/  IMAD R8, R6, UR10, R7 ;  /* 0x0000000a06087c24 */ /* 0x000fc6000f8e0207 */
        /* <DEDUP_REMOVED lines=8> */
[----:B------:R-:W2:Y:S01]  /*1c60*/  LDG.E.128 R4, desc[UR6][R4.64] ;  /* 0x0000000604047981 */ /* 0x000ea2000c1e1d00 */
[----:B------:R-:W-:-:S04]  /*1c70*/  IMAD.HI.U32 R10, R10, R29, RZ ;  /* 0x0000001d0a0a7227 */ /* 0x000fc800078e00ff */
[----:B-1----:R-:W-:Y:S02]  /*1c80*/  IMAD R8, R19, UR12, R8 ;  /* 0x0000000c13087c24 */ /* 0x002fe4000f8e0208 */
[----:B------:R-:W-:Y:S01]  /*1c90*/  IMAD R36, R36, UR10, R31 ;  /* 0x0000000a24247c24 */ /* 0x000fe2000f8e021f */
[----:B------:R-:W-:Y:S01]  /*1ca0*/  IADD3 R31, PT, PT, -R10, RZ, RZ ;  /* 0x000000ff0a1f7210 */ /* 0x000fe20007ffe1ff */
[----:B------:R-:W-:Y:S01]  /*1cb0*/  IMAD R25, R25, UR10, R9 ;  /* 0x0000000a19197c24 */ /* 0x000fe2000f8e0209 */
[----:B------:R-:W-:Y:S01]  /*1cc0*/  IADD3 R8, P0, PT, R8, UR14, RZ ;  /* 0x0000000e08087c10 */ /* 0x000fe2000ff1e0ff */
[----:B------:R-:W-:Y:S02]  /*1cd0*/  IMAD R15, R19, UR12, R15 ;  /* 0x0000000c130f7c24 */ /* 0x000fe4000f8e020f */
[----:B------:R-:W-:Y:S02]  /*1ce0*/  IMAD R31, R18, R31, R29 ;  /* 0x0000001f121f7224 */ /* 0x000fe400078e021d */
[----:B------:R-:W-:-:S02]  /*1cf0*/  IMAD.X R9, RZ, RZ, UR15, P0 ;  /* 0x0000000fff097e24 */ /* 0x000fc400080e06ff */
[----:B------:R-:W-:Y:S01]  /*1d00*/  IMAD R16, R19, UR12, R16 ;  /* 0x0000000c13107c24 */ /* 0x000fe2000f8e0210 */
[----:B------:R-:W-:Y:S01]  /*1d10*/  ISETP.GE.U32.AND P0, PT, R31, R18, PT ;  /* 0x000000121f00720c */ /* 0x000fe20003f06070 */
[C---:B------:R-:W-:Y:S02]  /*1d20*/  IMAD R12, R19.reuse, UR12, R12 ;  /* 0x0000000c130c7c24 */ /* 0x040fe4000f8e020c */
[C---:B------:R-:W-:Y:S02]  /*1d30*/  IMAD R14, R19.reuse, UR12, R14 ;  /* 0x0000000c130e7c24 */ /* 0x040fe4000f8e020e */
[C---:B------:R-:W-:Y:S02]  /*1d40*/  IMAD R13, R19.reuse, UR12, R13 ;  /* 0x0000000c130d7c24 */ /* 0x040fe4000f8e020d */
[C---:B------:R-:W-:Y:S02]  /*1d50*/  IMAD R26, R19.reuse, UR12, R26 ;  /* 0x0000000c131a7c24 */ /* 0x040fe4000f8e021a */
[----:B------:R-:W-:-:S02]  /*1d60*/  IMAD R30, R19, UR12, R30 ;  /* 0x0000000c131e7c24 */ /* 0x000fc4000f8e021e */
[----:B------:R-:W-:Y:S02]  /*1d70*/  IMAD R28, R19, UR12, R28 ;  /* 0x0000000c131c7c24 */ /* 0x000fe4000f8e021c */
[----:B------:R-:W-:Y:S01]  /*1d80*/  @P0 IMAD.IADD R31, R31, 0x1, -R18 ;  /* 0x000000011f1f0824 */ /* 0x000fe200078e0a12 */
[----:B------:R-:W-:Y:S01]  /*1d90*/  @P0 IADD3 R10, PT, PT, R10, 0x1, RZ ;  /* 0x000000010a0a0810 */ /* 0x000fe20007ffe0ff */
[C---:B------:R-:W-:Y:S02]  /*1da0*/  IMAD R32, R19.reuse, UR12, R32 ;  /* 0x0000000c13207c24 */ /* 0x040fe4000f8e0220 */
[----:B------:R-:W-:Y:S01]  /*1db0*/  IMAD R34, R19, UR12, R34 ;  /* 0x0000000c13227c24 */ /* 0x000fe2000f8e0222 */
[----:B------:R-:W-:Y:S01]  /*1dc0*/  ISETP.GE.U32.AND P1, PT, R31, R18, PT ;  /* 0x000000121f00720c */ /* 0x000fe20003f26070 */
[C---:B------:R-:W-:Y:S02]  /*1dd0*/  IMAD R36, R19.reuse, UR12, R36 ;  /* 0x0000000c13247c24 */ /* 0x040fe4000f8e0224 */
[----:B------:R-:W-:-:S02]  /*1de0*/  IMAD R25, R19, UR12, R25 ;  /* 0x0000000c13197c24 */ /* 0x000fc4000f8e0219 */
[----:B------:R-:W-:-:S08]  /*1df0*/  IMAD R23, R21, 0x10, R23 ;  /* 0x0000001015177824 */ /* 0x000fd000078e0217 */
[----:B------:R-:W-:-:S05]  /*1e00*/  @P1 VIADD R10, R10, 0x1 ;  /* 0x000000010a0a1836 */ /* 0x000fca0000000000 */
[----:B------:R-:W-:Y:S02]  /*1e10*/  SEL R17, R17, R10, !P3 ;  /* 0x0000000a11117207 */ /* 0x000fe40005800000 */
[----:B------:R-:W-:-:S05]  /*1e20*/  IADD3 R10, PT, PT, -R29, RZ, RZ ;  /* 0x000000ff1d0a7210 */ /* 0x000fca0007ffe1ff */
[----:B------:R-:W-:Y:S01]  /*1e30*/  IMAD R27, R22, R10, R27 ;  /* 0x0000000a161b7224 */ /* 0x000fe200078e021b */
[----:B------:R-:W-:-:S03]  /*1e40*/  IADD3 R10, P0, PT, R15, UR14, RZ ;  /* 0x0000000e0f0a7c10 */ /* 0x000fc6000ff1e0ff */
[----:B------:R-:W-:Y:S01]  /*1e50*/  IMAD R27, R27, UR9, RZ ;  /* 0x000000091b1b7c24 */ /* 0x000fe2000f8e02ff */
[C---:B--2---:R-:W-:Y:S02]  /*1e60*/  PRMT R33, R4.reuse, 0x7770, RZ ;  /* 0x0000777004217816 */ /* 0x044fe400000000ff */
[C---:B------:R-:W-:Y:S02]  /*1e70*/  PRMT R15, R4.reuse, 0x7771, RZ ;  /* 0x00007771040f7816 */ /* 0x040fe400000000ff */
[----:B------:R-:W-:Y:S01]  /*1e80*/  PRMT R31, R4, 0x7772, RZ ;  /* 0x00007772041f7816 */ /* 0x000fe200000000ff */
[----:B------:R0:W-:Y:S01]  /*1e90*/  STG.E.U8 desc[UR6][R8.64], R33 ;  /* 0x0000002108007986 */ /* 0x0001e2000c101106 */
[C---:B------:R-:W-:Y:S02]  /*1ea0*/  PRMT R37, R5.reuse, 0x7772, RZ ;  /* 0x0000777205257816 */ /* 0x040fe400000000ff */
[----:B------:R-:W-:Y:S01]  /*1eb0*/  PRMT R35, R6, 0x7770, RZ ;  /* 0x0000777006237816 */ /* 0x000fe200000000ff */
[----:B0-----:R-:W-:Y:S01]  /*1ec0*/  IMAD.MOV R8, RZ, RZ, -R17 ;  /* 0x000000ffff087224 */ /* 0x001fe200078e0a11 */
[----:B------:R-:W-:Y:S01]  /*1ed0*/  PRMT R33, R5, 0x7773, RZ ;  /* 0x0000777305217816 */ /* 0x000fe200000000ff */
[----:B------:R-:W-:Y:S01]  /*1ee0*/  IMAD R9, R19, UR12, R11 ;  /* 0x0000000c13097c24 */ /* 0x000fe2000f8e020b */
[----:B------:R-:W-:Y:S01]  /*1ef0*/  IADD3.X R11, PT, PT, RZ, UR15, RZ, P0, !PT ;  /* 0x0000000fff0b7c10 */ /* 0x000fe200087fe4ff */
[----:B------:R-:W-:Y:S01]  /*1f00*/  IMAD R8, R18, R8, R29 ;  /* 0x0000000812087224 */ /* 0x000fe200078e021d */
[----:B------:R-:W-:-:S02]  /*1f10*/  PRMT R29, R4, 0x7773, RZ ;  /* 0x00007773041d7816 */ /* 0x000fc400000000ff */
[----:B------:R-:W-:Y:S01]  /*1f20*/  PRMT R4, R5, 0x7770, RZ ;  /* 0x0000777005047816 */ /* 0x000fe200000000ff */
[----:B------:R-:W-:Y:S01]  /*1f30*/  IMAD R27, R8, UR11, R27 ;  /* 0x0000000b081b7c24 */ /* 0x000fe2000f8e021b */
[----:B------:R-:W-:Y:S01]  /*1f40*/  IADD3 R8, P0, PT, R9, UR14, RZ ;  /* 0x0000000e09087c10 */ /* 0x000fe2000ff1e0ff */
[----:B------:R0:W-:Y:S02]  /*1f50*/  STG.E.U8 desc[UR6][R10.64], R15 ;  /* 0x0000000f0a007986 */ /* 0x0001e4000c101106 */
[----:B------:R-:W-:Y:S02]  /*1f60*/  IMAD R27, R17, UR10, R27 ;  /* 0x0000000a111b7c24 */ /* 0x000fe4000f8e021b */
[----:B------:R-:W-:Y:S01]  /*1f70*/  IMAD.X R9, RZ, RZ, UR15, P0 ;  /* 0x0000000fff097e24 */ /* 0x000fe200080e06ff */
[----:B------:R-:W-:Y:S01]  /*1f80*/  IADD3 R16, P0, PT, R16, UR14, RZ ;  /* 0x0000000e10107c10 */ /* 0x000fe2000ff1e0ff */
[----:B------:R-:W-:-:S03]  /*1f90*/  IMAD R27, R19, UR12, R27 ;  /* 0x0000000c131b7c24 */ /* 0x000fc6000f8e021b */
[----:B------:R-:W-:Y:S01]  /*1fa0*/  IADD3.X R17, PT, PT, RZ, UR15, RZ, P0, !PT ;  /* 0x0000000fff117c10 */ /* 0x000fe200087fe4ff */
[----:B------:R1:W-:Y:S01]  /*1fb0*/  STG.E.U8 desc[UR6][R8.64], R31 ;  /* 0x0000001f08007986 */ /* 0x0003e2000c101106 */
[----:B0-----:R-:W-:-:S03]  /*1fc0*/  IADD3 R10, P0, PT, R12, UR14, RZ ;  /* 0x0000000e0c0a7c10 */ /* 0x001fc6000ff1e0ff */
[----:B------:R0:W-:Y:S01]  /*1fd0*/  STG.E.U8 desc[UR6][R16.64], R29 ;  /* 0x0000001d10007986 */ /* 0x0001e2000c101106 */
[----:B------:R-:W-:Y:S01]  /*1fe0*/  IADD3 R12, P1, PT, R14, UR14, RZ ;  /* 0x0000000e0e0c7c10 */ /* 0x000fe2000ff3e0ff */
[----:B------:R-:W-:Y:S01]  /*1ff0*/  IMAD.X R11, RZ, RZ, UR15, P0 ;  /* 0x0000000fff0b7e24 */ /* 0x000fe200080e06ff */
[----:B------:R-:W-:Y:S02]  /*2000*/  IADD3 R14, P2, PT, R13, UR14, RZ ;  /* 0x0000000e0d0e7c10 */ /* 0x000fe4000ff5e0ff */
[----:B------:R-:W-:Y:S02]  /*2010*/  IADD3.X R13, PT, PT, RZ, UR15, RZ, P1, !PT ;  /* 0x0000000fff0d7c10 */ /* 0x000fe40008ffe4ff */
[----:B-1----:R-:W-:Y:S01]  /*2020*/  PRMT R9, R5, 0x7771, RZ ;  /* 0x0000777105097816 */ /* 0x002fe200000000ff */
[----:B------:R-:W-:Y:S01]  /*2030*/  IMAD R5, R19, UR12, R24 ;  /* 0x0000000c13057c24 */ /* 0x000fe2000f8e0218 */
[----:B------:R1:W-:Y:S01]  /*2040*/  STG.E.U8 desc[UR6][R10.64], R4 ;  /* 0x000000040a007986 */ /* 0x0003e2000c101106 */
[C---:B------:R-:W-:Y:S01]  /*2050*/  PRMT R31, R6.reuse, 0x7771, RZ ;  /* 0x00007771061f7816 */ /* 0x040fe200000000ff */
[----:B------:R-:W-:Y:S01]  /*2060*/  IMAD.X R15, RZ, RZ, UR15, P2 ;  /* 0x0000000fff0f7e24 */ /* 0x000fe200090e06ff */
[C---:B0-----:R-:W-:Y:S01]  /*2070*/  PRMT R16, R6.reuse, 0x7773, RZ ;  /* 0x0000777306107816 */ /* 0x041fe200000000ff */
[----:B------:R0:W-:Y:S01]  /*2080*/  STG.E.U8 desc[UR6][R12.64], R9 ;  /* 0x000000090c007986 */ /* 0x0001e2000c101106 */
[----:B------:R-:W-:-:S02]  /*2090*/  PRMT R29, R6, 0x7772, RZ ;  /* 0x00007772061d7816 */ /* 0x000fc400000000ff */
[----:B------:R-:W-:Y:S01]  /*20a0*/  IADD3 R6, P1, PT, R26, UR14, RZ ;  /* 0x0000000e1a067c10 */ /* 0x000fe2000ff3e0ff */
[----:B------:R2:W-:Y:S01]  /*20b0*/  STG.E.U8 desc[UR6][R14.64], R37 ;  /* 0x000000250e007986 */ /* 0x0005e2000c101106 */
[----:B------:R-:W-:Y:S02]  /*20c0*/  IADD3 R8, P2, PT, R28, UR14, RZ ;  /* 0x0000000e1c087c10 */ /* 0x000fe4000ff5e0ff */
[----:B------:R-:W-:Y:S02]  /*20d0*/  PRMT R17, R7, 0x7773, RZ ;  /* 0x0000777307117816 */ /* 0x000fe400000000ff */
[----:B-1----:R-:W-:Y:S02]  /*20e0*/  IADD3 R4, P0, PT, R5, UR14, RZ ;  /* 0x0000000e05047c10 */ /* 0x002fe4000ff1e0ff */
[----:B------:R-:W-:Y:S02]  /*20f0*/  PRMT R24, R7, 0x7772, RZ ;  /* 0x0000777207187816 */ /* 0x000fe400000000ff */
[----:B------:R-:W-:-:S02]  /*2100*/  IADD3.X R5, PT, PT, RZ, UR15, RZ, P0, !PT ;  /* 0x0000000fff057c10 */ /* 0x000fc400087fe4ff */
[----:B------:R-:W-:Y:S02]  /*2110*/  IADD3 R10, P0, PT, R30, UR14, RZ ;  /* 0x0000000e1e0a7c10 */ /* 0x000fe4000ff1e0ff */
[C---:B0-----:R-:W-:Y:S01]  /*2120*/  PRMT R12, R7.reuse, 0x7771, RZ ;  /* 0x00007771070c7816 */ /* 0x041fe200000000ff */
[----:B------:R0:W-:Y:S01]  /*2130*/  STG.E.U8 desc[UR6][R4.64], R33 ;  /* 0x0000002104007986 */ /* 0x0001e2000c101106 */
[----:B------:R-:W-:Y:S01]  /*2140*/  PRMT R13, R7, 0x7770, RZ ;  /* 0x00007770070d7816 */ /* 0x000fe200000000ff */
[----:B------:R-:W-:Y:S01]  /*2150*/  IMAD.X R7, RZ, RZ, UR15, P1 ;  /* 0x0000000fff077e24 */ /* 0x000fe200088e06ff */
[----:B------:R-:W-:Y:S01]  /*2160*/  IADD3.X R9, PT, PT, RZ, UR15, RZ, P2, !PT ;  /* 0x0000000fff097c10 */ /* 0x000fe200097fe4ff */
[----:B------:R-:W-:Y:S01]  /*2170*/  IMAD.X R11, RZ, RZ, UR15, P0 ;  /* 0x0000000fff0b7e24 */ /* 0x000fe200080e06ff */
[----:B--2---:R-:W-:Y:S02]  /*2180*/  IADD3 R14, P0, PT, R32, UR14, RZ ;  /* 0x0000000e200e7c10 */ /* 0x004fe4000ff1e0ff */
[----:B------:R1:W-:Y:S01]  /*2190*/  STG.E.U8 desc[UR6][R6.64], R35 ;  /* 0x0000002306007986 */ /* 0x0003e2000c101106 */
[----:B------:R-:W-:-:S02]  /*21a0*/  IADD3 R26, P3, PT, R27, UR14, RZ ;  /* 0x0000000e1b1a7c10 */ /* 0x000fc4000ff7e0ff */
[----:B------:R-:W-:Y:S01]  /*21b0*/  IADD3.X R15, PT, PT, RZ, UR15, RZ, P0, !PT ;  /* 0x0000000fff0f7c10 */ /* 0x000fe200087fe4ff */
[----:B------:R2:W-:Y:S01]  /*21c0*/  STG.E.U8 desc[UR6][R8.64], R31 ;  /* 0x0000001f08007986 */ /* 0x0005e2000c101106 */
[----:B0-----:R-:W-:Y:S02]  /*21d0*/  IADD3 R4, P1, PT, R34, UR14, RZ ;  /* 0x0000000e22047c10 */ /* 0x001fe4000ff3e0ff */
[----:B------:R-:W-:Y:S01]  /*21e0*/  IADD3.X R27, PT, PT, RZ, UR15, RZ, P3, !PT ;  /* 0x0000000fff1b7c10 */ /* 0x000fe20009ffe4ff */
[----:B------:R0:W-:Y:S02]  /*21f0*/  STG.E.U8 desc[UR6][R10.64], R29 ;  /* 0x0000001d0a007986 */ /* 0x0001e4000c101106 */
[----:B------:R-:W-:Y:S01]  /*2200*/  IMAD.X R5, RZ, RZ, UR15, P1 ;  /* 0x0000000fff057e24 */ /* 0x000fe200088e06ff */
[----:B-1----:R-:W-:Y:S01]  /*2210*/  IADD3 R6, P0, PT, R36, UR14, RZ ;  /* 0x0000000e24067c10 */ /* 0x002fe2000ff1e0ff */
[----:B------:R1:W-:Y:S01]  /*2220*/  STG.E.U8 desc[UR6][R14.64], R16 ;  /* 0x000000100e007986 */ /* 0x0003e2000c101106 */
[----:B--2---:R-:W-:-:S03]  /*2230*/  IADD3 R8, P2, PT, R25, UR14, RZ ;  /* 0x0000000e19087c10 */ /* 0x004fc6000ff5e0ff */
[----:B------:R1:W-:Y:S01]  /*2240*/  STG.E.U8 desc[UR6][R4.64], R13 ;  /* 0x0000000d04007986 */ /* 0x0003e2000c101106 */
[----:B------:R-:W-:Y:S02]  /*2250*/  IADD3.X R7, PT, PT, RZ, UR15, RZ, P0, !PT ;  /* 0x0000000fff077c10 */ /* 0x000fe400087fe4ff */
[----:B0-----:R-:W-:Y:S01]  /*2260*/  IADD3 R11, PT, PT, R23, 0x10, RZ ;  /* 0x00000010170b7810 */ /* 0x001fe20007ffe0ff */
[----:B------:R-:W-:Y:S02]  /*2270*/  IMAD.X R9, RZ, RZ, UR15, P2 ;  /* 0x0000000fff097e24 */ /* 0x000fe400090e06ff */
[----:B------:R1:W-:Y:S01]  /*2280*/  STG.E.U8 desc[UR6][R6.64], R12 ;  /* 0x0000000c06007986 */ /* 0x0003e2000c101106 */
[----:B------:R-:W-:-:S03]  /*2290*/  ISETP.GT.U32.AND P0, PT, R11, R0, PT ;  /* 0x000000000b00720c */ /* 0x000fc60003f04070 */
[----:B------:R1:W-:Y:S04]  /*22a0*/  STG.E.U8 desc[UR6][R8.64], R24 ;  /* 0x0000001808007986 */ /* 0x0003e8000c101106 */
[----:B------:R1:W-:Y:S06]  /*22b0*/  STG.E.U8 desc[UR6][R26.64], R17 ;  /* 0x000000111a007986 */ /* 0x0003ec000c101106 */
[----:B------:R-:W-:Y:S05]  /*22c0*/  @!P0 BRA `(.L_x_392) ;  /* 0xffffffdc00d88947 */ /* 0x000fea000383ffff */
.L_x_391:
[----:B0--3--:R-:W-:Y:S05]  /*22d0*/  BSYNC.RECONVERGENT B0 ;  /* 0x0000000000007941 */ /* 0x009fea0003800200 */
.L_x_390:
[----:B------:R-:W-:-:S13]  /*22e0*/  ISETP.GE.U32.AND P0, PT, R23, R0, PT ;  /* 0x000000001700720c */ /* 0x000fda0003f06070 */
[----:B------:R-:W-:Y:S05]  /*22f0*/  @P0 EXIT ;  /* 0x000000000000094d */ /* 0x000fea0003800000 */
[----:B-1----:R-:W-:Y:S01]  /*2300*/  IMAD.IADD R4, R0, 0x1, -R23 ;  /* 0x0000000100047824 */ /* 0x002fe200078e0a17 */
[----:B------:R-:W0:Y:S01]  /*2310*/  LDCU UR8, c[0x0][0x10e0] ;  /* 0x00021c00ff0877ac */ /* 0x000e220008000800 */
[----:B------:R-:W-:Y:S01]  /*2320*/  BSSY.RECONVERGENT B0, `(.L_x_393) ;  /* 0x000004b000007945 */ /* 0x000fe20003800200 */
[----:B------:R-:W-:Y:S02]  /*2330*/  MOV R5, R23 ;  /* 0x0000001700057202 */ /* 0x000fe40000000f00 */
[----:B------:R-:W-:Y:S01]  /*2340*/  LOP3.LUT P0, R9, R4, 0x3, RZ, 0xc0, !PT ;  /* 0x0000000304097812 */ /* 0x000fe2000780c0ff */
[----:B------:R-:W1:Y:S01]  /*2350*/  LDCU UR9, c[0x0][0x10ec] ;  /* 0x00021d80ff0977ac */ /* 0x000e620008000800 */
[----:B------:R-:W2:Y:S01]  /*2360*/  LDCU.64 UR10, c[0x0][0x10d8] ;  /* 0x00021b00ff0a77ac */ /* 0x000ea20008000a00 */
[----:B------:R-:W3:Y:S10]  /*2370*/  LDCU.64 UR12, c[0x0][0x380] ;  /* 0x00007000ff0c77ac */ /* 0x000ef40008000a00 */
[----:B------:R-:W-:Y:S05]  /*2380*/  @!P0 BRA `(.L_x_394) ;  /* 0x0000000400108947 */ /* 0x000fea0003800000 */
[----:B------:R-:W5:Y:S01]  /*2390*/  LDC R5, c[0x0][0x10e8] ;  /* 0x00043a00ff057b82 */ /* 0x000f620000000800 */
[----:B------:R-:W4:Y:S01]  /*23a0*/  LDCU UR4, c[0x0][0x10d0] ;  /* 0x00021a00ff0477ac */ /* 0x000f220008000800 */
[----:B------:R-:W-:Y:S01]  /*23b0*/  IADD3 R8, P2, PT, R2, R23, RZ ;  /* 0x0000001702087210 */ /* 0x000fe20007f5e0ff */
[----:B------:R-:W0:Y:S04]  /*23c0*/  LDCU UR5, c[0x0][0x10cc] ;  /* 0x00021980ff0577ac */ /* 0x000e280008000800 */
[----:B------:R-:W-:Y:S01]  /*23d0*/  IMAD.X R17, RZ, RZ, R3, P2 ;  /* 0x000000ffff117224 */ /* 0x000fe200010e0603 */
[----:B-----5:R-:W-:-:S04]  /*23e0*/  ISETP.NE.AND P0, PT, R5, 0x2, PT ;  /* 0x000000020500780c */ /* 0x020fc80003f05270 */
[C---:B----4-:R-:W-:Y:S02]  /*23f0*/  SEL R4, R20.reuse, UR4, !P0 ;  /* 0x0000000414047c07 */ /* 0x050fe4000c000000 */
[----:B------:R-:W-:Y:S02]  /*2400*/  ISETP.NE.AND P0, PT, R5, 0x1, PT ;  /* 0x000000010500780c */ /* 0x000fe40003f05270 */
[----:B------:R-:W4:Y:S01]  /*2410*/  I2F.U32.RP R5, R4 ;  /* 0x0000000400057306 */ /* 0x000f220000209000 */
[----:B------:R-:W-:Y:S01]  /*2420*/  IMAD.MOV R7, RZ, RZ, -R4 ;  /* 0x000000ffff077224 */ /* 0x000fe200078e0a04 */
[----:B0-----:R-:W-:Y:S02]  /*2430*/  SEL R6, R20, UR5, !P0 ;  /* 0x0000000514067c07 */ /* 0x001fe4000c000000 */
[----:B------:R-:W-:Y:S02]  /*2440*/  ISETP.NE.U32.AND P1, PT, R4, RZ, PT ;  /* 0x000000ff0400720c */ /* 0x000fe40003f25070 */
[----:B------:R-:W-:-:S02]  /*2450*/  IADD3 R15, PT, PT, RZ, -R6, RZ ;  /* 0x80000006ff0f7210 */ /* 0x000fc40007ffe0ff */
[----:B------:R-:W0:Y:S01]  /*2460*/  I2F.U32.RP R14, R6 ;  /* 0x00000006000e7306 */ /* 0x000e220000209000 */
[----:B------:R-:W-:Y:S02]  /*2470*/  ISETP.NE.U32.AND P0, PT, R6, RZ, PT ;  /* 0x000000ff0600720c */ /* 0x000fe40003f05070 */
[----:B------:R-:W-:Y:S02]  /*2480*/  LOP3.LUT R21, RZ, R4, RZ, 0x33, !PT ;  /* 0x00000004ff157212 */ /* 0x000fe400078e33ff */
[----:B------:R-:W-:-:S03]  /*2490*/  LOP3.LUT R25, RZ, R6, RZ, 0x33, !PT ;  /* 0x00000006ff197212 */ /* 0x000fc600078e33ff */
[----:B----4-:R-:W4:Y:S08]  /*24a0*/  MUFU.RCP R5, R5 ;  /* 0x0000000500057308 */ /* 0x010f300000001000 */
[----:B0-----:R-:W0:Y:S01]  /*24b0*/  MUFU.RCP R14, R14 ;  /* 0x0000000e000e7308 */ /* 0x001e220000001000 */
[----:B----4-:R-:W-:-:S07]  /*24c0*/  VIADD R10, R5, 0xffffffe ;  /* 0x0ffffffe050a7836 */ /* 0x010fce0000000000 */
[----:B------:R4:W5:Y:S01]  /*24d0*/  F2I.FTZ.U32.TRUNC.NTZ R11, R10 ;  /* 0x0000000a000b7305 */ /* 0x000962000021f000 */
[----:B0-----:R-:W-:-:S07]  /*24e0*/  IADD3 R12, PT, PT, R14, 0xffffffe, RZ ;  /* 0x0ffffffe0e0c7810 */ /* 0x001fce0007ffe0ff */
[----:B------:R0:W1:Y:S01]  /*24f0*/  F2I.FTZ.U32.TRUNC.NTZ R13, R12 ;  /* 0x0000000c000d7305 */ /* 0x000062000021f000 */
[----:B----4-:R-:W-:Y:S02]  /*2500*/  IMAD.MOV.U32 R10, RZ, RZ, RZ ;  /* 0x000000ffff0a7224 */ /* 0x010fe400078e00ff */
[----:B-----5:R-:W-:Y:S02]  /*2510*/  IMAD R7, R7, R11, RZ ;  /* 0x0000000b07077224 */ /* 0x020fe400078e02ff */
[----:B0-----:R-:W-:Y:S02]  /*2520*/  HFMA2 R12, -RZ, RZ, 0, 0 ;  /* 0x00000000ff0c7431 */ /* 0x001fe400000001ff */
[----:B------:R-:W-:-:S04]  /*2530*/  IMAD.HI.U32 R10, R11, R7, R10 ;  /* 0x000000070b0a7227 */ /* 0x000fc800078e000a */
[----:B-1----:R-:W-:Y:S02]  /*2540*/  IMAD R5, R15, R13, RZ ;  /* 0x0000000d0f057224 */ /* 0x002fe400078e02ff */
[----:B------:R-:W-:Y:S02]  /*2550*/  IMAD.MOV R11, RZ, RZ, -R9 ;  /* 0x000000ffff0b7224 */ /* 0x000fe400078e0a09 */
[----:B------:R-:W-:Y:S01]  /*2560*/  IMAD.HI.U32 R7, R13, R5, R12 ;  /* 0x000000050d077227 */ /* 0x000fe200078e000c */
[----:B------:R-:W-:-:S07]  /*2570*/  MOV R5, R23 ;  /* 0x0000001700057202 */ /* 0x000fce0000000f00 */
.L_x_395:
[----:B------:R-:W-:-:S05]  /*2580*/  MOV R9, R17 ;  /* 0x0000001100097202 */ /* 0x000fca0000000f00 */
[----:B0-----:R0:W4:Y:S01]  /*2590*/  LDG.E.U8 R15, desc[UR6][R8.64] ;  /* 0x00000006080f7981 */ /* 0x001122000c1e1100 */
        /* <DEDUP_REMOVED lines=17> */
[----:B------:R-:W-:-:S05]  /*26b0*/  IADD3 R9, PT, PT, -R13, RZ, RZ ;  /* 0x000000ff0d097210 */ /* 0x000fca0007ffe1ff */
[----:B------:R-:W-:Y:S02]  /*26c0*/  IMAD R9, R4, R9, R5 ;  /* 0x0000000904097224 */ /* 0x000fe400078e0205 */
[----:B------:R-:W-:Y:S02]  /*26d0*/  VIADD R5, R5, 0x1 ;  /* 0x0000000105057836 */ /* 0x000fe40000000000 */
[----:B------:R-:W-:Y:S02]  /*26e0*/  IMAD R9, R9, UR8, RZ ;  /* 0x0000000809097c24 */ /* 0x000fe4000f8e02ff */
[----:B------:R-:W-:Y:S01]  /*26f0*/  @P3 VIADD R12, R12, 0x1 ;  /* 0x000000010c0c3836 */ /* 0x000fe20000000000 */
[----:B------:R-:W-:-:S04]  /*2700*/  IADD3 R8, P3, PT, R8, 0x1, RZ ;  /* 0x0000000108087810 */ /* 0x000fc80007f7e0ff */
[----:B------:R-:W-:Y:S02]  /*2710*/  SEL R12, R25, R12, !P0 ;  /* 0x0000000c190c7207 */ /* 0x000fe40004000000 */
[----:B------:R-:W-:Y:S02]  /*2720*/  IADD3.X R17, PT, PT, RZ, R17, RZ, P3, !PT ;  /* 0x00000011ff117210 */ /* 0x000fe40001ffe4ff */
[----:B------:R-:W-:-:S05]  /*2730*/  IADD3 R14, PT, PT, -R12, RZ, RZ ;  /* 0x000000ff0c0e7210 */ /* 0x000fca0007ffe1ff */
[----:B------:R-:W-:-:S04]  /*2740*/  IMAD R14, R6, R14, R13 ;  /* 0x0000000e060e7224 */ /* 0x000fc800078e020d */
[----:B--2---:R-:W-:-:S04]  /*2750*/  IMAD R9, R14, UR11, R9 ;  /* 0x0000000b0e097c24 */ /* 0x004fc8000f8e0209 */
[----:B------:R-:W-:-:S04]  /*2760*/  IMAD R12, R12, UR10, R9 ;  /* 0x0000000a0c0c7c24 */ /* 0x000fc8000f8e0209 */
[----:B------:R-:W-:-:S05]  /*2770*/  IMAD R12, R19, UR9, R12 ;  /* 0x00000009130c7c24 */ /* 0x000fca000f8e020c */
[----:B---3--:R-:W-:-:S05]  /*2780*/  IADD3 R12, P2, PT, R12, UR12, RZ ;  /* 0x0000000c0c0c7c10 */ /* 0x008fca000ff5e0ff */
[----:B------:R-:W-:Y:S01]  /*2790*/  IMAD.X R13, RZ, RZ, UR13, P2 ;  /* 0x0000000dff0d7e24 */ /* 0x000fe200090e06ff */
[----:B------:R-:W-:-:S04]  /*27a0*/  ISETP.NE.AND P2, PT, R11, RZ, PT ;  /* 0x000000ff0b00720c */ /* 0x000fc80003f45270 */
[----:B----4-:R0:W-:Y:S09]  /*27b0*/  STG.E.U8 desc[UR6][R12.64], R15 ;  /* 0x0000000f0c007986 */ /* 0x0101f2000c101106 */
[----:B------:R-:W-:Y:S05]  /*27c0*/  @P2 BRA `(.L_x_395) ;  /* 0xfffffffc006c2947 */ /* 0x000fea000383ffff */
.L_x_394:
[----:B0123--:R-:W-:Y:S05]  /*27d0*/  BSYNC.RECONVERGENT B0 ;  /* 0x0000000000007941 */ /* 0x00ffea0003800200 */
.L_x_393:
[----:B------:R-:W-:-:S04]  /*27e0*/  IADD3 R4, PT, PT, -R0, R23, RZ ;  /* 0x0000001700047210 */ /* 0x000fc80007ffe1ff */
[----:B------:R-:W-:-:S13]  /*27f0*/  ISETP.GT.U32.AND P0, PT, R4, -0x4, PT ;  /* 0xfffffffc0400780c */ /* 0x000fda0003f04070 */
[----:B------:R-:W-:Y:S05]  /*2800*/  @P0 EXIT ;  /* 0x000000000000094d */ /* 0x000fea0003800000 */
[----:B------:R-:W0:Y:S01]  /*2810*/  LDC R4, c[0x0][0x10e8] ;  /* 0x00043a00ff047b82 */ /* 0x000e220000000800 */
[----:B------:R-:W1:Y:S01]  /*2820*/  LDCU UR8, c[0x0][0x10ec] ;  /* 0x00021d80ff0877ac */ /* 0x000e620008000800 */
[----:B------:R-:W2:Y:S06]  /*2830*/  LDCU.64 UR4, c[0x0][0x10d8] ;  /* 0x00021b00ff0477ac */ /* 0x000eac0008000a00 */
[----:B------:R-:W4:Y:S01]  /*2840*/  LDC R7, c[0x0][0x10d0] ;  /* 0x00043400ff077b82 */ /* 0x000f220000000800 */
[----:B------:R-:W3:Y:S07]  /*2850*/  LDCU.64 UR10, c[0x0][0x380] ;  /* 0x00007000ff0a77ac */ /* 0x000eee0008000a00 */
[----:B------:R-:W1:Y:S01]  /*2860*/  LDC R8, c[0x0][0x10e0] ;  /* 0x00043800ff087b82 */ /* 0x000e620000000800 */
[----:B0-----:R-:W-:-:S02]  /*2870*/  ISETP.NE.AND P1, PT, R4, 0x1, PT ;  /* 0x000000010400780c */ /* 0x001fc40003f25270 */
[----:B------:R-:W-:-:S04]  /*2880*/  ISETP.NE.AND P0, PT, R4, 0x2, PT ;  /* 0x000000020400780c */ /* 0x000fc80003f05270 */
[----:B----4-:R-:W-:-:S04]  /*2890*/  SEL R4, R20, R7, !P0 ;  /* 0x0000000714047207 */ /* 0x010fc80004000000 */
[----:B------:R-:W0:Y:S03]  /*28a0*/  I2F.U32.RP R9, R4 ;  /* 0x0000000400097306 */ /* 0x000e260000209000 */
[----:B------:R-:W4:Y:S01]  /*28b0*/  @P1 LDC R20, c[0x0][0x10cc] ;  /* 0x00043300ff141b82 */ /* 0x000f220000000800 */
[----:B------:R-:W-:Y:S02]  /*28c0*/  IADD3 R13, PT, PT, RZ, -R4, RZ ;  /* 0x80000004ff0d7210 */ /* 0x000fe40007ffe0ff */
[----:B------:R-:W-:Y:S02]  /*28d0*/  ISETP.NE.U32.AND P0, PT, R4, RZ, PT ;  /* 0x000000ff0400720c */ /* 0x000fe40003f05070 */
[----:B0-----:R-:W0:Y:S08]  /*28e0*/  MUFU.RCP R9, R9 ;  /* 0x0000000900097308 */ /* 0x001e300000001000 */
[----:B----4-:R-:W4:Y:S01]  /*28f0*/  I2F.U32.RP R12, R20 ;  /* 0x00000014000c7306 */ /* 0x010f220000209000 */
[----:B------:R-:W-:Y:S01]  /*2900*/  ISETP.NE.U32.AND P1, PT, R20, RZ, PT ;  /* 0x000000ff1400720c */ /* 0x000fe20003f25070 */
[----:B0-----:R-:W-:-:S06]  /*2910*/  VIADD R6, R9, 0xffffffe ;  /* 0x0ffffffe09067836 */ /* 0x001fcc0000000000 */
[----:B------:R0:W5:Y:S08]  /*2920*/  F2I.FTZ.U32.TRUNC.NTZ R7, R6 ;  /* 0x0000000600077305 */ /* 0x000170000021f000 */
[----:B----4-:R-:W4:Y:S01]  /*2930*/  MUFU.RCP R12, R12 ;  /* 0x0000000c000c7308 */ /* 0x010f220000001000 */
[----:B0-----:R-:W-:Y:S02]  /*2940*/  HFMA2 R6, -RZ, RZ, 0, 0 ;  /* 0x00000000ff067431 */ /* 0x001fe400000001ff */
[----:B-----5:R-:W-:-:S04]  /*2950*/  IMAD R9, R13, R7, RZ ;  /* 0x000000070d097224 */ /* 0x020fc800078e02ff */
[----:B------:R-:W-:Y:S01]  /*2960*/  IMAD.HI.U32 R9, R7, R9, R6 ;  /* 0x0000000907097227 */ /* 0x000fe200078e0006 */
[----:B----4-:R-:W-:-:S04]  /*2970*/  IADD3 R10, PT, PT, R12, 0xffffffe, RZ ;  /* 0x0ffffffe0c0a7810 */ /* 0x010fc80007ffe0ff */
[----:B------:R0:W4:Y:S02]  /*2980*/  F2I.FTZ.U32.TRUNC.NTZ R11, R10 ;  /* 0x0000000a000b7305 */ /* 0x000124000021f000 */
[----:B0-----:R-:W-:Y:S01]  /*2990*/  MOV R10, RZ ;  /* 0x000000ff000a7202 */ /* 0x001fe20000000f00 */
[----:B----4-:R-:W-:-:S04]  /*29a0*/  IMAD R12, R20, R11, RZ ;  /* 0x0000000b140c7224 */ /* 0x010fc800078e02ff */
[----:B------:R-:W-:Y:S01]  /*29b0*/  IMAD.MOV R13, RZ, RZ, -R12 ;  /* 0x000000ffff0d7224 */ /* 0x000fe200078e0a0c */
[----:B------:R-:W-:-:S03]  /*29c0*/  LOP3.LUT R12, RZ, R4, RZ, 0x33, !PT ;  /* 0x00000004ff0c7212 */ /* 0x000fc600078e33ff */
[----:B------:R-:W-:Y:S01]  /*29d0*/  IMAD.HI.U32 R10, R11, R13, R10 ;  /* 0x0000000d0b0a7227 */ /* 0x000fe200078e000a */
[----:B------:R-:W-:Y:S02]  /*29e0*/  IADD3 R13, PT, PT, -R0, R5, RZ ;  /* 0x00000005000d7210 */ /* 0x000fe40007ffe1ff */
[----:B------:R-:W-:Y:S01]  /*29f0*/  LOP3.LUT R0, RZ, R20, RZ, 0x33, !PT ;  /* 0x00000014ff007212 */ /* 0x000fe200078e33ff */
[----:B-123--:R-:W-:-:S07]  /*2a00*/  VIADD R11, R5, 0x1 ;  /* 0x00000001050b7836 */ /* 0x00efce0000000000 */
.L_x_396:
[----:B------:R-:W-:-:S04]  /*2a10*/  IADD3 R15, PT, PT, R11, -0x1, RZ ;  /* 0xffffffff0b0f7810 */ /* 0x000fc80007ffe0ff */
[----:B0-----:R-:W-:-:S04]  /*2a20*/  IADD3 R6, P2, PT, R2, R15, RZ ;  /* 0x0000000f02067210 */ /* 0x001fc80007f5e0ff */
[----:B------:R-:W-:-:S05]  /*2a30*/  IADD3.X R7, PT, PT, RZ, R3, RZ, P2, !PT ;  /* 0x00000003ff077210 */ /* 0x000fca00017fe4ff */
[----:B------:R-:W2:Y:S01]  /*2a40*/  LDG.E.U8 R23, desc[UR6][R6.64] ;  /* 0x0000000606177981 */ /* 0x000ea2000c1e1100 */
        /* <DEDUP_REMOVED lines=9> */
[----:B------:R-:W-:Y:S01]  /*2ae0*/  IADD3 R16, PT, PT, -R17, RZ, RZ ;  /* 0x000000ff11107210 */ /* 0x000fe20007ffe1ff */
        /* <DEDUP_REMOVED lines=8> */
[----:B------:R-:W-:Y:S01]  /*2b70*/  SEL R14, R0, R15, !P1 ;  /* 0x0000000f000e7207 */ /* 0x000fe20004800000 */
[----:B------:R-:W-:-:S04]  /*2b80*/  IMAD R15, R4, R16, R5 ;  /* 0x00000010040f7224 */ /* 0x000fc800078e0205 */
[----:B------:R-:W-:Y:S02]  /*2b90*/  IMAD.MOV R16, RZ, RZ, -R14 ;  /* 0x000000ffff107224 */ /* 0x000fe400078e0a0e */
[----:B------:R-:W-:Y:S02]  /*2ba0*/  IMAD R15, R15, R8, RZ ;  /* 0x000000080f0f7224 */ /* 0x000fe400078e02ff */
        /* <DEDUP_REMOVED lines=36> */
[----:B------:R-:W-:-:S05]  /*2df0*/  IADD3 R16, PT, PT, R11, 0x1, RZ ;  /* 0x000000010b107810 */ /* 0x000fca0007ffe0ff */
[----:B------:R-:W-:Y:S01]  /*2e00*/  IMAD.HI.U32 R17, R9, R16, RZ ;  /* 0x0000001009117227 */ /* 0x000fe200078e00ff */
        /* <DEDUP_REMOVED lines=30> */
[----:B------:R-:W-:-:S05]  /*2ff0*/  IADD3 R16, PT, PT, R11, 0x2, RZ ;  /* 0x000000020b107810 */ /* 0x000fca0007ffe0ff */
[----:B------:R-:W-:Y:S01]  /*3000*/  IMAD.HI.U32 R17, R9, R16, RZ ;  /* 0x0000001009117227 */ /* 0x000fe200078e00ff */
[----:B--2---:R0:W-:Y:S04]  /*3010*/  STG.E.U8 desc[UR6][R14.64], R23 ;  /* 0x000000170e007986 */ /* 0x0041e8000c101106 */
[----:B------:R1:W2:Y:S01]  /*3020*/  LDG.E.U8 R25, desc[UR6][R6.64+0x3] ;  /* 0x0000030606197981 */ /* 0x0002a2000c1e1100 */
[----:B------:R-:W-:Y:S01]  /*3030*/  IMAD.MOV R21, RZ, RZ, -R17 ;  /* 0x000000ffff157224 */ /* 0x000fe200078e0a11 */
[----:B------:R-:W-:Y:S01]  /*3040*/  IADD3 R11, PT, PT, R11, 0x4, RZ ;  /* 0x000000040b0b7810 */ /* 0x000fe20007ffe0ff */
[----:B------:R-:W-:Y:S02]  /*3050*/  VIADD R13, R13, 0x4 ;  /* 0x000000040d0d7836 */ /* 0x000fe40000000000 */
[----:B------:R-:W-:-:S05]  /*3060*/  IMAD R21, R4, R21, R16 ;  /* 0x0000001504157224 */ /* 0x000fca00078e0210 */
[----:B------:R-:W-:-:S13]  /*3070*/  ISETP.GE.U32.AND P2, PT, R21, R4, PT ;  /* 0x000000041500720c */ /* 0x000fda0003f46070 */
[----:B------:R-:W-:Y:S02]  /*3080*/  @P2 IADD3 R21, PT, PT, -R4, R21, RZ ;  /* 0x0000001504152210 */ /* 0x000fe40007ffe1ff */
[----:B------:R-:W-:Y:S02]  /*3090*/  @P2 IADD3 R17, PT, PT, R17, 0x1, RZ ;  /* 0x0000000111112810 */ /* 0x000fe40007ffe0ff */
[----:B------:R-:W-:-:S13]  /*30a0*/  ISETP.GE.U32.AND P3, PT, R21, R4, PT ;  /* 0x000000041500720c */ /* 0x000fda0003f66070 */
[----:B------:R-:W-:-:S05]  /*30b0*/  @P3 VIADD R17, R17, 0x1 ;  /* 0x0000000111113836 */ /* 0x000fca0000000000 */
        /* <DEDUP_REMOVED lines=8> */
[----:B------:R-:W-:Y:S01]  /*3140*/  @P2 IADD3 R15, PT, PT, -R20, R15, RZ ;  /* 0x0000000f140f2210 */ /* 0x000fe20007ffe1ff */
[----:B------:R-:W-:-:S03]  /*3150*/  @P2 VIADD R7, R7, 0x1 ;  /* 0x0000000107072836 */ /* 0x000fc60000000000 */
[----:B------:R-:W-:-:S13]  /*3160*/  ISETP.GE.U32.AND P3, PT, R15, R20, PT ;  /* 0x000000140f00720c */ /* 0x000fda0003f66070 */
[----:B------:R-:W-:-:S04]  /*3170*/  @P3 IADD3 R7, PT, PT, R7, 0x1, RZ ;  /* 0x0000000107073810 */ /* 0x000fc80007ffe0ff */
[----:B------:R-:W-:Y:S01]  /*3180*/  SEL R14, R0, R7, !P1 ;  /* 0x00000007000e7207 */ /* 0x000fe20004800000 */
[----:B------:R-:W-:-:S03]  /*3190*/  VIADD R7, R6, 0x3 ;  /* 0x0000000306077836 */ /* 0x000fc60000000000 */
[----:B------:R-:W-:Y:S01]  /*31a0*/  IADD3 R6, PT, PT, -R14, RZ, RZ ;  /* 0x000000ff0e067210 */ /* 0x000fe20007ffe1ff */
[----:B------:R-:W-:-:S04]  /*31b0*/  IMAD R7, R7, R8, RZ ;  /* 0x0000000807077224 */ /* 0x000fc800078e02ff */
        /* <DEDUP_REMOVED lines=10> */
.L_x_397:
        /* <DEDUP_REMOVED lines=10> */
.L_x_976:


//--------------------- .text._ZN2at6native40_GLOBAL__N__2351210d_8_Shape_cu_49f7391c30CatArrayBatchedCopy_vectorizedINS1_10OpaqueTypeILj1EEEjLi3ELi64ELi64ELi16ELi16EEEvPcNS1_25CatArrInputTensorMetadataIT_T0_XT2_EXT3_EEENS1_16TensorSizeStrideIS8_Lj4EEEiS8_ --------------------------
	.section	.text._ZN2at6native40_GLOBAL__N__2351210d_8_Shape_cu_49f7391c30CatArrayBatchedCopy_vectorizedINS1_10OpaqueTypeILj1EEEjLi3ELi64ELi64ELi16ELi16EEEvPcNS1_25CatArrInputTensorMetadataIT_T0_XT2_EXT3_EEENS1_16TensorSizeStrideIS8_Lj4EEEiS8_,"ax",@progbits
	.align	128
.text._ZN2at6native40_GLOBAL__N__2351210d_8_Shape_cu_49f7391c30CatArrayBatchedCopy_vectorizedINS1_10OpaqueTypeILj1EEEjLi3ELi64ELi64ELi16ELi16EEEvPcNS1_25CatArrInputTensorMetadataIT_T0_XT2_EXT3_EEENS1_16TensorSizeStrideIS8_Lj4EEEiS8_:
        .type           _ZN2at6native40_GLOBAL__N__2351210d_8_Shape_cu_49f7391c30CatArrayBatchedCopy_vectorizedINS1_10OpaqueTypeILj1EEEjLi3ELi64ELi64ELi16ELi16EEEvPcNS1_25CatArrInputTensorMetadataIT_T0_XT2_EXT3_EEENS1_16TensorSizeStrideIS8_Lj4EEEiS8_,@function
        .size           _ZN2at6native40_GLOBAL__N__2351210d_8_Shape_cu_49f7391c30CatArrayBatchedCopy_vectorizedINS1_10OpaqueTypeILj1EEEjLi3ELi64ELi64ELi16ELi16EEEvPcNS1_25CatArrInputTensorMetadataIT_T0_XT2_EXT3_EEENS1_16TensorSizeStrideIS8_Lj4EEEiS8_,(.L_x_977 - _ZN2at6native40_GLOBAL__N__2351210d_8_Shape_cu_49f7391c30CatArrayBatchedCopy_vectorizedINS1_10OpaqueTypeILj1EEEjLi3ELi64ELi64ELi16ELi16EEEvPcNS1_25CatArrInputTensorMetadataIT_T0_XT2_EXT3_EEENS1_16TensorSizeStrideIS8_Lj4EEEiS8_)
        .other          _ZN2at6native40_GLOBAL__N__2351210d_8_Shape_cu_49f7391c30CatArrayBatchedCopy_vectorizedINS1_10OpaqueTypeILj1EEEjLi3ELi64ELi64ELi16ELi16EEEvPcNS1_25CatArrInputTensorMetadataIT_T0_XT2_EXT3_EEENS1_16TensorSizeStrideIS8_Lj4EEEiS8_,@"STO_CUDA_ENTRY STV_DEFAULT"
_ZN2at6native40_GLOBAL__N__2351210d_8_Shape_cu_49f7391c30CatArrayBatchedCopy_vectorizedINS1_10OpaqueTypeILj1EEEjLi3ELi64ELi64ELi16ELi16EEEvPcNS1_25CatArrInputTensorMetadataIT_T0_XT2_EXT3_EEENS1_16TensorSizeStrideIS8_Lj4EEEiS8_:
        /* <DEDUP_REMOVED lines=24> */
[----:B------:R-:W-:Y:S01]  /*0180*/  ISETP.NE.AND P0, PT, R8, 0x2, PT ;  /* 0x000000020800780c */ /* 0x000fe20003f05270 */
[----:B---3--:R-:W-:-:S05]  /*0190*/  IMAD R4, R4, R9, RZ ;  /* 0x0000000904047224 */ /* 0x008fca00078e02ff */
[----:B------:R-:W-:Y:S02]  /*01a0*/  SHF.R.U32.HI R10, RZ, 0x4, R4 ;  /* 0x00000004ff0a7819 */ /* 0x000fe40000011604 */
[----:B------:R0:W3:Y:S02]  /*01b0*/  LDC R4, c[0x0][R2+0x588] ;  /* 0x0001620002047b82 */ /* 0x0000e40000000800 */
[----:B-----5:R-:W-:-:S04]  /*01c0*/  SEL R11, R10, R11, !P0 ;  /* 0x0000000b0a0b7207 */ /* 0x020fc80004000000 */
[----:B------:R-:W5:Y:S01]  /*01d0*/  I2F.U32.RP R7, R11 ;  /* 0x0000000b00077306 */ /* 0x000f620000209000 */
[----:B------:R-:W-:Y:S01]  /*01e0*/  IMAD.MOV R17, RZ, RZ, -R11 ;  /* 0x000000ffff117224 */ /* 0x000fe200078e0a0b */
[----:B------:R-:W2:Y:S01]  /*01f0*/  @P1 LDC R10, c[0x0][0x10cc] ;  /* 0x00043300ff0a1b82 */ /* 0x000ea20000000800 */
[----:B------:R-:W-:-:S07]  /*0200*/  ISETP.NE.U32.AND P0, PT, R11, RZ, PT ;  /* 0x000000ff0b00720c */ /* 0x000fce0003f05070 */
[----:B0-----:R-:W0:Y:S01]  /*0210*/  LDC.64 R2, c[0x0][R3+0x380] ;  /* 0x0000e00003027b82 */ /* 0x001e220000000a00 */
[----:B-----5:R-:W5:Y:S08]  /*0220*/  MUFU.RCP R7, R7 ;  /* 0x0000000700077308 */ /* 0x020f700000001000 */
[----:B--2---:R-:W2:Y:S01]  /*0230*/  I2F.U32.RP R8, R10 ;  /* 0x0000000a00087306 */ /* 0x004ea20000209000 */
[----:B------:R-:W-:-:S02]  /*0240*/  ISETP.NE.U32.AND P1, PT, R10, RZ, PT ;  /* 0x000000ff0a00720c */ /* 0x000fc40003f25070 */
[----:B------:R-:W-:Y:S01]  /*0250*/  LOP3.LUT R16, RZ, R10, RZ, 0x33, !PT ;  /* 0x0000000aff107212 */ /* 0x000fe200078e33ff */
[----:B-----5:R-:W-:-:S04]  /*0260*/  VIADD R12, R7, 0xffffffe ;  /* 0x0ffffffe070c7836 */ /* 0x020fc80000000000 */
[----:B------:R5:W-:Y:S08]  /*0270*/  F2I.FTZ.U32.TRUNC.NTZ R13, R12 ;  /* 0x0000000c000d7305 */ /* 0x000bf0000021f000 */
[----:B--2---:R-:W2:Y:S01]  /*0280*/  MUFU.RCP R8, R8 ;  /* 0x0000000800087308 */ /* 0x004ea20000001000 */
[----:B-----5:R-:W-:Y:S01]  /*0290*/  IMAD.MOV.U32 R12, RZ, RZ, RZ ;  /* 0x000000ffff0c7224 */ /* 0x020fe200078e00ff */
[----:B--2---:R-:W-:Y:S01]  /*02a0*/  IADD3 R5, PT, PT, R8, 0xffffffe, RZ ;  /* 0x0ffffffe08057810 */ /* 0x004fe20007ffe0ff */
[----:B---3--:R-:W-:-:S02]  /*02b0*/  IMAD R8, R4, R9, RZ ;  /* 0x0000000904087224 */ /* 0x008fc400078e02ff */
[----:B------:R-:W-:Y:S01]  /*02c0*/  IMAD R9, R17, R13, RZ ;  /* 0x0000000d11097224 */ /* 0x000fe200078e02ff */
[----:B------:R-:W-:Y:S01]  /*02d0*/  LOP3.LUT R17, RZ, R11, RZ, 0x33, !PT ;  /* 0x0000000bff117212 */ /* 0x000fe200078e33ff */
[----:B------:R-:W-:Y:S01]  /*02e0*/  IMAD.MOV.U32 R4, RZ, RZ, RZ ;  /* 0x000000ffff047224 */ /* 0x000fe200078e00ff */
[----:B------:R-:W2:Y:S01]  /*02f0*/  F2I.FTZ.U32.TRUNC.NTZ R5, R5 ;  /* 0x0000000500057305 */ /* 0x000ea2000021f000 */
[----:B------:R-:W-:-:S04]  /*0300*/  IMAD.HI.U32 R12, R13, R9, R12 ;  /* 0x000000090d0c7227 */ /* 0x000fc800078e000c */
[----:B------:R-:W-:Y:S01]  /*0310*/  HFMA2 R9, -RZ, RZ, 0, 0 ;  /* 0x00000000ff097431 */ /* 0x000fe200000001ff */
[----:B------:R-:W-:Y:S01]  /*0320*/  LOP3.LUT R8, R8, 0xfffffff0, RZ, 0xc0, !PT ;  /* 0xfffffff008087812 */ /* 0x000fe200078ec0ff */
[----:B--2---:R-:W-:-:S05]  /*0330*/  IMAD R7, R10, R5, RZ ;  /* 0x000000050a077224 */ /* 0x004fca00078e02ff */
[----:B------:R-:W-:-:S05]  /*0340*/  IADD3 R7, PT, PT, -R7, RZ, RZ ;  /* 0x000000ff07077210 */ /* 0x000fca0007ffe1ff */
[----:B01--4-:R-:W-:-:S07]  /*0350*/  IMAD.HI.U32 R13, R5, R7, R4 ;  /* 0x00000007050d7227 */ /* 0x013fce00078e0004 */
.L_x_398:
        /* <DEDUP_REMOVED lines=15> */
[--C-:B------:R-:W-:Y:S02]  /*0450*/  IMAD R18, R11, R18, R15.reuse ;  /* 0x000000120b127224 */ /* 0x100fe400078e020f */
[----:B------:R-:W-:Y:S01]  /*0460*/  IMAD.IADD R15, R14, 0x1, R15 ;  /* 0x000000010e0f7824 */ /* 0x000fe200078e020f */
        /* <DEDUP_REMOVED lines=18> */
.L_x_399:
        /* <DEDUP_REMOVED lines=15> */
.L_x_977:


//--------------------- .text._ZN2at6native40_GLOBAL__N__2351210d_8_Shape_cu_49f7391c19CatArrayBatchedCopyINS1_10OpaqueTypeILj1EEEjLi2ELi64ELi64EEEvPT_NS1_25CatArrInputTensorMetadataIS5_T0_XT2_EXT3_EEENS1_16TensorSizeStrideIS8_Lj4EEEiS8_ --------------------------
	.section	.text._ZN2at6native40_GLOBAL__N__2351210d_8_Shape_cu_49f7391c19CatArrayBatchedCopyINS1_10OpaqueTypeILj1EEEjLi2ELi64ELi64EEEvPT_NS1_25CatArrInputTensorMetadataIS5_T0_XT2_EXT3_EEENS1_16TensorSizeStrideIS8_Lj4EEEiS8_,"ax",@progbits
	.align	128
.text._ZN2at6native40_GLOBAL__N__2351210d_8_Shape_cu_49f7391c19CatArrayBatchedCopyINS1_10OpaqueTypeILj1EEEjLi2ELi64ELi64EEEvPT_NS1_25CatArrInputTensorMetadataIS5_T0_XT2_EXT3_EEENS1_16TensorSizeStrideIS8_Lj4EEEiS8_:
        .type           _ZN2at6native40_GLOBAL__N__2351210d_8_Shape_cu_49f7391c19CatArrayBatchedCopyINS1_10OpaqueTypeILj1EEEjLi2ELi64ELi64EEEvPT_NS1_25CatArrInputTensorMetadataIS5_T0_XT2_EXT3_EEENS1_16TensorSizeStrideIS8_Lj4EEEiS8_,@function
        .size           _ZN2at6native40_GLOBAL__N__2351210d_8_Shape_cu_49f7391c19CatArrayBatchedCopyINS1_10OpaqueTypeILj1EEEjLi2ELi64ELi64EEEvPT_NS1_25CatArrInputTensorMetadataIS5_T0_XT2_EXT3_EEENS1_16TensorSizeStrideIS8_Lj4EEEiS8_,(.L_x_978 - _ZN2at6native40_GLOBAL__N__2351210d_8_Shape_cu_49f7391c19CatArrayBatchedCopyINS1_10OpaqueTypeILj1EEEjLi2ELi64ELi64EEEvPT_NS1_25CatArrInputTensorMetadataIS5_T0_XT2_EXT3_EEENS1_16TensorSizeStrideIS8_Lj4EEEiS8_)
        .other          _ZN2at6native40_GLOBAL__N__2351210d_8_Shape_cu_49f7391c19CatArrayBatchedCopyINS1_10OpaqueTypeILj1EEEjLi2ELi64ELi64EEEvPT_NS1_25CatArrInputTensorMetadataIS5_T0_XT2_EXT3_EEENS1_16TensorSizeStrideIS8_Lj4EEEiS8_,@"STO_CUDA_ENTRY STV_DEFAULT"
_ZN2at6native40_GLOBAL__N__2351210d_8_Shape_cu_49f7391c19CatArrayBatchedCopyINS1_10OpaqueTypeILj1EEEjLi2ELi64ELi64EEEvPT_NS1_25CatArrInputTensorMetadataIS5_T0_XT2_EXT3_EEENS1_16TensorSizeStrideIS8_Lj4EEEiS8_:
        /* <DEDUP_REMOVED lines=12> */
[----:B------:R-:W0:Y:S01]  /*00c0*/  LDC R0, c[0x0][0x10ec] ;  /* 0x00043b00ff007b82 */ /* 0x000e220000000800 */
[----:B------:R-:W1:Y:S01]  /*00d0*/  LDCU UR7, c[0x0][0x10cc] ;  /* 0x00021980ff0777ac */ /* 0x000e620008000800 */
[----:B------:R-:W-:Y:S01]  /*00e0*/  BSSY.RECONVERGENT B0, `(.L_x_400) ;  /* 0x0000055000007945 */ /* 0x000fe20003800200 */
[----:B------:R-:W-:Y:S01]  /*00f0*/  UIMAD UR8, UR5, -0x1f, UR9 ;  /* 0xffffffe1050878a4 */ /* 0x000fe2000f8e0209 */
[----:B------:R-:W2:Y:S03]  /*0100*/  LDCU UR14, c[0x0][0x370] ;  /* 0x00006e00ff0e77ac */ /* 0x000ea60008000800 */
[----:B------:R-:W-:Y:S01]  /*0110*/  UIMAD UR4, UR5, 0x7, UR8 ;  /* 0x00000007050478a4 */ /* 0x000fe2000f8e0208 */
[----:B------:R-:W3:Y:S03]  /*0120*/  LDCU.64 UR16, c[0x0][0x358] ;  /* 0x00006b00ff1077ac */ /* 0x000ee60008000a00 */
[----:B------:R-:W-:Y:S01]  /*0130*/  UIMAD UR6, UR5, -0x4, UR4 ;  /* 0xfffffffc050678a4 */ /* 0x000fe2000f8e0204 */
[----:B------:R-:W4:Y:S03]  /*0140*/  LDCU UR5, c[0x0][0x10e8] ;  /* 0x00021d00ff0577ac */ /* 0x000f260008000800 */
[----:B------:R-:W5:Y:S01]  /*0150*/  LDCU.U8 UR8, c[0x0][UR8+0x880] ;  /* 0x00011000080877ac */ /* 0x000f620008000000 */
[----:B------:R-:W0:Y:S07]  /*0160*/  LDCU.64 UR18, c[0x0][0x10d8] ;  /* 0x00021b00ff1277ac */ /* 0x000e2e0008000a00 */
[----:B------:R-:W1:Y:S01]  /*0170*/  LDCU UR13, c[0x0][UR6+0x680] ;  /* 0x0000d000060d77ac */ /* 0x000e620008000800 */
[----:B------:R-:W0:Y:S01]  /*0180*/  LDCU.64 UR20, c[0x0][0x380] ;  /* 0x00007000ff1477ac */ /* 0x000e220008000a00 */
[----:B----4-:R-:W-:Y:S01]  /*0190*/  UISETP.NE.AND UP0, UPT, UR5, 0x1, UPT ;  /* 0x000000010500788c */ /* 0x010fe2000bf05270 */
[----:B-----5:R-:W-:Y:S01]  /*01a0*/  ISETP.NE.AND P0, PT, RZ, UR8, PT ;  /* 0x00000008ff007c0c */ /* 0x020fe2000bf05270 */
[----:B------:R-:W4:Y:S01]  /*01b0*/  LDCU UR11, c[0x0][UR9+0x8d0] ;  /* 0x00011a00090b77ac */ /* 0x000f220008000800 */
[----:B------:R-:W0:Y:S01]  /*01c0*/  LDCU UR12, c[0x0][UR9+0x8d4] ;  /* 0x00011a80090c77ac */ /* 0x000e220008000800 */
[----:B-1----:R-:W-:Y:S01]  /*01d0*/  USEL UR7, UR13, UR7, !UP0 ;  /* 0x000000070d077287 */ /* 0x002fe2000c000000 */
[----:B------:R-:W1:Y:S05]  /*01e0*/  LDCU.64 UR4, c[0x0][UR4+0x380] ;  /* 0x00007000040477ac */ /* 0x000e6a0008000a00 */
[----:B------:R-:W-:Y:S01]  /*01f0*/  IMAD R7, RZ, RZ, -UR7 ;  /* 0x80000007ff077e24 */ /* 0x000fe2000f8e02ff */
[----:B------:R-:W-:Y:S01]  /*0200*/  ISETP.NE.U32.AND P1, PT, RZ, UR7, PT ;  /* 0x00000007ff007c0c */ /* 0x000fe2000bf25070 */
[----:B------:R-:W0:Y:S01]  /*0210*/  LDCU UR6, c[0x0][UR6+0x580] ;  /* 0x0000b000060677ac */ /* 0x000e220008000800 */
[----:B------:R-:W5:Y:S01]  /*0220*/  I2F.U32.RP R4, UR7 ;  /* 0x0000000700047d06 */ /* 0x000f620008209000 */
[----:B------:R-:W0:Y:S07]  /*0230*/  @UP0 LDCU UR13, c[0x0][UR9+0x8c4] ;  /* 0x00011880090d07ac */ /* 0x000e2e0008000800 */
[----:B-----5:R-:W5:Y:S02]  /*0240*/  MUFU.RCP R4, R4 ;  /* 0x0000000400047308 */ /* 0x020f640000001000 */
[----:B-----5:R-:W-:Y:S01]  /*0250*/  IADD3 R2, PT, PT, R4, 0xffffffe, RZ ;  /* 0x0ffffffe04027810 */ /* 0x020fe20007ffe0ff */
[----:B--2---:R-:W-:-:S05]  /*0260*/  IMAD R4, R6, UR14, RZ ;  /* 0x0000000e06047c24 */ /* 0x004fca000f8e02ff */
[----:B------:R2:W5:Y:S02]  /*0270*/  F2I.FTZ.U32.TRUNC.NTZ R3, R2 ;  /* 0x0000000200037305 */ /* 0x000564000021f000 */
[----:B--2---:R-:W-:Y:S02]  /*0280*/  HFMA2 R2, -RZ, RZ, 0, 0 ;  /* 0x00000000ff027431 */ /* 0x004fe400000001ff */
[----:B-----5:R-:W-:-:S04]  /*0290*/  IMAD R7, R7, R3, RZ ;  /* 0x0000000307077224 */ /* 0x020fc800078e02ff */
[----:B------:R-:W-:Y:S01]  /*02a0*/  IMAD.HI.U32 R2, R3, R7, R2 ;  /* 0x0000000703027227 */ /* 0x000fe200078e0002 */
[----:B01-34-:R-:W-:-:S07]  /*02b0*/  LOP3.LUT R3, RZ, UR7, RZ, 0x33, !PT ;  /* 0x00000007ff037c12 */ /* 0x01bfce000f8e33ff */
.L_x_402:
[----:B-1----:R-:W-:Y:S01]  /*02c0*/  @P0 IADD3 R8, P2, PT, R5, UR4, RZ ;  /* 0x0000000405080c10 */ /* 0x002fe2000ff5e0ff */
[----:B------:R-:W-:Y:S01]  /*02d0*/  IMAD.HI.U32 R10, R2, R5, RZ ;  /* 0x00000005020a7227 */ /* 0x000fe200078e00ff */
[----:B0-----:R-:W0:Y:S03]  /*02e0*/  @P0 LDC R12, c[0x0][0x10ec] ;  /* 0x00043b00ff0c0b82 */ /* 0x001e260000000800 */
[----:B------:R-:W-:-:S05]  /*02f0*/  @P0 IMAD.X R9, RZ, RZ, UR5, P2 ;  /* 0x00000005ff090e24 */ /* 0x000fca00090e06ff */
[----:B------:R1:W2:Y:S01]  /*0300*/  @P0 LDG.E.U8 R13, desc[UR16][R8.64] ;  /* 0x00000010080d0981 */ /* 0x0002a2000c1e1100 */
[----:B------:R-:W-:-:S05]  /*0310*/  IADD3 R6, PT, PT, -R10, RZ, RZ ;  /* 0x000000ff0a067210 */ /* 0x000fca0007ffe1ff */
[----:B------:R-:W-:-:S05]  /*0320*/  IMAD R6, R6, UR7, R5 ;  /* 0x0000000706067c24 */ /* 0x000fca000f8e0205 */
[----:B------:R-:W-:-:S13]  /*0330*/  ISETP.GE.U32.AND P2, PT, R6, UR7, PT ;  /* 0x0000000706007c0c */ /* 0x000fda000bf46070 */
[----:B------:R-:W-:Y:S01]  /*0340*/  @P2 VIADD R6, R6, -UR7 ;  /* 0x8000000706062c36 */ /* 0x000fe20008000000 */
[----:B------:R-:W-:-:S04]  /*0350*/  @P2 IADD3 R10, PT, PT, R10, 0x1, RZ ;  /* 0x000000010a0a2810 */ /* 0x000fc80007ffe0ff */
[----:B------:R-:W-:Y:S02]  /*0360*/  ISETP.GE.U32.AND P3, PT, R6, UR7, PT ;  /* 0x0000000706007c0c */ /* 0x000fe4000bf66070 */
[----:B------:R-:W3:Y:S11]  /*0370*/  @P0 LDC.64 R6, c[0x0][0x380] ;  /* 0x0000e000ff060b82 */ /* 0x000ef60000000a00 */
[----:B------:R-:W-:-:S05]  /*0380*/  @P3 VIADD R10, R10, 0x1 ;  /* 0x000000010a0a3836 */ /* 0x000fca0000000000 */
[----:B------:R-:W-:-:S04]  /*0390*/  SEL R10, R3, R10, !P1 ;  /* 0x0000000a030a7207 */ /* 0x000fc80004800000 */
[C---:B-1----:R-:W-:Y:S01]  /*03a0*/  IADD3 R8, PT, PT, -R10.reuse, RZ, RZ ;  /* 0x000000ff0a087210 */ /* 0x042fe20007ffe1ff */
[----:B------:R-:W-:-:S04]  /*03b0*/  IMAD R10, R10, UR18, RZ ;  /* 0x000000120a0a7c24 */ /* 0x000fc8000f8e02ff */
[----:B------:R-:W-:-:S04]  /*03c0*/  IMAD R9, R8, UR7, R5 ;  /* 0x0000000708097c24 */ /* 0x000fc8000f8e0205 */
[----:B------:R-:W-:-:S04]  /*03d0*/  IMAD R9, R9, UR19, R10 ;  /* 0x0000001309097c24 */ /* 0x000fc8000f8e020a */
[----:B0-----:R-:W-:-:S05]  /*03e0*/  @P0 IMAD R11, R12, UR6, R9 ;  /* 0x000000060c0b0c24 */ /* 0x001fca000f8e0209 */
[----:B---3--:R-:W-:-:S05]  /*03f0*/  @P0 IADD3 R6, P2, PT, R11, R6, RZ ;  /* 0x000000060b060210 */ /* 0x008fca0007f5e0ff */
[----:B------:R-:W-:-:S05]  /*0400*/  @P0 IMAD.X R7, RZ, RZ, R7, P2 ;  /* 0x000000ffff070224 */ /* 0x000fca00010e0607 */
[----:B--2---:R0:W-:Y:S01]  /*0410*/  @P0 STG.E.U8 desc[UR16][R6.64], R13 ;  /* 0x0000000d06000986 */ /* 0x0041e2000c101110 */
[----:B------:R-:W-:Y:S05]  /*0420*/  @P0 BRA `(.L_x_401) ;  /* 0x0000000000740947 */ /* 0x000fea0003800000 */
[----:B------:R-:W1:Y:S01]  /*0430*/  I2F.U32.RP R8, UR13 ;  /* 0x0000000d00087d06 */ /* 0x000e620008209000 */
[----:B------:R-:W-:Y:S01]  /*0440*/  IMAD R11, RZ, RZ, -UR13 ;  /* 0x8000000dff0b7e24 */ /* 0x000fe2000f8e02ff */
[----:B------:R-:W-:-:S06]  /*0450*/  ISETP.NE.U32.AND P4, PT, RZ, UR13, PT ;  /* 0x0000000dff007c0c */ /* 0x000fcc000bf85070 */
[----:B-1----:R-:W0:Y:S02]  /*0460*/  MUFU.RCP R8, R8 ;  /* 0x0000000800087308 */ /* 0x002e240000001000 */
[----:B0-----:R-:W-:-:S06]  /*0470*/  IADD3 R6, PT, PT, R8, 0xffffffe, RZ ;  /* 0x0ffffffe08067810 */ /* 0x001fcc0007ffe0ff */
[----:B------:R0:W1:Y:S02]  /*0480*/  F2I.FTZ.U32.TRUNC.NTZ R7, R6 ;  /* 0x0000000600077305 */ /* 0x000064000021f000 */
[----:B0-----:R-:W-:Y:S01]  /*0490*/  MOV R6, RZ ;  /* 0x000000ff00067202 */ /* 0x001fe20000000f00 */
[----:B-1----:R-:W-:-:S04]  /*04a0*/  IMAD R11, R11, R7, RZ ;  /* 0x000000070b0b7224 */ /* 0x002fc800078e02ff */
[----:B------:R-:W-:-:S06]  /*04b0*/  IMAD.HI.U32 R10, R7, R11, R6 ;  /* 0x0000000b070a7227 */ /* 0x000fcc00078e0006 */
[----:B------:R-:W-:-:S04]  /*04c0*/  IMAD.HI.U32 R10, R10, R5, RZ ;  /* 0x000000050a0a7227 */ /* 0x000fc800078e00ff */
[----:B------:R-:W-:-:S04]  /*04d0*/  IMAD.MOV R12, RZ, RZ, -R10 ;  /* 0x000000ffff0c7224 */ /* 0x000fc800078e0a0a */
[----:B------:R-:W-:-:S05]  /*04e0*/  IMAD R7, R12, UR13, R5 ;  /* 0x0000000d0c077c24 */ /* 0x000fca000f8e0205 */
[----:B------:R-:W-:-:S13]  /*04f0*/  ISETP.GE.U32.AND P2, PT, R7, UR13, PT ;  /* 0x0000000d07007c0c */ /* 0x000fda000bf46070 */
[----:B------:R-:W-:Y:S01]  /*0500*/  @P2 IADD3 R7, PT, PT, R7, -UR13, RZ ;  /* 0x8000000d07072c10 */ /* 0x000fe2000fffe0ff */
[----:B------:R-:W-:-:S03]  /*0510*/  @P2 VIADD R10, R10, 0x1 ;  /* 0x000000010a0a2836 */ /* 0x000fc60000000000 */
[----:B------:R-:W-:-:S13]  /*0520*/  ISETP.GE.U32.AND P3, PT, R7, UR13, PT ;  /* 0x0000000d07007c0c */ /* 0x000fda000bf66070 */
[----:B------:R-:W-:Y:S02]  /*0530*/  @P3 IADD3 R10, PT, PT, R10, 0x1, RZ ;  /* 0x000000010a0a3810 */ /* 0x000fe40007ffe0ff */
[----:B------:R-:W-:-:S04]  /*0540*/  @!P4 LOP3.LUT R10, RZ, UR13, RZ, 0x33, !PT ;  /* 0x0000000dff0acc12 */ /* 0x000fc8000f8e33ff */
[C---:B------:R-:W-:Y:S01]  /*0550*/  IADD3 R6, PT, PT, -R10.reuse, RZ, RZ ;  /* 0x000000ff0a067210 */ /* 0x040fe20007ffe1ff */
[----:B------:R-:W-:-:S04]  /*0560*/  IMAD R7, R10, UR11, RZ ;  /* 0x0000000b0a077c24 */ /* 0x000fc8000f8e02ff */
[----:B------:R-:W-:-:S04]  /*0570*/  IMAD R6, R6, UR13, R5 ;  /* 0x0000000d06067c24 */ /* 0x000fc8000f8e0205 */
[----:B------:R-:W-:-:S05]  /*0580*/  IMAD R6, R6, UR12, R7 ;  /* 0x0000000c06067c24 */ /* 0x000fca000f8e0207 */
[----:B------:R-:W-:-:S05]  /*0590*/  IADD3 R6, P2, PT, R6, UR4, RZ ;  /* 0x0000000406067c10 */ /* 0x000fca000ff5e0ff */
[----:B------:R-:W-:-:S06]  /*05a0*/  IMAD.X R7, RZ, RZ, UR5, P2 ;  /* 0x00000005ff077e24 */ /* 0x000fcc00090e06ff */
[----:B------:R-:W2:Y:S01]  /*05b0*/  LDG.E.U8 R7, desc[UR16][R6.64] ;  /* 0x0000001006077981 */ /* 0x000ea2000c1e1100 */
[----:B------:R-:W-:-:S05]  /*05c0*/  IMAD R9, R0, UR6, R9 ;  /* 0x0000000600097c24 */ /* 0x000fca000f8e0209 */
[----:B------:R-:W-:-:S04]  /*05d0*/  IADD3 R8, P2, PT, R9, UR20, RZ ;  /* 0x0000001409087c10 */ /* 0x000fc8000ff5e0ff */
[----:B------:R-:W-:-:S05]  /*05e0*/  IADD3.X R9, PT, PT, RZ, UR21, RZ, P2, !PT ;  /* 0x00000015ff097c10 */ /* 0x000fca00097fe4ff */
[----:B--2---:R1:W-:Y:S04]  /*05f0*/  STG.E.U8 desc[UR16][R8.64], R7 ;  /* 0x0000000708007986 */ /* 0x0043e8000c101110 */
.L_x_401:
[----:B------:R-:W-:-:S04]  /*0600*/  IADD3 R5, PT, PT, R4, R5, RZ ;  /* 0x0000000504057210 */ /* 0x000fc80007ffe0ff */
[----:B------:R-:W-:-:S13]  /*0610*/  ISETP.GE.U32.AND P2, PT, R5, UR10, PT ;  /* 0x0000000a05007c0c */ /* 0x000fda000bf46070 */
[----:B------:R-:W-:Y:S05]  /*0620*/  @!P2 BRA `(.L_x_402) ;  /* 0xfffffffc0024a947 */ /* 0x000fea000383ffff */
[----:B------:R-:W-:Y:S05]  /*0630*/  BSYNC.RECONVERGENT B0 ;  /* 0x0000000000007941 */ /* 0x000fea0003800200 */
.L_x_400:
[----:B------:R-:W-:Y:S05]  /*0640*/  EXIT ;  /* 0x000000000000794d */ /* 0x000fea0003800000 */
.L_x_403:
        /* <DEDUP_REMOVED lines=11> */
.L_x_978:


//--------------------- .text._ZN2at6native40_GLOBAL__N__2351210d_8_Shape_cu_49f7391c26CatArrayBatchedCopy_contigINS1_10OpaqueTypeILj1EEEjLi2ELi64ELi64EEEvPT_NS1_25CatArrInputTensorMetadataIS5_T0_XT2_EXT3_EEENS1_16TensorSizeStrideIS8_Lj4EEEiS8_ --------------------------
	.section	.text._ZN2at6native40_GLOBAL__N__2351210d_8_Shape_cu_49f7391c26CatArrayBatchedCopy_contigINS1_10OpaqueTypeILj1EEEjLi2ELi64ELi64EEEvPT_NS1_25CatArrInputTensorMetadataIS5_T0_XT2_EXT3_EEENS1_16TensorSizeStrideIS8_Lj4EEEiS8_,"ax",@progbits
	.align	128
.text._ZN2at6native40_GLOBAL__N__2351210d_8_Shape_cu_49f7391c26CatArrayBatchedCopy_contigINS1_10OpaqueTypeILj1EEEjLi2ELi64ELi64EEEvPT_NS1_25CatArrInputTensorMetadataIS5_T0_XT2_EXT3_EEENS1_16TensorSizeStrideIS8_Lj4EEEiS8_:
        .type           _ZN2at6native40_GLOBAL__N__2351210d_8_Shape_cu_49f7391c26CatArrayBatchedCopy_contigINS1_10OpaqueTypeILj1EEEjLi2ELi64ELi64EEEvPT_NS1_25CatArrInputTensorMetadataIS5_T0_XT2_EXT3_EEENS1_16TensorSizeStrideIS8_Lj4EEEiS8_,@function
        .size           _ZN2at6native40_GLOBAL__N__2351210d_8_Shape_cu_49f7391c26CatArrayBatchedCopy_contigINS1_10OpaqueTypeILj1EEEjLi2ELi64ELi64EEEvPT_NS1_25CatArrInputTensorMetadataIS5_T0_XT2_EXT3_EEENS1_16TensorSizeStrideIS8_Lj4EEEiS8_,(.L_x_979 - _ZN2at6native40_GLOBAL__N__2351210d_8_Shape_cu_49f7391c26CatArrayBatchedCopy_contigINS1_10OpaqueTypeILj1EEEjLi2ELi64ELi64EEEvPT_NS1_25CatArrInputTensorMetadataIS5_T0_XT2_EXT3_EEENS1_16TensorSizeStrideIS8_Lj4EEEiS8_)
        .other          _ZN2at6native40_GLOBAL__N__2351210d_8_Shape_cu_49f7391c26CatArrayBatchedCopy_contigINS1_10OpaqueTypeILj1EEEjLi2ELi64ELi64EEEvPT_NS1_25CatArrInputTensorMetadataIS5_T0_XT2_EXT3_EEENS1_16TensorSizeStrideIS8_Lj4EEEiS8_,@"STO_CUDA_ENTRY STV_DEFAULT"
_ZN2at6native40_GLOBAL__N__2351210d_8_Shape_cu_49f7391c26CatArrayBatchedCopy_contigINS1_10OpaqueTypeILj1EEEjLi2ELi64ELi64EEEvPT_NS1_25CatArrInputTensorMetadataIS5_T0_XT2_EXT3_EEENS1_16TensorSizeStrideIS8_Lj4EEEiS8_:
        /* <DEDUP_REMOVED lines=10> */
[----:B------:R-:W0:Y:S01]  /*00a0*/  LDCU.64 UR12, c[0x0][0x10e8] ;  /* 0x00021d00ff0c77ac */ /* 0x000e220008000a00 */
[----:B------:R-:W1:Y:S01]  /*00b0*/  LDC.64 R2, c[0x0][0x10d8] ;  /* 0x00043600ff027b82 */ /* 0x000e620000000a00 */
[----:B------:R-:W2:Y:S01]  /*00c0*/  LDCU UR9, c[0x0][UR4+0x688] ;  /* 0x0000d100040977ac */ /* 0x000ea20008000800 */
[----:B------:R-:W-:Y:S01]  /*00d0*/  UMOV UR5, 0x8 ;  /* 0x0000000800057882 */ /* 0x000fe20000000000 */
[----:B------:R-:W3:Y:S01]  /*00e0*/  LDCU UR6, c[0x0][UR4+0x588] ;  /* 0x0000b100040677ac */ /* 0x000ee20008000800 */
[----:B------:R-:W-:Y:S01]  /*00f0*/  UIMAD UR5, UR7, 0x4, UR5 ;  /* 0x00000004070578a4 */ /* 0x000fe2000f8e0205 */
[----:B------:R-:W4:Y:S01]  /*0100*/  LDCU.64 UR10, c[0x0][0x358] ;  /* 0x00006b00ff0a77ac */ /* 0x000f220008000a00 */
[----:B0-----:R-:W-:Y:S02]  /*0110*/  UISETP.NE.AND UP0, UPT, UR12, 0x1, UPT ;  /* 0x000000010c00788c */ /* 0x001fe4000bf05270 */
[----:B------:R-:W-:Y:S01]  /*0120*/  ULEA UR5, UR7, UR5, 0x2 ;  /* 0x0000000507057291 */ /* 0x000fe2000f8e10ff */
[----:B------:R-:W0:Y:S01]  /*0130*/  LDCU UR7, c[0x0][0x370] ;  /* 0x00006e00ff0777ac */ /* 0x000e220008000800 */
[----:B------:R-:W1:Y:S07]  /*0140*/  LDCU.64 UR14, c[0x0][0x380] ;  /* 0x00007000ff0e77ac */ /* 0x000e6e0008000a00 */
[----:B--2---:R-:W2:Y:S03]  /*0150*/  @UP0 LDCU UR9, c[0x0][0x10cc] ;  /* 0x00021980ff0907ac */ /* 0x004ea60008000800 */
[----:B------:R-:W1:Y:S01]  /*0160*/  LDCU.64 UR4, c[0x0][UR5+0x380] ;  /* 0x00007000050477ac */ /* 0x000e620008000a00 */
[----:B---3--:R-:W-:Y:S01]  /*0170*/  UIMAD UR6, UR6, UR13, URZ ;  /* 0x0000000d060672a4 */ /* 0x008fe2000f8e02ff */
[----:B0-----:R-:W-:Y:S01]  /*0180*/  IMAD R7, R7, UR7, RZ ;  /* 0x0000000707077c24 */ /* 0x001fe2000f8e02ff */
[----:B--2---:R-:W0:Y:S01]  /*0190*/  I2F.U32.RP R6, UR9 ;  /* 0x0000000900067d06 */ /* 0x004e220008209000 */
[----:B------:R-:W-:-:S02]  /*01a0*/  ISETP.NE.U32.AND P0, PT, RZ, UR9, PT ;  /* 0x00000009ff007c0c */ /* 0x000fc4000bf05070 */
[----:B------:R-:W-:-:S05]  /*01b0*/  LOP3.LUT R11, RZ, UR9, RZ, 0x33, !PT ;  /* 0x00000009ff0b7c12 */ /* 0x000fca000f8e33ff */
[----:B0-----:R-:W0:Y:S02]  /*01c0*/  MUFU.RCP R6, R6 ;  /* 0x0000000600067308 */ /* 0x001e240000001000 */
[----:B0-----:R-:W-:-:S06]  /*01d0*/  IADD3 R4, PT, PT, R6, 0xffffffe, RZ ;  /* 0x0ffffffe06047810 */ /* 0x001fcc0007ffe0ff */
[----:B------:R0:W2:Y:S02]  /*01e0*/  F2I.FTZ.U32.TRUNC.NTZ R5, R4 ;  /* 0x0000000400057305 */ /* 0x0000a4000021f000 */
[----:B0-----:R-:W-:Y:S02]  /*01f0*/  IMAD.MOV.U32 R4, RZ, RZ, RZ ;  /* 0x000000ffff047224 */ /* 0x001fe400078e00ff */
[----:B--2---:R-:W-:-:S05]  /*0200*/  IMAD R6, R5, UR9, RZ ;  /* 0x0000000905067c24 */ /* 0x004fca000f8e02ff */
[----:B------:R-:W-:-:S05]  /*0210*/  IADD3 R9, PT, PT, -R6, RZ, RZ ;  /* 0x000000ff06097210 */ /* 0x000fca0007ffe1ff */
[----:B-1--4-:R-:W-:-:S07]  /*0220*/  IMAD.HI.U32 R9, R5, R9, R4 ;  /* 0x0000000905097227 */ /* 0x012fce00078e0004 */
.L_x_404:
        /* <DEDUP_REMOVED lines=12> */
[----:B------:R-:W-:Y:S02]  /*02f0*/  IMAD.MOV R17, RZ, RZ, -R13 ;  /* 0x000000ffff117224 */ /* 0x000fe400078e0a0d */
[----:B------:R-:W-:Y:S02]  /*0300*/  IMAD R13, R13, R2, UR6 ;  /* 0x000000060d0d7e24 */ /* 0x000fe4000f8e0202 */
[--C-:B0-----:R-:W-:Y:S02]  /*0310*/  IMAD R4, R17, UR9, R0.reuse ;  /* 0x0000000911047c24 */ /* 0x101fe4000f8e0200 */
[----:B------:R-:W-:Y:S02]  /*0320*/  IMAD.IADD R0, R7, 0x1, R0 ;  /* 0x0000000107007824 */ /* 0x000fe400078e0200 */
[----:B------:R-:W-:-:S05]  /*0330*/  IMAD R4, R4, R3, R13 ;  /* 0x0000000304047224 */ /* 0x000fca00078e020d */
[----:B------:R-:W-:-:S04]  /*0340*/  IADD3 R4, P1, PT, R4, UR14, RZ ;  /* 0x0000000e04047c10 */ /* 0x000fc8000ff3e0ff */
[----:B------:R-:W-:Y:S02]  /*0350*/  IADD3.X R5, PT, PT, RZ, UR15, RZ, P1, !PT ;  /* 0x0000000fff057c10 */ /* 0x000fe40008ffe4ff */
[----:B------:R-:W-:-:S03]  /*0360*/  ISETP.GE.U32.AND P1, PT, R0, UR8, PT ;  /* 0x0000000800007c0c */ /* 0x000fc6000bf26070 */
[----:B--2---:R0:W-:Y:S10]  /*0370*/  STG.E.U8 desc[UR10][R4.64], R15 ;  /* 0x0000000f04007986 */ /* 0x0041f4000c10110a */
[----:B------:R-:W-:Y:S05]  /*0380*/  @!P1 BRA `(.L_x_404) ;  /* 0xfffffffc00a89947 */ /* 0x000fea000383ffff */
[----:B------:R-:W-:Y:S05]  /*0390*/  EXIT ;  /* 0x000000000000794d */ /* 0x000fea0003800000 */
.L_x_405:
        /* <DEDUP_REMOVED lines=14> */
.L_x_979:


//--------------------- .text._ZN2at6native40_GLOBAL__N__2351210d_8_Shape_cu_49f7391c35CatArrayBatchedCopy_alignedK_contigINS1_10OpaqueTypeILj1EEEjLi2ELi64ELi64ELi8EEEvPT_NS1_25CatArrInputTensorMetadataIS5_T0_XT2_EXT3_EEENS1_16TensorSizeStrideIS8_Lj4EEEiS8_ --------------------------
	.section	.text._ZN2at6native40_GLOBAL__N__2351210d_8_Shape_cu_49f7391c35CatArrayBatchedCopy_alignedK_contigINS1_10OpaqueTypeILj1EEEjLi2ELi64ELi64ELi8EEEvPT_NS1_25CatArrInputTensorMetadataIS5_T0_XT2_EXT3_EEENS1_16TensorSizeStrideIS8_Lj4EEEiS8_,"ax",@progbits
	.align	128
.text._ZN2at6native40_GLOBAL__N__2351210d_8_Shape_cu_49f7391c35CatArrayBatchedCopy_alignedK_contigINS1_10OpaqueTypeILj1EEEjLi2ELi64ELi64ELi8EEEvPT_NS1_25CatArrInputTensorMetadataIS5_T0_XT2_EXT3_EEENS1_16TensorSizeStrideIS8_Lj4EEEiS8_:
        .type           _ZN2at6native40_GLOBAL__N__2351210d_8_Shape_cu_49f7391c35CatArrayBatchedCopy_alignedK_contigINS1_10OpaqueTypeILj1EEEjLi2ELi64ELi64ELi8EEEvPT_NS1_25CatArrInputTensorMetadataIS5_T0_XT2_EXT3_EEENS1_16TensorSizeStrideIS8_Lj4EEEiS8_,@function
        .size           _ZN2at6native40_GLOBAL__N__2351210d_8_Shape_cu_49f7391c35CatArrayBatchedCopy_alignedK_contigINS1_10OpaqueTypeILj1EEEjLi2ELi64ELi64ELi8EEEvPT_NS1_25CatArrInputTensorMetadataIS5_T0_XT2_EXT3_EEENS1_16TensorSizeStrideIS8_Lj4EEEiS8_,(.L_x_980 - _ZN2at6native40_GLOBAL__N__2351210d_8_Shape_cu_49f7391c35CatArrayBatchedCopy_alignedK_contigINS1_10OpaqueTypeILj1EEEjLi2ELi64ELi64ELi8EEEvPT_NS1_25CatArrInputTensorMetadataIS5_T0_XT2_EXT3_EEENS1_16TensorSizeStrideIS8_Lj4EEEiS8_)
        .other          _ZN2at6native40_GLOBAL__N__2351210d_8_Shape_cu_49f7391c35CatArrayBatchedCopy_alignedK_contigINS1_10OpaqueTypeILj1EEEjLi2ELi64ELi64ELi8EEEvPT_NS1_25CatArrInputTensorMetadataIS5_T0_XT2_EXT3_EEENS1_16TensorSizeStrideIS8_Lj4EEEiS8_,@"STO_CUDA_ENTRY STV_DEFAULT"
_ZN2at6native40_GLOBAL__N__2351210d_8_Shape_cu_49f7391c35CatArrayBatchedCopy_alignedK_contigINS1_10OpaqueTypeILj1EEEjLi2ELi64ELi64ELi8EEEvPT_NS1_25CatArrInputTensorMetadataIS5_T0_XT2_EXT3_EEENS1_16TensorSizeStrideIS8_Lj4EEEiS8_:
        /* <DEDUP_REMOVED lines=31> */
.L_x_408:
[----:B------:R-:W-:-:S05]  /*01f0*/  IADD3 R4, P0, PT, R2, R11, RZ ;  /* 0x0000000b02047210 */ /* 0x000fca0007f1e0ff */
[----:B0-----:R-:W-:-:S06]  /*0200*/  IMAD.X R5, RZ, RZ, R3, P0 ;  /* 0x000000ffff057224 */ /* 0x001fcc00000e0603 */
[----:B--2---:R-:W2:Y:S01]  /*0210*/  LDG.E.64 R4, desc[UR6][R4.64] ;  /* 0x0000000604047981 */ /* 0x004ea2000c1e1b00 */
[----:B------:R-:W0:Y:S01]  /*0220*/  I2F.U32.RP R10, R6 ;  /* 0x00000006000a7306 */ /* 0x000e220000209000 */
[----:B------:R-:W-:Y:S02]  /*0230*/  IMAD.MOV R13, RZ, RZ, -R6 ;  /* 0x000000ffff0d7224 */ /* 0x000fe400078e0a06 */
[----:B------:R-:W-:Y:S01]  /*0240*/  HFMA2 R20, -RZ, RZ, 0, 0 ;  /* 0x00000000ff147431 */ /* 0x000fe200000001ff */
[C---:B------:R-:W-:Y:S01]  /*0250*/  IADD3 R15, PT, PT, R11.reuse, 0x2, RZ ;  /* 0x000000020b0f7810 */ /* 0x040fe20007ffe0ff */
[C---:B------:R-:W-:Y:S02]  /*0260*/  VIADD R25, R11.reuse, 0x3 ;  /* 0x000000030b197836 */ /* 0x040fe40000000000 */
[----:B------:R-:W-:Y:S01]  /*0270*/  VIADD R23, R11, 0x4 ;  /* 0x000000040b177836 */ /* 0x000fe20000000000 */
[----:B0-----:R-:W0:Y:S02]  /*0280*/  MUFU.RCP R10, R10 ;  /* 0x0000000a000a7308 */ /* 0x001e240000001000 */
[----:B0-----:R-:W-:-:S06]  /*0290*/  IADD3 R21, PT, PT, R10, 0xffffffe, RZ ;  /* 0x0ffffffe0a157810 */ /* 0x001fcc0007ffe0ff */
[----:B------:R-:W0:Y:S02]  /*02a0*/  F2I.FTZ.U32.TRUNC.NTZ R21, R21 ;  /* 0x0000001500157305 */ /* 0x000e24000021f000 */
[----:B0-----:R-:W-:-:S04]  /*02b0*/  IMAD R13, R13, R21, RZ ;  /* 0x000000150d0d7224 */ /* 0x001fc800078e02ff */
[----:B------:R-:W-:-:S04]  /*02c0*/  IMAD.HI.U32 R20, R21, R13, R20 ;  /* 0x0000000d15147227 */ /* 0x000fc800078e0014 */
[----:B------:R-:W-:Y:S02]  /*02d0*/  VIADD R13, R11, 0x1 ;  /* 0x000000010b0d7836 */ /* 0x000fe40000000000 */
[----:B------:R-:W-:-:S04]  /*02e0*/  IMAD.HI.U32 R14, R20, R11, RZ ;  /* 0x0000000b140e7227 */ /* 0x000fc800078e00ff */
[----:B------:R-:W-:Y:S01]  /*02f0*/  IMAD.HI.U32 R16, R20, R13, RZ ;  /* 0x0000000d14107227 */ /* 0x000fe200078e00ff */
[----:B------:R-:W-:-:S03]  /*0300*/  IADD3 R17, PT, PT, -R14, RZ, RZ ;  /* 0x000000ff0e117210 */ /* 0x000fc60007ffe1ff */
[----:B------:R-:W-:Y:S02]  /*0310*/  IMAD.MOV R19, RZ, RZ, -R16 ;  /* 0x000000ffff137224 */ /* 0x000fe400078e0a10 */
[C---:B------:R-:W-:Y:S02]  /*0320*/  IMAD R17, R6.reuse, R17, R11 ;  /* 0x0000001106117224 */ /* 0x040fe400078e020b */
[----:B------:R-:W-:Y:S02]  /*0330*/  IMAD R19, R6, R19, R13 ;  /* 0x0000001306137224 */ /* 0x000fe400078e020d */
[C---:B------:R-:W-:Y:S01]  /*0340*/  IMAD.HI.U32 R12, R20.reuse, R15, RZ ;  /* 0x0000000f140c7227 */ /* 0x040fe200078e00ff */
[-C--:B------:R-:W-:Y:S02]  /*0350*/  ISETP.GE.U32.AND P3, PT, R17, R6.reuse, PT ;  /* 0x000000061100720c */ /* 0x080fe40003f66070 */
[----:B------:R-:W-:Y:S01]  /*0360*/  ISETP.GE.U32.AND P5, PT, R19, R6, PT ;  /* 0x000000061300720c */ /* 0x000fe20003fa6070 */
[----:B------:R-:W-:Y:S01]  /*0370*/  IMAD.HI.U32 R10, R20, R25, RZ ;  /* 0x00000019140a7227 */ /* 0x000fe200078e00ff */
[----:B------:R-:W-:-:S03]  /*0380*/  IADD3 R21, PT, PT, -R12, RZ, RZ ;  /* 0x000000ff0c157210 */ /* 0x000fc60007ffe1ff */
[----:B------:R-:W-:-:S05]  /*0390*/  IMAD.HI.U32 R18, R20, R23, RZ ;  /* 0x0000001714127227 */ /* 0x000fca00078e00ff */
[----:B------:R-:W-:Y:S01]  /*03a0*/  IADD3 R27, PT, PT, -R18, RZ, RZ ;  /* 0x000000ff121b7210 */ /* 0x000fe20007ffe1ff */
[----:B------:R-:W-:Y:S01]  /*03b0*/  @P3 VIADD R14, R14, 0x1 ;  /* 0x000000010e0e3836 */ /* 0x000fe20000000000 */
[----:B------:R-:W-:Y:S01]  /*03c0*/  @P3 IADD3 R17, PT, PT, -R6, R17, RZ ;  /* 0x0000001106113210 */ /* 0x000fe20007ffe1ff */
[----:B------:R-:W-:Y:S01]  /*03d0*/  @P5 IMAD.IADD R19, R19, 0x1, -R6 ;  /* 0x0000000113135824 */ /* 0x000fe200078e0a06 */
[----:B------:R-:W-:Y:S01]  /*03e0*/  @P5 IADD3 R16, PT, PT, R16, 0x1, RZ ;  /* 0x0000000110105810 */ /* 0x000fe20007ffe0ff */
[C---:B------:R-:W-:Y:S01]  /*03f0*/  IMAD R27, R6.reuse, R27, R23 ;  /* 0x0000001b061b7224 */ /* 0x040fe200078e0217 */
[-C--:B------:R-:W-:Y:S01]  /*0400*/  ISETP.GE.U32.AND P4, PT, R17, R6.reuse, PT ;  /* 0x000000061100720c */ /* 0x080fe20003f86070 */
[----:B------:R-:W-:Y:S01]  /*0410*/  IMAD R17, R6, R21, R15 ;  /* 0x0000001506117224 */ /* 0x000fe200078e020f */
[-C--:B------:R-:W-:Y:S01]  /*0420*/  ISETP.GE.U32.AND P6, PT, R19, R6.reuse, PT ;  /* 0x000000061300720c */ /* 0x080fe20003fc6070 */
[----:B------:R-:W-:Y:S01]  /*0430*/  IMAD.MOV R19, RZ, RZ, -R10 ;  /* 0x000000ffff137224 */ /* 0x000fe200078e0a0a */
[----:B------:R-:W-:-:S02]  /*0440*/  ISETP.GE.U32.AND P2, PT, R27, R6, PT ;  /* 0x000000061b00720c */ /* 0x000fc40003f46070 */
[----:B------:R-:W-:Y:S01]  /*0450*/  ISETP.GE.U32.AND P0, PT, R17, R6, PT ;  /* 0x000000061100720c */ /* 0x000fe20003f06070 */
[----:B------:R-:W-:Y:S01]  /*0460*/  IMAD R19, R6, R19, R25 ;  /* 0x0000001306137224 */ /* 0x000fe200078e0219 */
[----:B------:R-:W-:-:S04]  /*0470*/  IADD3 R21, PT, PT, R11, 0x5, RZ ;  /* 0x000000050b157810 */ /* 0x000fc80007ffe0ff */
[-C--:B------:R-:W-:Y:S01]  /*0480*/  ISETP.GE.U32.AND P1, PT, R19, R6.reuse, PT ;  /* 0x000000061300720c */ /* 0x080fe20003f26070 */
[----:B------:R-:W-:Y:S01]  /*0490*/  IMAD.HI.U32 R24, R20, R21, RZ ;  /* 0x0000001514187227 */ /* 0x000fe200078e00ff */
[----:B------:R-:W-:Y:S02]  /*04a0*/  @P4 IADD3 R14, PT, PT, R14, 0x1, RZ ;  /* 0x000000010e0e4810 */ /* 0x000fe40007ffe0ff */
[----:B------:R-:W-:Y:S01]  /*04b0*/  @P6 IADD3 R16, PT, PT, R16, 0x1, RZ ;  /* 0x0000000110106810 */ /* 0x000fe20007ffe0ff */
[----:B------:R-:W-:Y:S01]  /*04c0*/  @P2 IMAD.IADD R27, R27, 0x1, -R6 ;  /* 0x000000011b1b2824 */ /* 0x000fe200078e0a06 */
[----:B------:R-:W-:Y:S01]  /*04d0*/  ISETP.NE.U32.AND P6, PT, R6, RZ, PT ;  /* 0x000000ff0600720c */ /* 0x000fe20003fc5070 */
[----:B------:R-:W-:Y:S01]  /*04e0*/  @P0 VIADD R12, R12, 0x1 ;  /* 0x000000010c0c0836 */ /* 0x000fe20000000000 */
[----:B------:R-:W-:Y:S01]  /*04f0*/  @P0 IADD3 R17, PT, PT, -R6, R17, RZ ;  /* 0x0000001106110210 */ /* 0x000fe20007ffe1ff */
[----:B------:R-:W-:Y:S01]  /*0500*/  IMAD.MOV R29, RZ, RZ, -R24 ;  /* 0x000000ffff1d7224 */ /* 0x000fe200078e0a18 */
[----:B------:R-:W-:-:S02]  /*0510*/  ISETP.GE.U32.AND P0, PT, R27, R6, PT ;  /* 0x000000061b00720c */ /* 0x000fc40003f06070 */
[-C--:B------:R-:W-:Y:S01]  /*0520*/  ISETP.GE.U32.AND P3, PT, R17, R6.reuse, PT ;  /* 0x000000061100720c */ /* 0x080fe20003f66070 */
[----:B------:R-:W-:Y:S01]  /*0530*/  @P1 IMAD.IADD R19, R19, 0x1, -R6 ;  /* 0x0000000113131824 */ /* 0x000fe200078e0a06 */
[-C--:B------:R-:W-:Y:S01]  /*0540*/  LOP3.LUT R17, RZ, R6.reuse, RZ, 0x33, !PT ;  /* 0x00000006ff117212 */ /* 0x080fe200078e33ff */
[----:B------:R-:W-:Y:S01]  /*0550*/  @P1 VIADD R10, R10, 0x1 ;  /* 0x000000010a0a1836 */ /* 0x000fe20000000000 */
[----:B------:R-:W-:Y:S01]  /*0560*/  @P2 IADD3 R18, PT, PT, R18, 0x1, RZ ;  /* 0x0000000112122810 */ /* 0x000fe20007ffe0ff */
[----:B------:R-:W-:Y:S01]  /*0570*/  IMAD R29, R6, R29, R21 ;  /* 0x0000001d061d7224 */ /* 0x000fe200078e0215 */
[----:B------:R-:W-:Y:S01]  /*0580*/  ISETP.GE.U32.AND P5, PT, R19, R6, PT ;  /* 0x000000061300720c */ /* 0x000fe20003fa6070 */
[----:B------:R-:W-:Y:S01]  /*0590*/  VIADD R19, R11, 0x6 ;  /* 0x000000060b137836 */ /* 0x000fe20000000000 */
[----:B------:R-:W-:Y:S02]  /*05a0*/  SEL R16, R17, R16, !P6 ;  /* 0x0000001011107207 */ /* 0x000fe40007000000 */
[----:B------:R-:W-:Y:S01]  /*05b0*/  ISETP.GE.U32.AND P4, PT, R29, R6, PT ;  /* 0x000000061d00720c */ /* 0x000fe20003f86070 */
[----:B------:R-:W-:-:S02]  /*05c0*/  IMAD.HI.U32 R22, R20, R19, RZ ;  /* 0x0000001314167227 */ /* 0x000fc400078e00ff */
[----:B------:R-:W-:Y:S02]  /*05d0*/  @P3 IADD3 R12, PT, PT, R12, 0x1, RZ ;  /* 0x000000010c0c3810 */ /* 0x000fe40007ffe0ff */
[----:B------:R-:W-:Y:S02]  /*05e0*/  IMAD.MOV R26, RZ, RZ, -R16 ;  /* 0x000000ffff1a7224 */ /* 0x000fe400078e0a10 */
[----:B------:R-:W-:Y:S01]  /*05f0*/  IMAD R27, R16, UR8, RZ ;  /* 0x00000008101b7c24 */ /* 0x000fe2000f8e02ff */
[C---:B------:R-:W-:Y:S01]  /*0600*/  SEL R12, R17.reuse, R12, !P6 ;  /* 0x0000000c110c7207 */ /* 0x040fe20007000000 */
[----:B------:R-:W-:Y:S01]  /*0610*/  IMAD R26, R6, R26, R13 ;  /* 0x0000001a061a7224 */ /* 0x000fe200078e020d */
[----:B------:R-:W-:Y:S01]  /*0620*/  IADD3 R13, PT, PT, -R22, RZ, RZ ;  /* 0x000000ff160d7210 */ /* 0x000fe20007ffe1ff */
[----:B------:R-:W-:Y:S02]  /*0630*/  @P5 VIADD R10, R10, 0x1 ;  /* 0x000000010a0a5836 */ /* 0x000fe40000000000 */
[----:B------:R-:W-:Y:S01]  /*0640*/  @P0 VIADD R18, R18, 0x1 ;  /* 0x0000000112120836 */ /* 0x000fe20000000000 */
[C---:B------:R-:W-:Y:S01]  /*0650*/  @P4 IADD3 R29, PT, PT, -R6.reuse, R29, RZ ;  /* 0x0000001d061d4210 */ /* 0x040fe20007ffe1ff */
[----:B------:R-:W-:Y:S01]  /*0660*/  IMAD R13, R6, R13, R19 ;  /* 0x0000000d060d7224 */ /* 0x000fe200078e0213 */
[----:B------:R-:W-:Y:S01]  /*0670*/  SEL R10, R17, R10, !P6 ;  /* 0x0000000a110a7207 */ /* 0x000fe20007000000 */
[----:B------:R-:W-:Y:S01]  /*0680*/  @P4 VIADD R24, R24, 0x1 ;  /* 0x0000000118184836 */ /* 0x000fe20000000000 */
[----:B------:R-:W-:-:S02]  /*0690*/  ISETP.GE.U32.AND P3, PT, R29, R6, PT ;  /* 0x000000061d00720c */ /* 0x000fc40003f66070 */
[----:B------:R-:W-:-:S11]  /*06a0*/  ISETP.GE.U32.AND P1, PT, R13, R6, PT ;  /* 0x000000060d00720c */ /* 0x000fd60003f26070 */
[----:B------:R-:W-:Y:S02]  /*06b0*/  @P3 IADD3 R24, PT, PT, R24, 0x1, RZ ;  /* 0x0000000118183810 */ /* 0x000fe40007ffe0ff */
[----:B------:R-:W-:Y:S02]  /*06c0*/  @P1 IADD3 R13, PT, PT, -R6, R13, RZ ;  /* 0x0000000d060d1210 */ /* 0x000fe40007ffe1ff */
[----:B------:R-:W-:Y:S02]  /*06d0*/  @P1 IADD3 R22, PT, PT, R22, 0x1, RZ ;  /* 0x0000000116161810 */ /* 0x000fe40007ffe0ff */
[----:B------:R-:W-:Y:S02]  /*06e0*/  ISETP.GE.U32.AND P5, PT, R13, R6, PT ;  /* 0x000000060d00720c */ /* 0x000fe40003fa6070 */
[----:B------:R-:W-:Y:S01]  /*06f0*/  SEL R13, R17, R14, !P6 ;  /* 0x0000000e110d7207 */ /* 0x000fe20007000000 */
[----:B------:R-:W-:Y:S01]  /*0700*/  IMAD R14, R26, UR9, R27 ;  /* 0x000000091a0e7c24 */ /* 0x000fe2000f8e021b */
[----:B------:R-:W-:-:S02]  /*0710*/  IADD3 R26, PT, PT, -R10, RZ, RZ ;  /* 0x000000ff0a1a7210 */ /* 0x000fc40007ffe1ff */
[C---:B------:R-:W-:Y:S01]  /*0720*/  IADD3 R16, PT, PT, -R13.reuse, RZ, RZ ;  /* 0x000000ff0d107210 */ /* 0x040fe20007ffe1ff */
[----:B------:R-:W-:Y:S01]  /*0730*/  IMAD R13, R13, UR8, RZ ;  /* 0x000000080d0d7c24 */ /* 0x000fe2000f8e02ff */
[----:B------:R-:W-:Y:S01]  /*0740*/  SEL R24, R17, R24, !P6 ;  /* 0x0000001811187207 */ /* 0x000fe20007000000 */
[----:B-1-3--:R-:W-:Y:S02]  /*0750*/  IMAD R14, R7, UR10, R14 ;  /* 0x0000000a070e7c24 */ /* 0x00afe4000f8e020e */
[----:B------:R-:W-:Y:S02]  /*0760*/  IMAD R16, R6, R16, R11 ;  /* 0x0000001006107224 */ /* 0x000fe400078e020b */
[----:B------:R-:W-:Y:S02]  /*0770*/  @P5 VIADD R22, R22, 0x1 ;  /* 0x0000000116165836 */ /* 0x000fe40000000000 */
[----:B------:R-:W-:Y:S02]  /*0780*/  IMAD R16, R16, UR9, R13 ;  /* 0x0000000910107c24 */ /* 0x000fe4000f8e020d */
[----:B------:R-:W-:Y:S01]  /*0790*/  IMAD.MOV R13, RZ, RZ, -R12 ;  /* 0x000000ffff0d7224 */ /* 0x000fe200078e0a0c */
[----:B------:R-:W-:Y:S01]  /*07a0*/  SEL R22, R17, R22, !P6 ;  /* 0x0000001611167207 */ /* 0x000fe20007000000 */
[----:B------:R-:W-:-:S02]  /*07b0*/  IMAD R16, R7, UR10, R16 ;  /* 0x0000000a07107c24 */ /* 0x000fc4000f8e0210 */
[C---:B------:R-:W-:Y:S01]  /*07c0*/  IMAD R15, R6.reuse, R13, R15 ;  /* 0x0000000d060f7224 */ /* 0x040fe200078e020f */
[----:B------:R-:W-:Y:S01]  /*07d0*/  SEL R13, R17, R18, !P6 ;  /* 0x00000012110d7207 */ /* 0x000fe20007000000 */
[----:B------:R-:W-:Y:S01]  /*07e0*/  IMAD R18, R6, R26, R25 ;  /* 0x0000001a06127224 */ /* 0x000fe200078e0219 */
[----:B------:R-:W-:-:S03]  /*07f0*/  IADD3 R26, PT, PT, -R24, RZ, RZ ;  /* 0x000000ff181a7210 */ /* 0x000fc60007ffe1ff */
[----:B------:R-:W-:Y:S02]  /*0800*/  IMAD.MOV R25, RZ, RZ, -R13 ;  /* 0x000000ffff197224 */ /* 0x000fe400078e0a0d */
[----:B------:R-:W-:Y:S01]  /*0810*/  IMAD R21, R6, R26, R21 ;  /* 0x0000001a06157224 */ /* 0x000fe200078e0215 */
[----:B------:R-:W-:Y:S01]  /*0820*/  IADD3 R26, PT, PT, -R22, RZ, RZ ;  /* 0x000000ff161a7210 */ /* 0x000fe20007ffe1ff */
[C---:B------:R-:W-:Y:S02]  /*0830*/  IMAD R23, R6.reuse, R25, R23 ;  /* 0x0000001906177224 */ /* 0x040fe400078e0217 */
[----:B------:R-:W-:Y:S01]  /*0840*/  VIADD R25, R11, 0x7 ;  /* 0x000000070b197836 */ /* 0x000fe20000000000 */
[----:B------:R-:W-:Y:S01]  /*0850*/  LEA R11, R9, R11, 0x3 ;  /* 0x0000000b090b7211 */ /* 0x000fe200078e18ff */
[----:B------:R-:W-:Y:S02]  /*0860*/  IMAD R19, R6, R26, R19 ;  /* 0x0000001a06137224 */ /* 0x000fe400078e0213 */
[----:B------:R-:W-:-:S04]  /*0870*/  IMAD.HI.U32 R20, R20, R25, RZ ;  /* 0x0000001914147227 */ /* 0x000fc800078e00ff */
[----:B------:R-:W-:-:S04]  /*0880*/  IMAD.MOV R27, RZ, RZ, -R20 ;  /* 0x000000ffff1b7224 */ /* 0x000fc800078e0a14 */
[----:B------:R-:W-:-:S05]  /*0890*/  IMAD R27, R6, R27, R25 ;  /* 0x0000001b061b7224 */ /* 0x000fca00078e0219 */
[----:B------:R-:W-:-:S13]  /*08a0*/  ISETP.GE.U32.AND P0, PT, R27, R6, PT ;  /* 0x000000061b00720c */ /* 0x000fda0003f06070 */
[----:B------:R-:W-:Y:S01]  /*08b0*/  @P0 IADD3 R27, PT, PT, -R6, R27, RZ ;  /* 0x0000001b061b0210 */ /* 0x000fe20007ffe1ff */
[----:B------:R-:W-:-:S03]  /*08c0*/  @P0 VIADD R20, R20, 0x1 ;  /* 0x0000000114140836 */ /* 0x000fc60000000000 */
[----:B------:R-:W-:Y:S01]  /*08d0*/  ISETP.GE.U32.AND P1, PT, R27, R6, PT ;  /* 0x000000061b00720c */ /* 0x000fe20003f26070 */
[----:B------:R-:W-:Y:S02]  /*08e0*/  IMAD R27, R10, UR8, RZ ;  /* 0x000000080a1b7c24 */ /* 0x000fe4000f8e02ff */
[----:B------:R-:W-:-:S04]  /*08f0*/  IMAD R10, R13, UR8, RZ ;  /* 0x000000080d0a7c24 */ /* 0x000fc8000f8e02ff */
[----:B------:R-:W-:-:S04]  /*0900*/  IMAD R10, R23, UR9, R10 ;  /* 0x00000009170a7c24 */ /* 0x000fc8000f8e020a */
[----:B------:R-:W-:Y:S02]  /*0910*/  IMAD R10, R7, UR10, R10 ;  /* 0x0000000a070a7c24 */ /* 0x000fe4000f8e020a */
[----:B------:R-:W-:Y:S02]  /*0920*/  @P1 IADD3 R20, PT, PT, R20, 0x1, RZ ;  /* 0x0000000114141810 */ /* 0x000fe40007ffe0ff */
[----:B------:R-:W-:Y:S02]  /*0930*/  IADD3 R14, P1, PT, R14, UR12, RZ ;  /* 0x0000000c0e0e7c10 */ /* 0x000fe4000ff3e0ff */
[----:B------:R-:W-:Y:S01]  /*0940*/  SEL R17, R17, R20, !P6 ;  /* 0x0000001411117207 */ /* 0x000fe20007000000 */
[----:B------:R-:W-:Y:S01]  /*0950*/  IMAD R20, R12, UR8, RZ ;  /* 0x000000080c147c24 */ /* 0x000fe2000f8e02ff */
[----:B------:R-:W-:-:S03]  /*0960*/  IADD3 R12, P0, PT, R16, UR12, RZ ;  /* 0x0000000c100c7c10 */ /* 0x000fc6000ff1e0ff */
[----:B------:R-:W-:Y:S01]  /*0970*/  IMAD.MOV R26, RZ, RZ, -R17 ;  /* 0x000000ffff1a7224 */ /* 0x000fe200078e0a11 */
[----:B------:R-:W-:Y:S01]  /*0980*/  IADD3.X R13, PT, PT, RZ, UR13, RZ, P0, !PT ;  /* 0x0000000dff0d7c10 */ /* 0x000fe200087fe4ff */
[----:B------:R-:W-:Y:S02]  /*0990*/  IMAD R20, R15, UR9, R20 ;  /* 0x000000090f147c24 */ /* 0x000fe4000f8e0214 */
[----:B------:R-:W-:Y:S02]  /*09a0*/  IMAD R25, R6, R26, R25 ;  /* 0x0000001a06197224 */ /* 0x000fe400078e0219 */
[----:B------:R-:W-:Y:S02]  /*09b0*/  IMAD R26, R18, UR9, R27 ;  /* 0x00000009121a7c24 */ /* 0x000fe4000f8e021b */
[----:B------:R-:W-:Y:S02]  /*09c0*/  IMAD R20, R7, UR10, R20 ;  /* 0x0000000a07147c24 */ /* 0x000fe4000f8e0214 */
[----:B------:R-:W-:-:S02]  /*09d0*/  IMAD R18, R24, UR8, RZ ;  /* 0x0000000818127c24 */ /* 0x000fc4000f8e02ff */
[----:B------:R-:W-:Y:S01]  /*09e0*/  IMAD R24, R22, UR8, RZ ;  /* 0x0000000816187c24 */ /* 0x000fe2000f8e02ff */
[----:B------:R-:W-:Y:S01]  /*09f0*/  IADD3 R16, P0, PT, R20, UR12, RZ ;  /* 0x0000000c14107c10 */ /* 0x000fe2000ff1e0ff */
[----:B------:R-:W-:Y:S02]  /*0a00*/  IMAD R28, R17, UR8, RZ ;  /* 0x00000008111c7c24 */ /* 0x000fe4000f8e02ff */
[----:B------:R-:W-:Y:S01]  /*0a10*/  IMAD R26, R7, UR10, R26 ;  /* 0x0000000a071a7c24 */ /* 0x000fe2000f8e021a */
[----:B------:R-:W-:Y:S01]  /*0a20*/  IADD3.X R17, PT, PT, RZ, UR13, RZ, P0, !PT ;  /* 0x0000000dff117c10 */ /* 0x000fe200087fe4ff */
[----:B------:R-:W-:Y:S01]  /*0a30*/  IMAD R18, R21, UR9, R18 ;  /* 0x0000000915127c24 */ /* 0x000fe2000f8e0212 */
[----:B------:R-:W-:Y:S01]  /*0a40*/  IADD3 R22, P0, PT, R10, UR12, RZ ;  /* 0x0000000c0a167c10 */ /* 0x000fe2000ff1e0ff */
[----:B------:R-:W-:Y:S02]  /*0a50*/  IMAD R24, R19, UR9, R24 ;  /* 0x0000000913187c24 */ /* 0x000fe4000f8e0218 */
[----:B------:R-:W-:Y:S01]  /*0a60*/  IMAD R28, R25, UR9, R28 ;  /* 0x00000009191c7c24 */ /* 0x000fe2000f8e021c */
[----:B------:R-:W-:Y:S01]  /*0a70*/  IADD3.X R23, PT, PT, RZ, UR13, RZ, P0, !PT ;  /* 0x0000000dff177c10 */ /* 0x000fe200087fe4ff */
[----:B------:R-:W-:Y:S01]  /*0a80*/  IMAD.X R15, RZ, RZ, UR13, P1 ;  /* 0x0000000dff0f7e24 */ /* 0x000fe200088e06ff */
[----:B------:R-:W-:Y:S01]  /*0a90*/  IADD3 R20, P1, PT, R26, UR12, RZ ;  /* 0x0000000c1a147c10 */ /* 0x000fe2000ff3e0ff */
[----:B------:R-:W-:-:S02]  /*0aa0*/  IMAD R18, R7, UR10, R18 ;  /* 0x0000000a07127c24 */ /* 0x000fc4000f8e0212 */
[C---:B------:R-:W-:Y:S02]  /*0ab0*/  IMAD R24, R7.reuse, UR10, R24 ;  /* 0x0000000a07187c24 */ /* 0x040fe4000f8e0218 */
[----:B------:R-:W-:Y:S02]  /*0ac0*/  IMAD R28, R7, UR10, R28 ;  /* 0x0000000a071c7c24 */ /* 0x000fe4000f8e021c */
[----:B------:R-:W-:Y:S01]  /*0ad0*/  IMAD.X R21, RZ, RZ, UR13, P1 ;  /* 0x0000000dff157e24 */ /* 0x000fe200088e06ff */
        /* <DEDUP_REMOVED lines=9> */
[C---:B------:R-:W-:Y:S02]  /*0b70*/  PRMT R25, R5.reuse, 0x7770, RZ ;  /* 0x0000777005197816 */ /* 0x040fe400000000ff */
[----:B-1----:R-:W-:Y:S01]  /*0b80*/  IADD3 R14, P1, PT, R24, UR12, RZ ;  /* 0x0000000c180e7c10 */ /* 0x002fe2000ff3e0ff */
[----:B------:R-:W-:Y:S01]  /*0b90*/  IMAD.X R13, RZ, RZ, UR13, P0 ;  /* 0x0000000dff0d7e24 */ /* 0x000fe200080e06ff */
[C---:B------:R-:W-:Y:S01]  /*0ba0*/  PRMT R19, R5.reuse, 0x7773, RZ ;  /* 0x0000777305137816 */ /* 0x040fe200000000ff */
[----:B------:R1:W-:Y:S01]  /*0bb0*/  STG.E.U8 desc[UR6][R22.64], R25 ;  /* 0x0000001916007986 */ /* 0x0003e2000c101106 */
[----:B--2---:R-:W-:Y:S02]  /*0bc0*/  IADD3 R16, P2, PT, R28, UR12, RZ ;  /* 0x0000000c1c107c10 */ /* 0x004fe4000ff5e0ff */
[----:B------:R-:W-:Y:S02]  /*0bd0*/  IADD3.X R15, PT, PT, RZ, UR13, RZ, P1, !PT ;  /* 0x0000000dff0f7c10 */ /* 0x000fe40008ffe4ff */
[C---:B0-----:R-:W-:Y:S01]  /*0be0*/  PRMT R21, R5.reuse, 0x7771, RZ ;  /* 0x0000777105157816 */ /* 0x041fe200000000ff */
[----:B------:R-:W-:Y:S01]  /*0bf0*/  IMAD.X R17, RZ, RZ, UR13, P2 ;  /* 0x0000000dff117e24 */ /* 0x000fe200090e06ff */
[----:B------:R-:W-:-:S03]  /*0c00*/  PRMT R5, R5, 0x7772, RZ ;  /* 0x0000777205057816 */ /* 0x000fc600000000ff */
[----:B------:R0:W-:Y:S01]  /*0c10*/  STG.E.U8 desc[UR6][R12.64], R21 ;  /* 0x000000150c007986 */ /* 0x0001e2000c101106 */
[----:B-1----:R-:W-:-:S03]  /*0c20*/  VIADD R23, R11, 0x8 ;  /* 0x000000080b177836 */ /* 0x002fc60000000000 */
[----:B------:R0:W-:Y:S02]  /*0c30*/  STG.E.U8 desc[UR6][R14.64], R5 ;  /* 0x000000050e007986 */ /* 0x0001e4000c101106 */
[----:B------:R-:W-:Y:S02]  /*0c40*/  ISETP.GT.U32.AND P0, PT, R23, R0, PT ;  /* 0x000000001700720c */ /* 0x000fe40003f04070 */
[----:B------:R0:W-:Y:S11]  /*0c50*/  STG.E.U8 desc[UR6][R16.64], R19 ;  /* 0x0000001310007986 */ /* 0x0001f6000c101106 */
[----:B------:R-:W-:Y:S05]  /*0c60*/  @!P0 BRA `(.L_x_408) ;  /* 0xfffffff400608947 */ /* 0x000fea000383ffff */
.L_x_407:
[----:B0-23--:R-:W-:Y:S05]  /*0c70*/  BSYNC.RECONVERGENT B0 ;  /* 0x0000000000007941 */ /* 0x00dfea0003800200 */
.L_x_406:
[----:B------:R-:W-:-:S13]  /*0c80*/  ISETP.GE.U32.AND P0, PT, R11, R0, PT ;  /* 0x000000000b00720c */ /* 0x000fda0003f06070 */
[----:B------:R-:W-:Y:S05]  /*0c90*/  @P0 EXIT ;  /* 0x000000000000094d */ /* 0x000fea0003800000 */
[----:B------:R-:W0:Y:S01]  /*0ca0*/  LDC R4, c[0x0][0x10e8] ;  /* 0x00043a00ff047b82 */ /* 0x000e220000000800 */
[----:B------:R-:W2:Y:S01]  /*0cb0*/  LDCU UR8, c[0x0][0x10ec] ;  /* 0x00021d80ff0877ac */ /* 0x000ea20008000800 */
[----:B------:R-:W-:Y:S01]  /*0cc0*/  BSSY.RECONVERGENT B0, `(.L_x_409) ;  /* 0x0000030000007945 */ /* 0x000fe20003800200 */
[----:B------:R-:W-:Y:S01]  /*0cd0*/  IMAD.MOV.U32 R9, RZ, RZ, R11 ;  /* 0x000000ffff097224 */ /* 0x000fe200078e000b */
[----:B------:R-:W3:Y:S01]  /*0ce0*/  LDCU.64 UR4, c[0x0][0x10d8] ;  /* 0x00021b00ff0477ac */ /* 0x000ee20008000a00 */
[----:B------:R-:W0:Y:S02]  /*0cf0*/  LDCU.64 UR10, c[0x0][0x380] ;  /* 0x00007000ff0a77ac */ /* 0x000e240008000a00 */
[----:B0-----:R-:W-:Y:S02]  /*0d00*/  ISETP.NE.AND P1, PT, R4, 0x1, PT ;  /* 0x000000010400780c */ /* 0x001fe40003f25270 */
[----:B------:R-:W-:-:S04]  /*0d10*/  IADD3 R4, PT, PT, R0, -R11, RZ ;  /* 0x8000000b00047210 */ /* 0x000fc80007ffe0ff */
[----:B------:R-:W-:-:S07]  /*0d20*/  LOP3.LUT P0, R6, R4, 0x3, RZ, 0xc0, !PT ;  /* 0x0000000304067812 */ /* 0x000fce000780c0ff */
[----:B----4-:R-:W0:Y:S06]  /*0d30*/  @P1 LDC R8, c[0x0][0x10cc] ;  /* 0x00043300ff081b82 */ /* 0x010e2c0000000800 */
[----:B--23--:R-:W-:Y:S05]  /*0d40*/  @!P0 BRA `(.L_x_410) ;  /* 0x00000000009c8947 */ /* 0x00cfea0003800000 */
[----:B0-----:R-:W0:Y:S01]  /*0d50*/  I2F.U32.RP R5, R8 ;  /* 0x0000000800057306 */ /* 0x001e220000209000 */
[----:B------:R-:W-:Y:S01]  /*0d60*/  IMAD.MOV R9, RZ, RZ, -R8 ;  /* 0x000000ffff097224 */ /* 0x000fe200078e0a08 */
[----:B------:R-:W-:Y:S01]  /*0d70*/  IADD3 R4, P0, PT, R2, R11, RZ ;  /* 0x0000000b02047210 */ /* 0x000fe20007f1e0ff */
[----:B------:R-:W-:Y:S01]  /*0d80*/  IMAD.MOV R6, RZ, RZ, -R6 ;  /* 0x000000ffff067224 */ /* 0x000fe200078e0a06 */
[----:B------:R-:W-:Y:S02]  /*0d90*/  ISETP.NE.U32.AND P2, PT, R8, RZ, PT ;  /* 0x000000ff0800720c */ /* 0x000fe40003f45070 */
[----:B------:R-:W-:Y:S01]  /*0da0*/  LOP3.LUT R19, RZ, R8, RZ, 0x33, !PT ;  /* 0x00000008ff137212 */ /* 0x000fe200078e33ff */
[----:B------:R-:W-:Y:S01]  /*0db0*/  IMAD.X R17, RZ, RZ, R3, P0 ;  /* 0x000000ffff117224 */ /* 0x000fe200000e0603 */
[----:B0-----:R-:W0:Y:S02]  /*0dc0*/  MUFU.RCP R5, R5 ;  /* 0x0000000500057308 */ /* 0x001e240000001000 */
[----:B0-----:R-:W-:-:S06]  /*0dd0*/  IADD3 R12, PT, PT, R5, 0xffffffe, RZ ;  /* 0x0ffffffe050c7810 */ /* 0x001fcc0007ffe0ff */
[----:B------:R0:W2:Y:S02]  /*0de0*/  F2I.FTZ.U32.TRUNC.NTZ R13, R12 ;  /* 0x0000000c000d7305 */ /* 0x0000a4000021f000 */
[----:B0-----:R-:W-:Y:S01]  /*0df0*/  MOV R12, RZ ;  /* 0x000000ff000c7202 */ /* 0x001fe20000000f00 */
[----:B--2---:R-:W-:-:S04]  /*0e00*/  IMAD R9, R9, R13, RZ ;  /* 0x0000000d09097224 */ /* 0x004fc800078e02ff */
[----:B------:R-:W-:Y:S01]  /*0e10*/  IMAD.HI.U32 R14, R13, R9, R12 ;  /* 0x000000090d0e7227 */ /* 0x000fe200078e000c */
[----:B------:R-:W-:-:S07]  /*0e20*/  MOV R9, R11 ;  /* 0x0000000b00097202 */ /* 0x000fce0000000f00 */
.L_x_411:
[----:B------:R-:W-:-:S05]  /*0e30*/  MOV R5, R17 ;  /* 0x0000001100057202 */ /* 0x000fca0000000f00 */
[----:B--2---:R0:W2:Y:S01]  /*0e40*/  LDG.E.U8 R15, desc[UR6][R4.64] ;  /* 0x00000006040f7981 */ /* 0x0040a2000c1e1100 */
        /* <DEDUP_REMOVED lines=17> */
[----:B-1----:R-:W-:-:S05]  /*0f60*/  IMAD R10, R7, UR8, R10 ;  /* 0x00000008070a7c24 */ /* 0x002fca000f8e020a */
[----:B------:R-:W-:-:S04]  /*0f70*/  IADD3 R12, P0, PT, R10, UR10, RZ ;  /* 0x0000000a0a0c7c10 */ /* 0x000fc8000ff1e0ff */
[----:B------:R-:W-:Y:S02]  /*0f80*/  IADD3.X R13, PT, PT, RZ, UR11, RZ, P0, !PT ;  /* 0x0000000bff0d7c10 */ /* 0x000fe400087fe4ff */
[----:B------:R-:W-:-:S03]  /*0f90*/  ISETP.NE.AND P0, PT, R6, RZ, PT ;  /* 0x000000ff0600720c */ /* 0x000fc60003f05270 */
[----:B--2---:R2:W-:Y:S10]  /*0fa0*/  STG.E.U8 desc[UR6][R12.64], R15 ;  /* 0x0000000f0c007986 */ /* 0x0045f4000c101106 */
[----:B------:R-:W-:Y:S05]  /*0fb0*/  @P0 BRA `(.L_x_411) ;  /* 0xfffffffc009c0947 */ /* 0x000fea000383ffff */
.L_x_410:
[----:B------:R-:W-:Y:S05]  /*0fc0*/  BSYNC.RECONVERGENT B0 ;  /* 0x0000000000007941 */ /* 0x000fea0003800200 */
.L_x_409:
[----:B------:R-:W-:-:S04]  /*0fd0*/  IADD3 R4, PT, PT, -R0, R11, RZ ;  /* 0x0000000b00047210 */ /* 0x000fc80007ffe1ff */
[----:B------:R-:W-:-:S13]  /*0fe0*/  ISETP.GT.U32.AND P0, PT, R4, -0x4, PT ;  /* 0xfffffffc0400780c */ /* 0x000fda0003f04070 */
[----:B------:R-:W-:Y:S05]  /*0ff0*/  @P0 EXIT ;  /* 0x000000000000094d */ /* 0x000fea0003800000 */
[----:B0-----:R-:W0:Y:S01]  /*1000*/  I2F.U32.RP R6, R8 ;  /* 0x0000000800067306 */ /* 0x001e220000209000 */
[----:B------:R-:W3:Y:S01]  /*1010*/  LDC.64 R4, c[0x0][0x10d8] ;  /* 0x00043600ff047b82 */ /* 0x000ee20000000a00 */
[-C--:B--2---:R-:W-:Y:S01]  /*1020*/  IADD3 R13, PT, PT, RZ, -R8.reuse, RZ ;  /* 0x80000008ff0d7210 */ /* 0x084fe20007ffe0ff */
[----:B------:R-:W2:Y:S01]  /*1030*/  LDCU UR4, c[0x0][0x10ec] ;  /* 0x00021d80ff0477ac */ /* 0x000ea20008000800 */
[----:B------:R-:W-:Y:S02]  /*1040*/  IADD3 R12, PT, PT, -R0, R9, RZ ;  /* 0x00000009000c7210 */ /* 0x000fe40007ffe1ff */
[----:B------:R-:W-:Y:S01]  /*1050*/  ISETP.NE.U32.AND P0, PT, R8, RZ, PT ;  /* 0x000000ff0800720c */ /* 0x000fe20003f05070 */
[----:B------:R-:W4:Y:S01]  /*1060*/  LDCU.64 UR8, c[0x0][0x380] ;  /* 0x00007000ff0877ac */ /* 0x000f220008000a00 */
[----:B------:R-:W-:Y:S01]  /*1070*/  LOP3.LUT R0, RZ, R8, RZ, 0x33, !PT ;  /* 0x00000008ff007212 */ /* 0x000fe200078e33ff */
[----:B0-----:R-:W0:Y:S02]  /*1080*/  MUFU.RCP R6, R6 ;  /* 0x0000000600067308 */ /* 0x001e240000001000 */
[----:B0-----:R-:W-:-:S06]  /*1090*/  VIADD R10, R6, 0xffffffe ;  /* 0x0ffffffe060a7836 */ /* 0x001fcc0000000000 */
[----:B------:R0:W5:Y:S02]  /*10a0*/  F2I.FTZ.U32.TRUNC.NTZ R11, R10 ;  /* 0x0000000a000b7305 */ /* 0x000164000021f000 */
[----:B0-----:R-:W-:Y:S02]  /*10b0*/  IMAD.MOV.U32 R10, RZ, RZ, RZ ;  /* 0x000000ffff0a7224 */ /* 0x001fe400078e00ff */
[----:B-----5:R-:W-:-:S04]  /*10c0*/  IMAD R13, R13, R11, RZ ;  /* 0x0000000b0d0d7224 */ /* 0x020fc800078e02ff */
[----:B------:R-:W-:-:S04]  /*10d0*/  IMAD.HI.U32 R6, R11, R13, R10 ;  /* 0x0000000d0b067227 */ /* 0x000fc800078e000a */
[----:B--234-:R-:W-:-:S07]  /*10e0*/  VIADD R13, R9, 0x1 ;  /* 0x00000001090d7836 */ /* 0x01cfce0000000000 */
.L_x_412:
        /* <DEDUP_REMOVED lines=14> */
[----:B------:R-:W-:-:S04]  /*11d0*/  IMAD R17, R17, R4, RZ ;  /* 0x0000000411117224 */ /* 0x000fc800078e02ff */
[----:B------:R-:W-:-:S04]  /*11e0*/  IMAD R14, R8, R14, R9 ;  /* 0x0000000e080e7224 */ /* 0x000fc800078e0209 */
[----:B------:R-:W-:-:S04]  /*11f0*/  IMAD R14, R14, R5, R17 ;  /* 0x000000050e0e7224 */ /* 0x000fc800078e0211 */
[----:B-1----:R-:W-:-:S05]  /*1200*/  IMAD R14, R7, UR4, R14 ;  /* 0x00000004070e7c24 */ /* 0x002fca000f8e020e */
        /* <DEDUP_REMOVED lines=13> */
[----:B0-----:R-:W-:-:S05]  /*12e0*/  IADD3 R14, PT, PT, -R17, RZ, RZ ;  /* 0x000000ff110e7210 */ /* 0x001fca0007ffe1ff */
[----:B------:R-:W-:-:S04]  /*12f0*/  IMAD R14, R8, R14, R9 ;  /* 0x0000000e080e7224 */ /* 0x000fc800078e0209 */
[----:B------:R-:W-:-:S04]  /*1300*/  IMAD R14, R14, R5, R5 ;  /* 0x000000050e0e7224 */ /* 0x000fc800078e0205 */
[----:B------:R-:W-:-:S04]  /*1310*/  IMAD R14, R17, R4, R14 ;  /* 0x00000004110e7224 */ /* 0x000fc800078e020e */
[----:B------:R-:W-:-:S05]  /*1320*/  IMAD R14, R7, UR4, R14 ;  /* 0x00000004070e7c24 */ /* 0x000fca000f8e020e */
[----:B------:R-:W-:-:S05]  /*1330*/  IADD3 R14, P1, PT, R14, UR8, RZ ;  /* 0x000000080e0e7c10 */ /* 0x000fca000ff3e0ff */
[----:B------:R-:W-:Y:S01]  /*1340*/  IMAD.X R15, RZ, RZ, UR9, P1 ;  /* 0x00000009ff0f7e24 */ /* 0x000fe200088e06ff */
[----:B------:R-:W-:-:S05]  /*1350*/  IADD3 R17, PT, PT, R13, 0x1, RZ ;  /* 0x000000010d117810 */ /* 0x000fca0007ffe0ff */
[----:B------:R-:W-:Y:S01]  /*1360*/  IMAD.HI.U32 R19, R6, R17, RZ ;  /* 0x0000001106137227 */ /* 0x000fe200078e00ff */
[----:B--2---:R0:W-:Y:S04]  /*1370*/  STG.E.U8 desc[UR6][R14.64], R23 ;  /* 0x000000170e007986 */ /* 0x0041e8000c101106 */
[----:B------:R-:W2:Y:S01]  /*1380*/  LDG.E.U8 R21, desc[UR6][R10.64+0x2] ;  /* 0x000002060a157981 */ /* 0x000ea2000c1e1100 */
        /* <DEDUP_REMOVED lines=8> */
[C---:B0-----:R-:W-:Y:S01]  /*1410*/  IADD3 R14, PT, PT, -R19.reuse, RZ, RZ ;  /* 0x000000ff130e7210 */ /* 0x041fe20007ffe1ff */
[----:B------:R-:W-:-:S04]  /*1420*/  IMAD R19, R19, R4, RZ ;  /* 0x0000000413137224 */ /* 0x000fc800078e02ff */
[----:B------:R-:W-:-:S05]  /*1430*/  IMAD R14, R8, R14, R9 ;  /* 0x0000000e080e7224 */ /* 0x000fca00078e0209 */
[----:B------:R-:W-:-:S05]  /*1440*/  IADD3 R14, PT, PT, R14, 0x2, RZ ;  /* 0x000000020e0e7810 */ /* 0x000fca0007ffe0ff */
[----:B------:R-:W-:-:S04]  /*1450*/  IMAD R14, R14, R5, R19 ;  /* 0x000000050e0e7224 */ /* 0x000fc800078e0213 */
[----:B------:R-:W-:-:S05]  /*1460*/  IMAD R14, R7, UR4, R14 ;  /* 0x00000004070e7c24 */ /* 0x000fca000f8e020e */
[----:B------:R-:W-:-:S05]  /*1470*/  IADD3 R14, P1, PT, R14, UR8, RZ ;  /* 0x000000080e0e7c10 */ /* 0x000fca000ff3e0ff */
[----:B------:R-:W-:Y:S01]  /*1480*/  IMAD.X R15, RZ, RZ, UR9, P1 ;  /* 0x00000009ff0f7e24 */ /* 0x000fe200088e06ff */
[----:B------:R-:W-:-:S05]  /*1490*/  IADD3 R17, PT, PT, R13, 0x2, RZ ;  /* 0x000000020d117810 */ /* 0x000fca0007ffe0ff */
        /* <DEDUP_REMOVED lines=8> */
[----:B------:R-:W-:Y:S01]  /*1520*/  @P1 IMAD.IADD R17, R17, 0x1, -R8 ;  /* 0x0000000111111824 */ /* 0x000fe200078e0a08 */
[----:B------:R-:W-:-:S04]  /*1530*/  @P1 IADD3 R19, PT, PT, R19, 0x1, RZ ;  /* 0x0000000113131810 */ /* 0x000fc80007ffe0ff */
[----:B------:R-:W-:-:S13]  /*1540*/  ISETP.GE.U32.AND P2, PT, R17, R8, PT ;  /* 0x000000081100720c */ /* 0x000fda0003f46070 */
[----:B------:R-:W-:-:S04]  /*1550*/  @P2 IADD3 R19, PT, PT, R19, 0x1, RZ ;  /* 0x0000000113132810 */ /* 0x000fc80007ffe0ff */
[----:B------:R-:W-:-:S05]  /*1560*/  SEL R19, R0, R19, !P0 ;  /* 0x0000001300137207 */ /* 0x000fca0004000000 */
[----:B-1----:R-:W-:Y:S02]  /*1570*/  IMAD.MOV R10, RZ, RZ, -R19 ;  /* 0x000000ffff0a7224 */ /* 0x002fe400078e0a13 */
[----:B------:R-:W-:Y:S02]  /*1580*/  IMAD R19, R19, R4, RZ ;  /* 0x0000000413137224 */ /* 0x000fe400078e02ff */
[----:B------:R-:W-:Y:S01]  /*1590*/  IMAD R10, R8, R10, R9 ;  /* 0x0000000a080a7224 */ /* 0x000fe200078e0209 */
[----:B------:R-:W-:-:S04]  /*15a0*/  IADD3 R9, PT, PT, R9, 0x4, RZ ;  /* 0x0000000409097810 */ /* 0x000fc80007ffe0ff */
[----:B------:R-:W-:-:S05]  /*15b0*/  IADD3 R10, PT, PT, R10, 0x3, RZ ;  /* 0x000000030a0a7810 */ /* 0x000fca0007ffe0ff */
[----:B------:R-:W-:-:S04]  /*15c0*/  IMAD R10, R10, R5, R19 ;  /* 0x000000050a0a7224 */ /* 0x000fc800078e0213 */
[----:B------:R-:W-:-:S05]  /*15d0*/  IMAD R10, R7, UR4, R10 ;  /* 0x00000004070a7c24 */ /* 0x000fca000f8e020a */
[----:B------:R-:W-:-:S04]  /*15e0*/  IADD3 R10, P1, PT, R10, UR8, RZ ;  /* 0x000000080a0a7c10 */ /* 0x000fc8000ff3e0ff */
[----:B------:R-:W-:Y:S02]  /*15f0*/  IADD3.X R11, PT, PT, RZ, UR9, RZ, P1, !PT ;  /* 0x00000009ff0b7c10 */ /* 0x000fe40008ffe4ff */
[----:B------:R-:W-:-:S03]  /*1600*/  ISETP.NE.AND P1, PT, R12, RZ, PT ;  /* 0x000000ff0c00720c */ /* 0x000fc60003f25270 */
[----:B--2---:R0:W-:Y:S10]  /*1610*/  STG.E.U8 desc[UR6][R10.64], R23 ;  /* 0x000000170a007986 */ /* 0x0041f4000c101106 */
[----:B------:R-:W-:Y:S05]  /*1620*/  @P1 BRA `(.L_x_412) ;  /* 0xfffffff800b01947 */ /* 0x000fea000383ffff */
[----:B------:R-:W-:Y:S05]  /*1630*/  EXIT ;  /* 0x000000000000794d */ /* 0x000fea0003800000 */
.L_x_413:
        /* <DEDUP_REMOVED lines=12> */
.L_x_980:


//--------------------- .text._ZN2at6native40_GLOBAL__N__2351210d_8_Shape_cu_49f7391c35CatArrayBatchedCopy_alignedK_contigINS1_10OpaqueTypeILj1EEEjLi2ELi64ELi64ELi16EEEvPT_NS1_25CatArrInputTensorMetadataIS5_T0_XT2_EXT3_EEENS1_16TensorSizeStrideIS8_Lj4EEEiS8_ --------------------------
	.section	.text._ZN2at6native40_GLOBAL__N__2351210d_8_Shape_cu_49f7391c35CatArrayBatchedCopy_alignedK_contigINS1_10OpaqueTypeILj1EEEjLi2ELi64ELi64ELi16EEEvPT_NS1_25CatArrInputTensorMetadataIS5_T0_XT2_EXT3_EEENS1_16TensorSizeStrideIS8_Lj4EEEiS8_,"ax",@progbits
	.align	128
.text._ZN2at6native40_GLOBAL__N__2351210d_8_Shape_cu_49f7391c35CatArrayBatchedCopy_alignedK_contigINS1_10OpaqueTypeILj1EEEjLi2ELi64ELi64ELi16EEEvPT_NS1_25CatArrInputTensorMetadataIS5_T0_XT2_EXT3_EEENS1_16TensorSizeStrideIS8_Lj4EEEiS8_:
        .type           _ZN2at6native40_GLOBAL__N__2351210d_8_Shape_cu_49f7391c35CatArrayBatchedCopy_alignedK_contigINS1_10OpaqueTypeILj1EEEjLi2ELi64ELi64ELi16EEEvPT_NS1_25CatArrInputTensorMetadataIS5_T0_XT2_EXT3_EEENS1_16TensorSizeStrideIS8_Lj4EEEiS8_,@function
        .size           _ZN2at6native40_GLOBAL__N__2351210d_8_Shape_cu_49f7391c35CatArrayBatchedCopy_alignedK_contigINS1_10OpaqueTypeILj1EEEjLi2ELi64ELi64ELi16EEEvPT_NS1_25CatArrInputTensorMetadataIS5_T0_XT2_EXT3_EEENS1_16TensorSizeStrideIS8_Lj4EEEiS8_,(.L_x_981 - _ZN2at6native40_GLOBAL__N__2351210d_8_Shape_cu_49f7391c35CatArrayBatchedCopy_alignedK_contigINS1_10OpaqueTypeILj1EEEjLi2ELi64ELi64ELi16EEEvPT_NS1_25CatArrInputTensorMetadataIS5_T0_XT2_EXT3_EEENS1_16TensorSizeStrideIS8_Lj4EEEiS8_)
        .other          _ZN2at6native40_GLOBAL__N__2351210d_8_Shape_cu_49f7391c35CatArrayBatchedCopy_alignedK_contigINS1_10OpaqueTypeILj1EEEjLi2ELi64ELi64ELi16EEEvPT_NS1_25CatArrInputTensorMetadataIS5_T0_XT2_EXT3_EEENS1_16TensorSizeStrideIS8_Lj4EEEiS8_,@"STO_CUDA_ENTRY STV_DEFAULT"
_ZN2at6native40_GLOBAL__N__2351210d_8_Shape_cu_49f7391c35CatArrayBatchedCopy_alignedK_contigINS1_10OpaqueTypeILj1EEEjLi2ELi64ELi64ELi16EEEvPT_NS1_25CatArrInputTensorMetadataIS5_T0_XT2_EXT3_EEENS1_16TensorSizeStrideIS8_Lj4EEEiS8_:
        /* <DEDUP_REMOVED lines=8> */
[----:B------:R-:W-:-:S04]  /*0080*/  SHF.L.U32 R17, R0, 0x4, RZ ;  /* 0x0000000400117819 */ /* 0x000fc800000006ff */
[----:B0-----:R-:W-:-:S13]  /*0090*/  ISETP.GE.U32.AND P0, PT, R17, UR7, PT ;  /* 0x0000000711007c0c */ /* 0x001fda000bf06070 */
[----:B------:R-:W-:Y:S05]  /*00a0*/  @P0 EXIT ;  /* 0x000000000000094d */ /* 0x000fea0003800000 */
[----:B------:R-:W-:Y:S01]  /*00b0*/  UMOV UR4, 0x8 ;  /* 0x0000000800047882 */ /* 0x000fe20000000000 */
[----:B------:R-:W-:Y:S01]  /*00c0*/  VIADD R0, R17, 0x10 ;  /* 0x0000001011007836 */ /* 0x000fe20000000000 */
[----:B------:R-:W-:Y:S01]  /*00d0*/  UIMAD UR4, UR5, 0x4, UR4 ;  /* 0x00000004050478a4 */ /* 0x000fe2000f8e0204 */
[----:B------:R-:W-:Y:S01]  /*00e0*/  BSSY.RECONVERGENT B0, `(.L_x_414) ;  /* 0x0000154000007945 */ /* 0x000fe20003800200 */
[----:B------:R-:W0:Y:S02]  /*00f0*/  LDCU UR8, c[0x0][UR6+0x588] ;  /* 0x0000b100060877ac */ /* 0x000e240008000800 */
[----:B------:R-:W-:Y:S01]  /*0100*/  ISETP.GT.U32.AND P0, PT, R0, UR7, PT ;  /* 0x0000000700007c0c */ /* 0x000fe2000bf04070 */
[----:B------:R-:W-:Y:S01]  /*0110*/  ULEA UR4, UR5, UR4, 0x2 ;  /* 0x0000000405047291 */ /* 0x000fe2000f8e10ff */
[----:B------:R-:W1:Y:S01]  /*0120*/  LDCU.64 UR10, c[0x0][0x358] ;  /* 0x00006b00ff0a77ac */ /* 0x000e620008000a00 */
[----:B------:R-:W2:Y:S01]  /*0130*/  LDCU.64 UR14, c[0x0][0x10d8] ;  /* 0x00021b00ff0e77ac */ /* 0x000ea20008000a00 */
[----:B------:R-:W3:Y:S01]  /*0140*/  LDCU.64 UR16, c[0x0][0x380] ;  /* 0x00007000ff1077ac */ /* 0x000ee20008000a00 */
[----:B------:R-:W4:Y:S08]  /*0150*/  LDCU.64 UR12, c[0x0][0x10e8] ;  /* 0x00021d00ff0c77ac */ /* 0x000f300008000a00 */
[----:B------:R-:W0:Y:S01]  /*0160*/  LDCU.64 UR4, c[0x0][UR4+0x380] ;  /* 0x00007000040477ac */ /* 0x000e220008000a00 */
[----:B------:R-:W-:Y:S05]  /*0170*/  @P0 BRA `(.L_x_415) ;  /* 0x0000001400280947 */ /* 0x000fea0003800000 */
[----:B------:R-:W5:Y:S02]  /*0180*/  LDCU UR9, c[0x0][0x370] ;  /* 0x00006e00ff0977ac */ /* 0x000f640008000800 */
[----:B-----5:R-:W-:-:S07]  /*0190*/  IMAD R0, R2, UR9, RZ ;  /* 0x0000000902007c24 */ /* 0x020fce000f8e02ff */
.L_x_416:
[----:B0-----:R-:W-:-:S04]  /*01a0*/  IADD3 R4, P0, PT, R17, UR4, RZ ;  /* 0x0000000411047c10 */ /* 0x001fc8000ff1e0ff */
[----:B-1----:R-:W-:-:S06]  /*01b0*/  IADD3.X R5, PT, PT, RZ, UR5, RZ, P0, !PT ;  /* 0x00000005ff057c10 */ /* 0x002fcc00087fe4ff */
[----:B-1----:R-:W5:Y:S01]  /*01c0*/  LDG.E.128 R4, desc[UR10][R4.64] ;  /* 0x0000000a04047981 */ /* 0x002f62000c1e1d00 */
[----:B----4-:R-:W-:Y:S01]  /*01d0*/  UISETP.NE.AND UP0, UPT, UR12, 0x1, UPT ;  /* 0x000000010c00788c */ /* 0x010fe2000bf05270 */
[C---:B------:R-:W-:Y:S01]  /*01e0*/  VIADD R20, R17.reuse, 0x1 ;  /* 0x0000000111147836 */ /* 0x040fe20000000000 */
[----:B------:R-:W0:Y:S01]  /*01f0*/  LDCU UR9, c[0x0][UR6+0x688] ;  /* 0x0000d100060977ac */ /* 0x000e220008000800 */
[C---:B------:R-:W-:Y:S01]  /*0200*/  VIADD R14, R17.reuse, 0x3 ;  /* 0x00000003110e7836 */ /* 0x040fe20000000000 */
[C---:B------:R-:W-:Y:S01]  /*0210*/  IADD3 R12, PT, PT, R17.reuse, 0x6, RZ ;  /* 0x00000006110c7810 */ /* 0x040fe20007ffe0ff */
[----:B------:R-:W-:-:S06]  /*0220*/  VIADD R22, R17, 0x5 ;  /* 0x0000000511167836 */ /* 0x000fcc0000000000 */
[----:B0-----:R-:W0:Y:S02]  /*0230*/  @UP0 LDCU UR9, c[0x0][0x10cc] ;  /* 0x00021980ff0907ac */ /* 0x001e240008000800 */
[----:B0-----:R-:W0:Y:S01]  /*0240*/  I2F.U32.RP R8, UR9 ;  /* 0x0000000900087d06 */ /* 0x001e220008209000 */
[----:B------:R-:W-:-:S07]  /*0250*/  LOP3.LUT R26, RZ, UR9, RZ, 0x33, !PT ;  /* 0x00000009ff1a7c12 */ /* 0x000fce000f8e33ff */
[----:B0-----:R-:W0:Y:S02]  /*0260*/  MUFU.RCP R8, R8 ;  /* 0x0000000800087308 */ /* 0x001e240000001000 */
[----:B0-----:R-:W-:-:S06]  /*0270*/  VIADD R2, R8, 0xffffffe ;  /* 0x0ffffffe08027836 */ /* 0x001fcc0000000000 */
[----:B------:R0:W1:Y:S02]  /*0280*/  F2I.FTZ.U32.TRUNC.NTZ R3, R2 ;  /* 0x0000000200037305 */ /* 0x000064000021f000 */
[----:B0-----:R-:W-:Y:S02]  /*0290*/  IMAD.MOV.U32 R2, RZ, RZ, RZ ;  /* 0x000000ffff027224 */ /* 0x001fe400078e00ff */
[----:B-1----:R-:W-:-:S05]  /*02a0*/  IMAD R9, R3, UR9, RZ ;  /* 0x0000000903097c24 */ /* 0x002fca000f8e02ff */
[----:B------:R-:W-:-:S05]  /*02b0*/  IADD3 R9, PT, PT, -R9, RZ, RZ ;  /* 0x000000ff09097210 */ /* 0x000fca0007ffe1ff */
[----:B------:R-:W-:Y:S01]  /*02c0*/  IMAD.HI.U32 R3, R3, R9, R2 ;  /* 0x0000000903037227 */ /* 0x000fe200078e0002 */
[----:B------:R-:W-:-:S05]  /*02d0*/  IADD3 R2, PT, PT, R17, 0x2, RZ ;  /* 0x0000000211027810 */ /* 0x000fca0007ffe0ff */
[----:B------:R-:W-:-:S04]  /*02e0*/  IMAD.HI.U32 R9, R3, R17, RZ ;  /* 0x0000001103097227 */ /* 0x000fc800078e00ff */
[----:B------:R-:W-:Y:S01]  /*02f0*/  IMAD.HI.U32 R15, R3, R20, RZ ;  /* 0x00000014030f7227 */ /* 0x000fe200078e00ff */
[----:B------:R-:W-:-:S03]  /*0300*/  IADD3 R10, PT, PT, -R9, RZ, RZ ;  /* 0x000000ff090a7210 */ /* 0x000fc60007ffe1ff */
[----:B------:R-:W-:Y:S02]  /*0310*/  IMAD.MOV R11, RZ, RZ, -R15 ;  /* 0x000000ffff0b7224 */ /* 0x000fe400078e0a0f */
[----:B------:R-:W-:Y:S02]  /*0320*/  IMAD R10, R10, UR9, R17 ;  /* 0x000000090a0a7c24 */ /* 0x000fe4000f8e0211 */
[----:B------:R-:W-:-:S03]  /*0330*/  IMAD.HI.U32 R27, R3, R2, RZ ;  /* 0x00000002031b7227 */ /* 0x000fc600078e00ff */
[----:B------:R-:W-:Y:S01]  /*0340*/  ISETP.GE.U32.AND P0, PT, R10, UR9, PT ;  /* 0x000000090a007c0c */ /* 0x000fe2000bf06070 */
[----:B------:R-:W-:-:S04]  /*0350*/  IMAD.HI.U32 R13, R3, R14, RZ ;  /* 0x0000000e030d7227 */ /* 0x000fc800078e00ff */
[----:B------:R-:W-:Y:S02]  /*0360*/  IMAD.MOV R19, RZ, RZ, -R13 ;  /* 0x000000ffff137224 */ /* 0x000fe400078e0a0d */
[----:B------:R-:W-:-:S04]  /*0370*/  IMAD.HI.U32 R21, R3, R12, RZ ;  /* 0x0000000c03157227 */ /* 0x000fc800078e00ff */
[----:B------:R-:W-:Y:S02]  /*0380*/  IMAD R18, R19, UR9, R14 ;  /* 0x0000000913127c24 */ /* 0x000fe4000f8e020e */
[----:B------:R-:W-:Y:S02]  /*0390*/  @P0 IADD3 R10, PT, PT, R10, -UR9, RZ ;  /* 0x800000090a0a0c10 */ /* 0x000fe4000fffe0ff */
[----:B------:R-:W-:Y:S02]  /*03a0*/  @P0 IADD3 R9, PT, PT, R9, 0x1, RZ ;  /* 0x0000000109090810 */ /* 0x000fe40007ffe0ff */
[----:B------:R-:W-:Y:S01]  /*03b0*/  ISETP.GE.U32.AND P1, PT, R10, UR9, PT ;  /* 0x000000090a007c0c */ /* 0x000fe2000bf26070 */
[----:B------:R-:W-:Y:S01]  /*03c0*/  IMAD R10, R11, UR9, R20 ;  /* 0x000000090b0a7c24 */ /* 0x000fe2000f8e0214 */
[----:B------:R-:W-:Y:S02]  /*03d0*/  ISETP.NE.U32.AND P0, PT, RZ, UR9, PT ;  /* 0x00000009ff007c0c */ /* 0x000fe4000bf05070 */
[----:B------:R-:W-:-:S02]  /*03e0*/  MOV R11, UR8 ;  /* 0x00000008000b7c02 */ /* 0x000fc40008000f00 */
[----:B------:R-:W-:Y:S02]  /*03f0*/  ISETP.GE.U32.AND P5, PT, R10, UR9, PT ;  /* 0x000000090a007c0c */ /* 0x000fe4000bfa6070 */
[----:B------:R-:W-:-:S05]  /*0400*/  ISETP.GE.U32.AND P6, PT, R18, UR9, PT ;  /* 0x0000000912007c0c */ /* 0x000fca000bfc6070 */
[----:B------:R-:W-:-:S05]  /*0410*/  @P1 VIADD R9, R9, 0x1 ;  /* 0x0000000109091836 */ /* 0x000fca0000000000 */
[----:B------:R-:W-:Y:S01]  /*0420*/  SEL R9, R26, R9, !P0 ;  /* 0x000000091a097207 */ /* 0x000fe20004000000 */
[----:B------:R-:W-:Y:S02]  /*0430*/  @P5 VIADD R10, R10, -UR9 ;  /* 0x800000090a0a5c36 */ /* 0x000fe40008000000 */
[----:B------:R-:W-:Y:S01]  /*0440*/  @P5 VIADD R15, R15, 0x1 ;  /* 0x000000010f0f5836 */ /* 0x000fe20000000000 */
[----:B------:R-:W-:Y:S01]  /*0450*/  @P6 IADD3 R18, PT, PT, R18, -UR9, RZ ;  /* 0x8000000912126c10 */ /* 0x000fe2000fffe0ff */
[----:B------:R-:W-:Y:S01]  /*0460*/  IMAD.MOV R8, RZ, RZ, -R9 ;  /* 0x000000ffff087224 */ /* 0x000fe200078e0a09 */
[----:B------:R-:W-:Y:S01]  /*0470*/  ISETP.GE.U32.AND P1, PT, R10, UR9, PT ;  /* 0x000000090a007c0c */ /* 0x000fe2000bf26070 */
[----:B--2---:R-:W-:Y:S02]  /*0480*/  IMAD R9, R9, UR14, RZ ;  /* 0x0000000e09097c24 */ /* 0x004fe4000f8e02ff */
[----:B------:R-:W-:Y:S02]  /*0490*/  IMAD R8, R8, UR9, R17 ;  /* 0x0000000908087c24 */ /* 0x000fe4000f8e0211 */
[----:B------:R-:W-:-:S02]  /*04a0*/  @P6 VIADD R13, R13, 0x1 ;  /* 0x000000010d0d6836 */ /* 0x000fc40000000000 */
[----:B------:R-:W-:Y:S01]  /*04b0*/  IMAD R8, R8, UR15, R9 ;  /* 0x0000000f08087c24 */ /* 0x000fe2000f8e0209 */
[----:B------:R-:W-:-:S03]  /*04c0*/  IADD3 R9, PT, PT, -R27, RZ, RZ ;  /* 0x000000ff1b097210 */ /* 0x000fc60007ffe1ff */
[----:B------:R-:W-:Y:S01]  /*04d0*/  IMAD R10, R11, UR13, R8 ;  /* 0x0000000d0b0a7c24 */ /* 0x000fe2000f8e0208 */
[----:B------:R-:W-:Y:S01]  /*04e0*/  IADD3 R8, PT, PT, R17, 0x4, RZ ;  /* 0x0000000411087810 */ /* 0x000fe20007ffe0ff */
[----:B------:R-:W-:Y:S02]  /*04f0*/  IMAD R16, R9, UR9, R2 ;  /* 0x0000000909107c24 */ /* 0x000fe4000f8e0202 */
[C---:B------:R-:W-:Y:S01]  /*0500*/  IMAD.HI.U32 R9, R3.reuse, R22, RZ ;  /* 0x0000001603097227 */ /* 0x040fe200078e00ff */
[----:B---3--:R-:W-:Y:S02]  /*0510*/  IADD3 R10, P3, PT, R10, UR16, RZ ;  /* 0x000000100a0a7c10 */ /* 0x008fe4000ff7e0ff */
[----:B------:R-:W-:Y:S01]  /*0520*/  ISETP.GE.U32.AND P2, PT, R16, UR9, PT ;  /* 0x0000000910007c0c */ /* 0x000fe2000bf46070 */
[----:B------:R-:W-:Y:S01]  /*0530*/  IMAD.HI.U32 R25, R3, R8, RZ ;  /* 0x0000000803197227 */ /* 0x000fe200078e00ff */
[----:B------:R-:W-:Y:S02]  /*0540*/  IADD3 R23, PT, PT, -R9, RZ, RZ ;  /* 0x000000ff09177210 */ /* 0x000fe40007ffe1ff */
[----:B------:R-:W-:Y:S01]  /*0550*/  IADD3.X R11, PT, PT, RZ, UR17, RZ, P3, !PT ;  /* 0x00000011ff0b7c10 */ /* 0x000fe20009ffe4ff */
[----:B------:R-:W-:-:S02]  /*0560*/  IMAD.MOV R19, RZ, RZ, -R25 ;  /* 0x000000ffff137224 */ /* 0x000fc400078e0a19 */
[----:B------:R-:W-:Y:S02]  /*0570*/  IMAD R23, R23, UR9, R22 ;  /* 0x0000000917177c24 */ /* 0x000fe4000f8e0216 */
[----:B------:R-:W-:Y:S02]  /*0580*/  IMAD R19, R19, UR9, R8 ;  /* 0x0000000913137c24 */ /* 0x000fe4000f8e0208 */
[----:B------:R-:W-:Y:S01]  /*0590*/  @P1 VIADD R15, R15, 0x1 ;  /* 0x000000010f0f1836 */ /* 0x000fe20000000000 */
[----:B------:R-:W-:Y:S01]  /*05a0*/  ISETP.GE.U32.AND P5, PT, R23, UR9, PT ;  /* 0x0000000917007c0c */ /* 0x000fe2000bfa6070 */
[----:B------:R-:W-:Y:S01]  /*05b0*/  @P2 VIADD R16, R16, -UR9 ;  /* 0x8000000910102c36 */ /* 0x000fe20008000000 */
[----:B------:R-:W-:Y:S02]  /*05c0*/  ISETP.GE.U32.AND P3, PT, R19, UR9, PT ;  /* 0x0000000913007c0c */ /* 0x000fe4000bf66070 */
[----:B------:R-:W-:Y:S02]  /*05d0*/  @P2 IADD3 R27, PT, PT, R27, 0x1, RZ ;  /* 0x000000011b1b2810 */ /* 0x000fe40007ffe0ff */
[----:B------:R-:W-:-:S02]  /*05e0*/  ISETP.GE.U32.AND P4, PT, R16, UR9, PT ;  /* 0x0000000910007c0c */ /* 0x000fc4000bf86070 */
[----:B------:R-:W-:Y:S02]  /*05f0*/  IADD3 R16, PT, PT, -R21, RZ, RZ ;  /* 0x000000ff15107210 */ /* 0x000fe40007ffe1ff */
[----:B------:R-:W-:Y:S02]  /*0600*/  ISETP.GE.U32.AND P2, PT, R18, UR9, PT ;  /* 0x0000000912007c0c */ /* 0x000fe4000bf46070 */
[----:B------:R-:W-:Y:S01]  /*0610*/  IADD3 R18, PT, PT, R17, 0x8, RZ ;  /* 0x0000000811127810 */ /* 0x000fe20007ffe0ff */
[----:B------:R-:W-:Y:S01]  /*0620*/  @P5 VIADD R23, R23, -UR9 ;  /* 0x8000000917175c36 */ /* 0x000fe20008000000 */
[----:B------:R-:W-:Y:S02]  /*0630*/  SEL R15, R26, R15, !P0 ;  /* 0x0000000f1a0f7207 */ /* 0x000fe40004000000 */
[----:B------:R-:W-:Y:S02]  /*0640*/  @P3 IADD3 R19, PT, PT, R19, -UR9, RZ ;  /* 0x8000000913133c10 */ /* 0x000fe4000fffe0ff */
[----:B------:R-:W-:Y:S01]  /*0650*/  ISETP.GE.U32.AND P6, PT, R23, UR9, PT ;  /* 0x0000000917007c0c */ /* 0x000fe2000bfc6070 */
[----:B------:R-:W-:Y:S01]  /*0660*/  IMAD.HI.U32 R23, R3, R18, RZ ;  /* 0x0000001203177227 */ /* 0x000fe200078e00ff */
[----:B------:R-:W-:-:S02]  /*0670*/  @P4 IADD3 R27, PT, PT, R27, 0x1, RZ ;  /* 0x000000011b1b4810 */ /* 0x000fc40007ffe0ff */
[----:B------:R-:W-:Y:S01]  /*0680*/  ISETP.GE.U32.AND P4, PT, R19, UR9, PT ;  /* 0x0000000913007c0c */ /* 0x000fe2000bf86070 */
[----:B------:R-:W-:Y:S01]  /*0690*/  @P2 VIADD R13, R13, 0x1 ;  /* 0x000000010d0d2836 */ /* 0x000fe20000000000 */
[----:B------:R-:W-:Y:S02]  /*06a0*/  @P3 IADD3 R25, PT, PT, R25, 0x1, RZ ;  /* 0x0000000119193810 */ /* 0x000fe40007ffe0ff */
[----:B------:R-:W-:Y:S02]  /*06b0*/  @P5 IADD3 R9, PT, PT, R9, 0x1, RZ ;  /* 0x0000000109095810 */ /* 0x000fe40007ffe0ff */
[C---:B------:R-:W-:Y:S02]  /*06c0*/  SEL R27, R26.reuse, R27, !P0 ;  /* 0x0000001b1a1b7207 */ /* 0x040fe40004000000 */
[----:B------:R-:W-:Y:S01]  /*06d0*/  SEL R13, R26, R13, !P0 ;  /* 0x0000000d1a0d7207 */ /* 0x000fe20004000000 */
[----:B------:R-:W-:-:S04]  /*06e0*/  @P6 VIADD R9, R9, 0x1 ;  /* 0x0000000109096836 */ /* 0x000fc80000000000 */
[----:B------:R-:W-:Y:S02]  /*06f0*/  @P4 IADD3 R25, PT, PT, R25, 0x1, RZ ;  /* 0x0000000119194810 */ /* 0x000fe40007ffe0ff */
[C---:B------:R-:W-:Y:S02]  /*0700*/  SEL R9, R26.reuse, R9, !P0 ;  /* 0x000000091a097207 */ /* 0x040fe40004000000 */
[----:B------:R-:W-:-:S03]  /*0710*/  SEL R25, R26, R25, !P0 ;  /* 0x000000191a197207 */ /* 0x000fc60004000000 */
[----:B------:R-:W-:Y:S01]  /*0720*/  IMAD R28, R9, UR14, RZ ;  /* 0x0000000e091c7c24 */ /* 0x000fe2000f8e02ff */
[----:B-----5:R-:W-:-:S05]  /*0730*/  PRMT R29, R4, 0x7770, RZ ;  /* 0x00007770041d7816 */ /* 0x020fca00000000ff */
[----:B------:R0:W-:Y:S02]  /*0740*/  STG.E.U8 desc[UR10][R10.64], R29 ;  /* 0x0000001d0a007986 */ /* 0x0001e4000c10110a */
[----:B0-----:R-:W-:Y:S01]  /*0750*/  IMAD R10, R16, UR9, R12 ;  /* 0x00000009100a7c24 */ /* 0x001fe2000f8e020c */
[----:B------:R-:W-:Y:S01]  /*0760*/  IADD3 R29, PT, PT, -R15, RZ, RZ ;  /* 0x000000ff0f1d7210 */ /* 0x000fe20007ffe1ff */
[----:B------:R-:W-:-:S03]  /*0770*/  VIADD R16, R17, 0x7 ;  /* 0x0000000711107836 */ /* 0x000fc60000000000 */
[----:B------:R-:W-:Y:S01]  /*0780*/  ISETP.GE.U32.AND P1, PT, R10, UR9, PT ;  /* 0x000000090a007c0c */ /* 0x000fe2000bf26070 */
[----:B------:R-:W-:-:S05]  /*0790*/  IMAD.HI.U32 R19, R3, R16, RZ ;  /* 0x0000001003137227 */ /* 0x000fca00078e00ff */
[----:B------:R-:W-:-:S07]  /*07a0*/  IADD3 R11, PT, PT, -R19, RZ, RZ ;  /* 0x000000ff130b7210 */ /* 0x000fce0007ffe1ff */
[----:B------:R-:W-:Y:S02]  /*07b0*/  @P1 VIADD R10, R10, -UR9 ;  /* 0x800000090a0a1c36 */ /* 0x000fe40008000000 */
[----:B------:R-:W-:-:S03]  /*07c0*/  @P1 VIADD R21, R21, 0x1 ;  /* 0x0000000115151836 */ /* 0x000fc60000000000 */
[----:B------:R-:W-:Y:S01]  /*07d0*/  ISETP.GE.U32.AND P2, PT, R10, UR9, PT ;  /* 0x000000090a007c0c */ /* 0x000fe2000bf46070 */
[----:B------:R-:W-:Y:S02]  /*07e0*/  IMAD R10, R11, UR9, R16 ;  /* 0x000000090b0a7c24 */ /* 0x000fe4000f8e0210 */
[----:B------:R-:W-:-:S03]  /*07f0*/  IMAD.MOV R11, RZ, RZ, -R23 ;  /* 0x000000ffff0b7224 */ /* 0x000fc600078e0a17 */
[----:B------:R-:W-:Y:S01]  /*0800*/  ISETP.GE.U32.AND P3, PT, R10, UR9, PT ;  /* 0x000000090a007c0c */ /* 0x000fe2000bf66070 */
[----:B------:R-:W-:-:S05]  /*0810*/  IMAD R11, R11, UR9, R18 ;  /* 0x000000090b0b7c24 */ /* 0x000fca000f8e0212 */
[----:B------:R-:W-:Y:S02]  /*0820*/  ISETP.GE.U32.AND P4, PT, R11, UR9, PT ;  /* 0x000000090b007c0c */ /* 0x000fe4000bf86070 */
[----:B------:R-:W-:-:S05]  /*0830*/  @P2 IADD3 R21, PT, PT, R21, 0x1, RZ ;  /* 0x0000000115152810 */ /* 0x000fca0007ffe0ff */
[----:B------:R-:W-:Y:S01]  /*0840*/  @P3 VIADD R10, R10, -UR9 ;  /* 0x800000090a0a3c36 */ /* 0x000fe20008000000 */
[----:B------:R-:W-:-:S04]  /*0850*/  @P3 IADD3 R19, PT, PT, R19, 0x1, RZ ;  /* 0x0000000113133810 */ /* 0x000fc80007ffe0ff */
[----:B------:R-:W-:Y:S01]  /*0860*/  ISETP.GE.U32.AND P5, PT, R10, UR9, PT ;  /* 0x000000090a007c0c */ /* 0x000fe2000bfa6070 */
[----:B------:R-:W-:Y:S02]  /*0870*/  @P4 VIADD R11, R11, -UR9 ;  /* 0x800000090b0b4c36 */ /* 0x000fe40008000000 */
[----:B------:R-:W-:Y:S02]  /*0880*/  IMAD R10, R15, UR14, RZ ;  /* 0x0000000e0f0a7c24 */ /* 0x000fe4000f8e02ff */
[----:B------:R-:W-:Y:S01]  /*0890*/  @P4 VIADD R23, R23, 0x1 ;  /* 0x0000000117174836 */ /* 0x000fe20000000000 */
[----:B------:R-:W-:Y:S01]  /*08a0*/  ISETP.GE.U32.AND P6, PT, R11, UR9, PT ;  /* 0x000000090b007c0c */ /* 0x000fe2000bfc6070 */
[----:B------:R-:W-:Y:S01]  /*08b0*/  IMAD R11, R29, UR9, R20 ;  /* 0x000000091d0b7c24 */ /* 0x000fe2000f8e0214 */
[----:B------:R-:W-:Y:S01]  /*08c0*/  IADD3 R20, PT, PT, R17, 0x9, RZ ;  /* 0x0000000911147810 */ /* 0x000fe20007ffe0ff */
[----:B------:R-:W-:Y:S02]  /*08d0*/  IMAD.MOV R29, RZ, RZ, -R27 ;  /* 0x000000ffff1d7224 */ /* 0x000fe400078e0a1b */
[----:B------:R-:W-:-:S02]  /*08e0*/  IMAD R11, R11, UR15, R10 ;  /* 0x0000000f0b0b7c24 */ /* 0x000fc4000f8e020a */
[----:B------:R-:W-:-:S04]  /*08f0*/  IMAD.HI.U32 R15, R3, R20, RZ ;  /* 0x00000014030f7227 */ /* 0x000fc800078e00ff */
[----:B------:R-:W-:Y:S01]  /*0900*/  IMAD R2, R29, UR9, R2 ;  /* 0x000000091d027c24 */ /* 0x000fe2000f8e0202 */
[----:B------:R-:W-:Y:S01]  /*0910*/  IADD3 R29, PT, PT, -R15, RZ, RZ ;  /* 0x000000ff0f1d7210 */ /* 0x000fe20007ffe1ff */
[----:B------:R-:W-:Y:S01]  /*0920*/  IMAD R27, R27, UR14, RZ ;  /* 0x0000000e1b1b7c24 */ /* 0x000fe2000f8e02ff */
[----:B------:R-:W-:Y:S01]  /*0930*/  @P6 IADD3 R23, PT, PT, R23, 0x1, RZ ;  /* 0x0000000117176810 */ /* 0x000fe20007ffe0ff */
[----:B------:R-:W-:Y:S02]  /*0940*/  @P5 VIADD R19, R19, 0x1 ;  /* 0x0000000113135836 */ /* 0x000fe40000000000 */
[----:B------:R-:W-:Y:S01]  /*0950*/  IMAD R10, R29, UR9, R20 ;  /* 0x000000091d0a7c24 */ /* 0x000fe2000f8e0214 */
[----:B------:R-:W-:Y:S01]  /*0960*/  PRMT R29, R4, 0x7773, RZ ;  /* 0x00007773041d7816 */ /* 0x000fe200000000ff */
[----:B------:R-:W-:Y:S02]  /*0970*/  IMAD R2, R2, UR15, R27 ;  /* 0x0000000f02027c24 */ /* 0x000fe4000f8e021b */
[----:B------:R-:W-:Y:S01]  /*0980*/  IMAD.MOV R27, RZ, RZ, -R13 ;  /* 0x000000ffff1b7224 */ /* 0x000fe200078e0a0d */
[----:B------:R-:W-:Y:S01]  /*0990*/  ISETP.GE.U32.AND P1, PT, R10, UR9, PT ;  /* 0x000000090a007c0c */ /* 0x000fe2000bf26070 */
[----:B------:R-:W-:-:S02]  /*09a0*/  IMAD R13, R13, UR14, RZ ;  /* 0x0000000e0d0d7c24 */ /* 0x000fc4000f8e02ff */
[----:B------:R-:W-:Y:S01]  /*09b0*/  IMAD R14, R27, UR9, R14 ;  /* 0x000000091b0e7c24 */ /* 0x000fe2000f8e020e */
[C---:B------:R-:W-:Y:S01]  /*09c0*/  IADD3 R27, PT, PT, -R25.reuse, RZ, RZ ;  /* 0x000000ff191b7210 */ /* 0x040fe20007ffe1ff */
[----:B------:R-:W-:Y:S02]  /*09d0*/  IMAD R25, R25, UR14, RZ ;  /* 0x0000000e19197c24 */ /* 0x000fe4000f8e02ff */
[----:B------:R-:W-:Y:S02]  /*09e0*/  IMAD R14, R14, UR15, R13 ;  /* 0x0000000f0e0e7c24 */ /* 0x000fe4000f8e020d */
[----:B------:R-:W-:-:S04]  /*09f0*/  IMAD R8, R27, UR9, R8 ;  /* 0x000000091b087c24 */ /* 0x000fc8000f8e0208 */
[----:B------:R-:W-:Y:S01]  /*0a00*/  @P1 IADD3 R10, PT, PT, R10, -UR9, RZ ;  /* 0x800000090a0a1c10 */ /* 0x000fe2000fffe0ff */
[----:B------:R-:W-:Y:S01]  /*0a10*/  IMAD R8, R8, UR15, R25 ;  /* 0x0000000f08087c24 */ /* 0x000fe2000f8e0219 */
[----:B------:R-:W-:Y:S02]  /*0a20*/  IADD3 R25, PT, PT, -R9, RZ, RZ ;  /* 0x000000ff09197210 */ /* 0x000fe40007ffe1ff */
[----:B------:R-:W-:Y:S01]  /*0a30*/  ISETP.GE.U32.AND P2, PT, R10, UR9, PT ;  /* 0x000000090a007c0c */ /* 0x000fe2000bf46070 */
[----:B------:R-:W-:Y:S01]  /*0a40*/  VIADD R10, R17, 0xa ;  /* 0x0000000a110a7836 */ /* 0x000fe20000000000 */
[----:B------:R-:W-:Y:S01]  /*0a50*/  @P1 IADD3 R15, PT, PT, R15, 0x1, RZ ;  /* 0x000000010f0f1810 */ /* 0x000fe20007ffe0ff */
[----:B------:R-:W-:Y:S01]  /*0a60*/  IMAD R25, R25, UR9, R22 ;  /* 0x0000000919197c24 */ /* 0x000fe2000f8e0216 */
[----:B------:R-:W-:Y:S01]  /*0a70*/  IADD3 R22, PT, PT, R17, 0xb, RZ ;  /* 0x0000000b11167810 */ /* 0x000fe20007ffe0ff */
[----:B------:R-:W-:-:S04]  /*0a80*/  IMAD.HI.U32 R13, R3, R10, RZ ;  /* 0x0000000a030d7227 */ /* 0x000fc800078e00ff */
[----:B------:R-:W-:Y:S02]  /*0a90*/  IMAD.MOV R27, RZ, RZ, -R13 ;  /* 0x000000ffff1b7224 */ /* 0x000fe400078e0a0d */
[----:B------:R-:W-:Y:S01]  /*0aa0*/  IMAD R9, R25, UR15, R28 ;  /* 0x0000000f19097c24 */ /* 0x000fe2000f8e021c */
[----:B------:R-:W-:Y:S01]  /*0ab0*/  IADD3 R28, PT, PT, R17, 0xd, RZ ;  /* 0x0000000d111c7810 */ /* 0x000fe20007ffe0ff */
[----:B------:R-:W-:Y:S01]  /*0ac0*/  IMAD R24, R27, UR9, R10 ;  /* 0x000000091b187c24 */ /* 0x000fe2000f8e020a */
[----:B------:R-:W-:-:S04]  /*0ad0*/  @P2 IADD3 R15, PT, PT, R15, 0x1, RZ ;  /* 0x000000010f0f2810 */ /* 0x000fc80007ffe0ff */
[----:B------:R-:W-:-:S13]  /*0ae0*/  ISETP.GE.U32.AND P3, PT, R24, UR9, PT ;  /* 0x0000000918007c0c */ /* 0x000fda000bf66070 */
[----:B------:R-:W-:Y:S02]  /*0af0*/  @P3 VIADD R24, R24, -UR9 ;  /* 0x8000000918183c36 */ /* 0x000fe40008000000 */
[----:B------:R-:W-:-:S03]  /*0b00*/  @P3 VIADD R13, R13, 0x1 ;  /* 0x000000010d0d3836 */ /* 0x000fc60000000000 */
[----:B------:R-:W-:Y:S02]  /*0b10*/  ISETP.GE.U32.AND P5, PT, R24, UR9, PT ;  /* 0x0000000918007c0c */ /* 0x000fe4000bfa6070 */
[----:B------:R-:W-:Y:S01]  /*0b20*/  SEL R24, R26, R21, !P0 ;  /* 0x000000151a187207 */ /* 0x000fe20004000000 */
[----:B------:R-:W-:-:S04]  /*0b30*/  IMAD.HI.U32 R21, R3, R22, RZ ;  /* 0x0000001603157227 */ /* 0x000fc800078e00ff */
[----:B------:R-:W-:Y:S02]  /*0b40*/  IMAD.MOV R25, RZ, RZ, -R24 ;  /* 0x000000ffff197224 */ /* 0x000fe400078e0a18 */
[----:B------:R-:W-:Y:S01]  /*0b50*/  IMAD R27, R24, UR14, RZ ;  /* 0x0000000e181b7c24 */ /* 0x000fe2000f8e02ff */
[----:B------:R-:W-:Y:S01]  /*0b60*/  SEL R24, R26, R19, !P0 ;  /* 0x000000131a187207 */ /* 0x000fe20004000000 */
[----:B------:R-:W-:Y:S01]  /*0b70*/  IMAD R12, R25, UR9, R12 ;  /* 0x00000009190c7c24 */ /* 0x000fe2000f8e020c */
[----:B------:R-:W-:Y:S01]  /*0b80*/  IADD3 R25, PT, PT, -R21, RZ, RZ ;  /* 0x000000ff15197210 */ /* 0x000fe20007ffe1ff */
[----:B------:R-:W-:Y:S02]  /*0b90*/  @P5 VIADD R13, R13, 0x1 ;  /* 0x000000010d0d5836 */ /* 0x000fe40000000000 */
[----:B------:R-:W-:Y:S02]  /*0ba0*/  IMAD.MOV R19, RZ, RZ, -R24 ;  /* 0x000000ffff137224 */ /* 0x000fe400078e0a18 */
[----:B------:R-:W-:-:S02]  /*0bb0*/  IMAD R25, R25, UR9, R22 ;  /* 0x0000000919197c24 */ /* 0x000fc4000f8e0216 */
[----:B------:R-:W-:Y:S01]  /*0bc0*/  IMAD R16, R19, UR9, R16 ;  /* 0x0000000913107c24 */ /* 0x000fe2000f8e0210 */
[----:B------:R-:W-:Y:S01]  /*0bd0*/  SEL R19, R26, R23, !P0 ;  /* 0x000000171a137207 */ /* 0x000fe20004000000 */
[----:B------:R-:W-:Y:S01]  /*0be0*/  IMAD R23, R24, UR14, RZ ;  /* 0x0000000e18177c24 */ /* 0x000fe2000f8e02ff */
[----:B------:R-:W-:Y:S01]  /*0bf0*/  ISETP.GE.U32.AND P4, PT, R25, UR9, PT ;  /* 0x0000000919007c0c */ /* 0x000fe2000bf86070 */
[----:B------:R-:W-:Y:S02]  /*0c00*/  VIADD R24, R17, 0xc ;  /* 0x0000000c11187836 */ /* 0x000fe40000000000 */
[----:B------:R-:W-:Y:S02]  /*0c10*/  IMAD R16, R16, UR15, R23 ;  /* 0x0000000f10107c24 */ /* 0x000fe4000f8e0217 */
[----:B------:R-:W-:-:S04]  /*0c20*/  IMAD.HI.U32 R23, R3, R24, RZ ;  /* 0x0000001803177227 */ /* 0x000fc800078e00ff */
[----:B------:R-:W-:Y:S01]  /*0c30*/  IMAD R12, R12, UR15, R27 ;  /* 0x0000000f0c0c7c24 */ /* 0x000fe2000f8e021b */
[----:B------:R-:W-:-:S03]  /*0c40*/  PRMT R27, R5, 0x7770, RZ ;  /* 0x00007770051b7816 */ /* 0x000fc600000000ff */
[----:B------:R-:W-:Y:S02]  /*0c50*/  @P4 IADD3 R25, PT, PT, R25, -UR9, RZ ;  /* 0x8000000919194c10 */ /* 0x000fe4000fffe0ff */
[----:B------:R-:W-:Y:S02]  /*0c60*/  @P4 IADD3 R21, PT, PT, R21, 0x1, RZ ;  /* 0x0000000115154810 */ /* 0x000fe40007ffe0ff */
[----:B------:R-:W-:Y:S02]  /*0c70*/  ISETP.GE.U32.AND P6, PT, R25, UR9, PT ;  /* 0x0000000919007c0c */ /* 0x000fe4000bfc6070 */
[C---:B------:R-:W-:Y:S01]  /*0c80*/  IADD3 R25, PT, PT, -R19.reuse, RZ, RZ ;  /* 0x000000ff13197210 */ /* 0x040fe20007ffe1ff */
[----:B------:R-:W-:-:S04]  /*0c90*/  IMAD R19, R19, UR14, RZ ;  /* 0x0000000e13137c24 */ /* 0x000fc8000f8e02ff */
[----:B------:R-:W-:Y:S02]  /*0ca0*/  IMAD R18, R25, UR9, R18 ;  /* 0x0000000919127c24 */ /* 0x000fe4000f8e0212 */
[----:B------:R-:W-:Y:S02]  /*0cb0*/  IMAD.MOV R25, RZ, RZ, -R23 ;  /* 0x000000ffff197224 */ /* 0x000fe400078e0a17 */
[----:B------:R-:W-:Y:S01]  /*0cc0*/  IMAD R18, R18, UR15, R19 ;  /* 0x0000000f12127c24 */ /* 0x000fe2000f8e0213 */
[----:B------:R-:W-:Y:S01]  /*0cd0*/  SEL R19, R26, R15, !P0 ;  /* 0x0000000f1a137207 */ /* 0x000fe20004000000 */
[----:B------:R-:W-:Y:S02]  /*0ce0*/  IMAD R25, R25, UR9, R24 ;  /* 0x0000000919197c24 */ /* 0x000fe4000f8e0218 */
[----:B------:R-:W-:Y:S01]  /*0cf0*/  @P6 VIADD R21, R21, 0x1 ;  /* 0x0000000115156836 */ /* 0x000fe20000000000 */
[C---:B------:R-:W-:Y:S01]  /*0d00*/  IADD3 R15, PT, PT, -R19.reuse, RZ, RZ ;  /* 0x000000ff130f7210 */ /* 0x040fe20007ffe1ff */
[----:B------:R-:W-:Y:S01]  /*0d10*/  IMAD R19, R19, UR14, RZ ;  /* 0x0000000e13137c24 */ /* 0x000fe2000f8e02ff */
[----:B------:R-:W-:-:S02]  /*0d20*/  ISETP.GE.U32.AND P1, PT, R25, UR9, PT ;  /* 0x0000000919007c0c */ /* 0x000fc4000bf26070 */
[C---:B------:R-:W-:Y:S01]  /*0d30*/  SEL R21, R26.reuse, R21, !P0 ;  /* 0x000000151a157207 */ /* 0x040fe20004000000 */
[----:B------:R-:W-:Y:S01]  /*0d40*/  IMAD R20, R15, UR9, R20 ;  /* 0x000000090f147c24 */ /* 0x000fe2000f8e0214 */
[----:B------:R-:W-:Y:S01]  /*0d50*/  SEL R15, R26, R13, !P0 ;  /* 0x0000000d1a0f7207 */ /* 0x000fe20004000000 */
[----:B------:R-:W-:-:S04]  /*0d60*/  IMAD.HI.U32 R13, R3, R28, RZ ;  /* 0x0000001c030d7227 */ /* 0x000fc800078e00ff */
[----:B------:R-:W-:-:S04]  /*0d70*/  IMAD R19, R20, UR15, R19 ;  /* 0x0000000f14137c24 */ /* 0x000fc8000f8e0213 */
[----:B------:R-:W-:Y:S01]  /*0d80*/  @P1 VIADD R25, R25, -UR9 ;  /* 0x8000000919191c36 */ /* 0x000fe20008000000 */
[----:B------:R-:W-:-:S04]  /*0d90*/  @P1 IADD3 R23, PT, PT, R23, 0x1, RZ ;  /* 0x0000000117171810 */ /* 0x000fc80007ffe0ff */
[----:B------:R-:W-:Y:S01]  /*0da0*/  ISETP.GE.U32.AND P2, PT, R25, UR9, PT ;  /* 0x0000000919007c0c */ /* 0x000fe2000bf46070 */
[----:B------:R-:W-:Y:S02]  /*0db0*/  IMAD.MOV R25, RZ, RZ, -R15 ;  /* 0x000000ffff197224 */ /* 0x000fe400078e0a0f */
[----:B------:R-:W-:Y:S02]  /*0dc0*/  IMAD R15, R15, UR14, RZ ;  /* 0x0000000e0f0f7c24 */ /* 0x000fe4000f8e02ff */
[----:B------:R-:W-:Y:S01]  /*0dd0*/  IMAD R20, R25, UR9, R10 ;  /* 0x0000000919147c24 */ /* 0x000fe2000f8e020a */
[----:B------:R-:W-:-:S03]  /*0de0*/  IADD3 R25, PT, PT, -R13, RZ, RZ ;  /* 0x000000ff0d197210 */ /* 0x000fc60007ffe1ff */
[----:B------:R-:W-:Y:S02]  /*0df0*/  IMAD R20, R20, UR15, R15 ;  /* 0x0000000f14147c24 */ /* 0x000fe4000f8e020f */
[----:B------:R-:W-:Y:S02]  /*0e00*/  IMAD R10, R25, UR9, R28 ;  /* 0x00000009190a7c24 */ /* 0x000fe4000f8e021c */
[----:B------:R-:W-:Y:S01]  /*0e10*/  @P2 IADD3 R23, PT, PT, R23, 0x1, RZ ;  /* 0x0000000117172810 */ /* 0x000fe20007ffe0ff */
[----:B------:R-:W-:Y:S02]  /*0e20*/  IMAD.MOV R15, RZ, RZ, -R21 ;  /* 0x000000ffff0f7224 */ /* 0x000fe400078e0a15 */
[----:B------:R-:W-:Y:S01]  /*0e30*/  ISETP.GE.U32.AND P3, PT, R10, UR9, PT ;  /* 0x000000090a007c0c */ /* 0x000fe2000bf66070 */
[----:B------:R-:W-:Y:S02]  /*0e40*/  IMAD R21, R21, UR14, RZ ;  /* 0x0000000e15157c24 */ /* 0x000fe4000f8e02ff */
[----:B------:R-:W-:-:S02]  /*0e50*/  IMAD R22, R15, UR9, R22 ;  /* 0x000000090f167c24 */ /* 0x000fc4000f8e0216 */
[----:B------:R-:W-:Y:S02]  /*0e60*/  VIADD R15, R17, 0xe ;  /* 0x0000000e110f7836 */ /* 0x000fe40000000000 */
[----:B------:R-:W-:-:S06]  /*0e70*/  IMAD R21, R22, UR15, R21 ;  /* 0x0000000f16157c24 */ /* 0x000fcc000f8e0215 */
[----:B------:R-:W-:Y:S02]  /*0e80*/  @P3 VIADD R10, R10, -UR9 ;  /* 0x800000090a0a3c36 */ /* 0x000fe40008000000 */
[----:B------:R-:W-:-:S03]  /*0e90*/  @P3 VIADD R13, R13, 0x1 ;  /* 0x000000010d0d3836 */ /* 0x000fc60000000000 */
[----:B------:R-:W-:Y:S02]  /*0ea0*/  ISETP.GE.U32.AND P5, PT, R10, UR9, PT ;  /* 0x000000090a007c0c */ /* 0x000fe4000bfa6070 */
[----:B------:R-:W-:Y:S01]  /*0eb0*/  SEL R10, R26, R23, !P0 ;  /* 0x000000171a0a7207 */ /* 0x000fe20004000000 */
[----:B------:R-:W-:-:S03]  /*0ec0*/  IMAD.HI.U32 R23, R3, R15, RZ ;  /* 0x0000000f03177227 */ /* 0x000fc600078e00ff */
[----:B------:R-:W-:-:S05]  /*0ed0*/  IADD3 R25, PT, PT, -R10, RZ, RZ ;  /* 0x000000ff0a197210 */ /* 0x000fca0007ffe1ff */
[----:B------:R-:W-:Y:S02]  /*0ee0*/  IMAD R22, R25, UR9, R24 ;  /* 0x0000000919167c24 */ /* 0x000fe4000f8e0218 */
[----:B------:R-:W-:Y:S01]  /*0ef0*/  IMAD.MOV R24, RZ, RZ, -R23 ;  /* 0x000000ffff187224 */ /* 0x000fe200078e0a17 */
[----:B------:R-:W-:Y:S01]  /*0f00*/  @P5 IADD3 R13, PT, PT, R13, 0x1, RZ ;  /* 0x000000010d0d5810 */ /* 0x000fe20007ffe0ff */
[----:B------:R-:W-:Y:S01]  /*0f10*/  IMAD R25, R10, UR14, RZ ;  /* 0x0000000e0a197c24 */ /* 0x000fe2000f8e02ff */
[----:B------:R-:W-:Y:S01]  /*0f20*/  IADD3 R10, PT, PT, R17, 0xf, RZ ;  /* 0x0000000f110a7810 */ /* 0x000fe20007ffe0ff */
[----:B------:R-:W-:Y:S01]  /*0f30*/  IMAD R24, R24, UR9, R15 ;  /* 0x0000000918187c24 */ /* 0x000fe2000f8e020f */
[----:B------:R-:W-:Y:S01]  /*0f40*/  SEL R13, R26, R13, !P0 ;  /* 0x0000000d1a0d7207 */ /* 0x000fe20004000000 */
[----:B------:R-:W-:Y:S01]  /*0f50*/  IMAD R22, R22, UR15, R25 ;  /* 0x0000000f16167c24 */ /* 0x000fe2000f8e0219 */
[----:B------:R-:W-:Y:S01]  /*0f60*/  LEA R17, R0, R17, 0x4 ;  /* 0x0000001100117211 */ /* 0x000fe200078e20ff */
[----:B------:R-:W-:Y:S01]  /*0f70*/  IMAD.HI.U32 R3, R3, R10, RZ ;  /* 0x0000000a03037227 */ /* 0x000fe200078e00ff */
[----:B------:R-:W-:-:S03]  /*0f80*/  ISETP.GE.U32.AND P1, PT, R24, UR9, PT ;  /* 0x0000000918007c0c */ /* 0x000fc6000bf26070 */
[----:B------:R-:W-:Y:S02]  /*0f90*/  IMAD.MOV R25, RZ, RZ, -R13 ;  /* 0x000000ffff197224 */ /* 0x000fe400078e0a0d */
[----:B------:R-:W-:Y:S02]  /*0fa0*/  IMAD R13, R13, UR14, RZ ;  /* 0x0000000e0d0d7c24 */ /* 0x000fe4000f8e02ff */
[----:B------:R-:W-:Y:S01]  /*0fb0*/  IMAD R28, R25, UR9, R28 ;  /* 0x00000009191c7c24 */ /* 0x000fe2000f8e021c */
[----:B------:R-:W-:-:S05]  /*0fc0*/  PRMT R25, R4, 0x7771, RZ ;  /* 0x0000777104197816 */ /* 0x000fca00000000ff */
[----:B------:R-:W-:Y:S01]  /*0fd0*/  @P1 IADD3 R24, PT, PT, R24, -UR9, RZ ;  /* 0x8000000918181c10 */ /* 0x000fe2000fffe0ff */
[----:B------:R-:W-:-:S03]  /*0fe0*/  @P1 VIADD R23, R23, 0x1 ;  /* 0x0000000117171836 */ /* 0x000fc60000000000 */
[----:B------:R-:W-:-:S13]  /*0ff0*/  ISETP.GE.U32.AND P2, PT, R24, UR9, PT ;  /* 0x0000000918007c0c */ /* 0x000fda000bf46070 */
[----:B------:R-:W-:-:S04]  /*1000*/  @P2 IADD3 R23, PT, PT, R23, 0x1, RZ ;  /* 0x0000000117172810 */ /* 0x000fc80007ffe0ff */
[----:B------:R-:W-:-:S05]  /*1010*/  SEL R23, R26, R23, !P0 ;  /* 0x000000171a177207 */ /* 0x000fca0004000000 */
[----:B------:R-:W-:-:S04]  /*1020*/  IMAD.MOV R24, RZ, RZ, -R23 ;  /* 0x000000ffff187224 */ /* 0x000fc800078e0a17 */
[----:B------:R-:W-:Y:S01]  /*1030*/  IMAD R24, R24, UR9, R15 ;  /* 0x0000000918187c24 */ /* 0x000fe2000f8e020f */
[----:B------:R-:W-:-:S05]  /*1040*/  IADD3 R15, PT, PT, -R3, RZ, RZ ;  /* 0x000000ff030f7210 */ /* 0x000fca0007ffe1ff */
[----:B------:R-:W-:-:S05]  /*1050*/  IMAD R15, R15, UR9, R10 ;  /* 0x000000090f0f7c24 */ /* 0x000fca000f8e020a */
[----:B------:R-:W-:-:S13]  /*1060*/  ISETP.GE.U32.AND P1, PT, R15, UR9, PT ;  /* 0x000000090f007c0c */ /* 0x000fda000bf26070 */
[----:B------:R-:W-:Y:S02]  /*1070*/  @P1 VIADD R15, R15, -UR9 ;  /* 0x800000090f0f1c36 */ /* 0x000fe40008000000 */
[----:B------:R-:W-:-:S03]  /*1080*/  @P1 VIADD R3, R3, 0x1 ;  /* 0x0000000103031836 */ /* 0x000fc60000000000 */
[----:B------:R-:W-:Y:S01]  /*1090*/  ISETP.GE.U32.AND P2, PT, R15, UR9, PT ;  /* 0x000000090f007c0c */ /* 0x000fe2000bf46070 */
[----:B------:R-:W-:Y:S02]  /*10a0*/  IMAD R15, R23, UR14, RZ ;  /* 0x0000000e170f7c24 */ /* 0x000fe4000f8e02ff */
[----:B------:R-:W-:Y:S01]  /*10b0*/  IMAD R23, R28, UR15, R13 ;  /* 0x0000000f1c177c24 */ /* 0x000fe2000f8e020d */
[----:B------:R-:W-:Y:S01]  /*10c0*/  MOV R28, UR8 ;  /* 0x00000008001c7c02 */ /* 0x000fe20008000f00 */
[----:B------:R-:W-:Y:S02]  /*10d0*/  IMAD.U32 R13, RZ, RZ, UR8 ;  /* 0x00000008ff0d7e24 */ /* 0x000fe4000f8e00ff */
[----:B------:R-:W-:Y:S01]  /*10e0*/  IMAD R24, R24, UR15, R15 ;  /* 0x0000000f18187c24 */ /* 0x000fe2000f8e020f */
[----:B------:R-:W-:Y:S01]  /*10f0*/  MOV R15, UR8 ;  /* 0x00000008000f7c02 */ /* 0x000fe20008000f00 */
[C---:B------:R-:W-:Y:S02]  /*1100*/  IMAD R2, R13.reuse, UR13, R2 ;  /* 0x0000000d0d027c24 */ /* 0x040fe4000f8e0202 */
[----:B------:R-:W-:-:S02]  /*1110*/  IMAD R8, R13, UR13, R8 ;  /* 0x0000000d0d087c24 */ /* 0x000fc4000f8e0208 */
[----:B------:R-:W-:Y:S01]  /*1120*/  @P2 IADD3 R3, PT, PT, R3, 0x1, RZ ;  /* 0x0000000103032810 */ /* 0x000fe20007ffe0ff */
[C---:B------:R-:W-:Y:S02]  /*1130*/  IMAD R12, R13.reuse, UR13, R12 ;  /* 0x0000000d0d0c7c24 */ /* 0x040fe4000f8e020c */
[C---:B------:R-:W-:Y:S01]  /*1140*/  IMAD R18, R13.reuse, UR13, R18 ;  /* 0x0000000d0d127c24 */ /* 0x040fe2000f8e0212 */
[----:B------:R-:W-:Y:S01]  /*1150*/  SEL R3, R26, R3, !P0 ;  /* 0x000000031a037207 */ /* 0x000fe20004000000 */
[----:B------:R-:W-:Y:S01]  /*1160*/  IMAD R20, R13, UR13, R20 ;  /* 0x0000000d0d147c24 */ /* 0x000fe2000f8e0214 */
[----:B------:R-:W-:Y:S01]  /*1170*/  IADD3 R12, P2, PT, R12, UR16, RZ ;  /* 0x000000100c0c7c10 */ /* 0x000fe2000ff5e0ff */
[----:B------:R-:W-:Y:S01]  /*1180*/  IMAD R11, R28, UR13, R11 ;  /* 0x0000000d1c0b7c24 */ /* 0x000fe2000f8e020b */
[----:B------:R-:W-:Y:S01]  /*1190*/  IADD3 R13, PT, PT, -R3, RZ, RZ ;  /* 0x000000ff030d7210 */ /* 0x000fe20007ffe1ff */
[----:B------:R-:W-:Y:S02]  /*11a0*/  IMAD.U32 R26, RZ, RZ, UR8 ;  /* 0x00000008ff1a7e24 */ /* 0x000fe4000f8e00ff */
[----:B------:R-:W-:-:S02]  /*11b0*/  IMAD R14, R15, UR13, R14 ;  /* 0x0000000d0f0e7c24 */ /* 0x000fc4000f8e020e */
[----:B------:R-:W-:Y:S01]  /*11c0*/  IMAD R13, R13, UR9, R10 ;  /* 0x000000090d0d7c24 */ /* 0x000fe2000f8e020a */
[----:B------:R-:W-:Y:S01]  /*11d0*/  IADD3 R10, P0, PT, R11, UR16, RZ ;  /* 0x000000100b0a7c10 */ /* 0x000fe2000ff1e0ff */
[----:B------:R-:W-:Y:S01]  /*11e0*/  IMAD R21, R26, UR13, R21 ;  /* 0x0000000d1a157c24 */ /* 0x000fe2000f8e0215 */
[----:B------:R-:W-:Y:S01]  /*11f0*/  IADD3 R14, P1, PT, R14, UR16, RZ ;  /* 0x000000100e0e7c10 */ /* 0x000fe2000ff3e0ff */
[----:B------:R-:W-:Y:S02]  /*1200*/  IMAD R23, R26, UR13, R23 ;  /* 0x0000000d1a177c24 */ /* 0x000fe4000f8e0217 */
[----:B------:R-:W-:Y:S02]  /*1210*/  IMAD R26, R3, UR14, RZ ;  /* 0x0000000e031a7c24 */ /* 0x000fe4000f8e02ff */
[----:B------:R-:W-:Y:S01]  /*1220*/  IMAD.X R11, RZ, RZ, UR17, P0 ;  /* 0x00000011ff0b7e24 */ /* 0x000fe200080e06ff */
[----:B------:R-:W-:Y:S01]  /*1230*/  IADD3 R2, P0, PT, R2, UR16, RZ ;  /* 0x0000001002027c10 */ /* 0x000fe2000ff1e0ff */
[----:B------:R-:W-:-:S02]  /*1240*/  IMAD R9, R28, UR13, R9 ;  /* 0x0000000d1c097c24 */ /* 0x000fc4000f8e0209 */
[----:B------:R-:W-:Y:S01]  /*1250*/  IMAD R13, R13, UR15, R26 ;  /* 0x0000000f0d0d7c24 */ /* 0x000fe2000f8e021a */
[----:B------:R-:W-:Y:S01]  /*1260*/  IADD3.X R3, PT, PT, RZ, UR17, RZ, P0, !PT ;  /* 0x00000011ff037c10 */ /* 0x000fe200087fe4ff */
[C---:B------:R-:W-:Y:S01]  /*1270*/  IMAD R16, R15.reuse, UR13, R16 ;  /* 0x0000000d0f107c24 */ /* 0x040fe2000f8e0210 */
[----:B------:R-:W-:Y:S01]  /*1280*/  PRMT R26, R4, 0x7772, RZ ;  /* 0x00007772041a7816 */ /* 0x000fe200000000ff */
[C---:B------:R-:W-:Y:S01]  /*1290*/  IMAD R22, R15.reuse, UR13, R22 ;  /* 0x0000000d0f167c24 */ /* 0x040fe2000f8e0216 */
[----:B------:R0:W-:Y:S01]  /*12a0*/  STG.E.U8 desc[UR10][R10.64], R25 ;  /* 0x000000190a007986 */ /* 0x0001e2000c10110a */
[----:B------:R-:W-:Y:S01]  /*12b0*/  IMAD R24, R15, UR13, R24 ;  /* 0x0000000d0f187c24 */ /* 0x000fe2000f8e0218 */
[----:B------:R-:W-:Y:S01]  /*12c0*/  IADD3 R8, P0, PT, R8, UR16, RZ ;  /* 0x0000001008087c10 */ /* 0x000fe2000ff1e0ff */
[----:B------:R-:W-:Y:S01]  /*12d0*/  IMAD.X R15, RZ, RZ, UR17, P1 ;  /* 0x00000011ff0f7e24 */ /* 0x000fe200088e06ff */
[----:B------:R1:W-:Y:S01]  /*12e0*/  STG.E.U8 desc[UR10][R2.64], R26 ;  /* 0x0000001a02007986 */ /* 0x0003e2000c10110a */
[----:B------:R-:W-:-:S02]  /*12f0*/  IMAD R19, R28, UR13, R19 ;  /* 0x0000000d1c137c24 */ /* 0x000fc4000f8e0213 */
[----:B------:R-:W-:Y:S01]  /*1300*/  IMAD R4, R28, UR13, R13 ;  /* 0x0000000d1c047c24 */ /* 0x000fe2000f8e020d */
[----:B------:R2:W-:Y:S01]  /*1310*/  STG.E.U8 desc[UR10][R14.64], R29 ;  /* 0x0000001d0e007986 */ /* 0x0005e2000c10110a */
[----:B------:R-:W-:Y:S02]  /*1320*/  PRMT R28, R5, 0x7772, RZ ;  /* 0x00007772051c7816 */ /* 0x000fe400000000ff */
[----:B------:R-:W-:Y:S02]  /*1330*/  IADD3.X R13, PT, PT, RZ, UR17, RZ, P2, !PT ;  /* 0x00000011ff0d7c10 */ /* 0x000fe400097fe4ff */
[----:B0-----:R-:W-:Y:S02]  /*1340*/  IADD3 R10, P1, PT, R9, UR16, RZ ;  /* 0x00000010090a7c10 */ /* 0x001fe4000ff3e0ff */
[----:B------:R-:W-:Y:S02]  /*1350*/  IADD3.X R9, PT, PT, RZ, UR17, RZ, P0, !PT ;  /* 0x00000011ff097c10 */ /* 0x000fe400087fe4ff */
[----:B-1----:R-:W-:Y:S01]  /*1360*/  IADD3 R2, P0, PT, R16, UR16, RZ ;  /* 0x0000001010027c10 */ /* 0x002fe2000ff1e0ff */
[----:B------:R-:W-:Y:S01]  /*1370*/  IMAD.X R11, RZ, RZ, UR17, P1 ;  /* 0x00000011ff0b7e24 */ /* 0x000fe200088e06ff */
[----:B------:R-:W-:Y:S01]  /*1380*/  PRMT R25, R5, 0x7771, RZ ;  /* 0x0000777105197816 */ /* 0x000fe200000000ff */
[----:B------:R0:W-:Y:S01]  /*1390*/  STG.E.U8 desc[UR10][R8.64], R27 ;  /* 0x0000001b08007986 */ /* 0x0001e2000c10110a */
[C---:B--2---:R-:W-:Y:S01]  /*13a0*/  PRMT R15, R6.reuse, 0x7773, RZ ;  /* 0x00007773060f7816 */ /* 0x044fe200000000ff */
[----:B------:R-:W-:Y:S01]  /*13b0*/  IMAD.X R3, RZ, RZ, UR17, P0 ;  /* 0x00000011ff037e24 */ /* 0x000fe200080e06ff */
[C---:B------:R-:W-:Y:S01]  /*13c0*/  PRMT R29, R6.reuse, 0x7771, RZ ;  /* 0x00007771061d7816 */ /* 0x040fe200000000ff */
[----:B------:R1:W-:Y:S01]  /*13d0*/  STG.E.U8 desc[UR10][R10.64], R25 ;  /* 0x000000190a007986 */ /* 0x0003e2000c10110a */
[----:B------:R-:W-:-:S02]  /*13e0*/  PRMT R26, R6, 0x7770, RZ ;  /* 0x00007770061a7816 */ /* 0x000fc400000000ff */
[----:B------:R-:W-:Y:S01]  /*13f0*/  IADD3 R18, P1, PT, R18, UR16, RZ ;  /* 0x0000001012127c10 */ /* 0x000fe2000ff3e0ff */
[----:B------:R2:W-:Y:S01]  /*1400*/  STG.E.U8 desc[UR10][R12.64], R28 ;  /* 0x0000001c0c007986 */ /* 0x0005e2000c10110a */
[C---:B------:R-:W-:Y:S02]  /*1410*/  PRMT R14, R7.reuse, 0x7772, RZ ;  /* 0x00007772070e7816 */ /* 0x040fe400000000ff */
[----:B------:R-:W-:Y:S02]  /*1420*/  PRMT R16, R7, 0x7771, RZ ;  /* 0x0000777107107816 */ /* 0x000fe400000000ff */
[----:B0-----:R-:W-:Y:S02]  /*1430*/  IADD3 R8, P0, PT, R20, UR16, RZ ;  /* 0x0000001014087c10 */ /* 0x001fe4000ff1e0ff */
[----:B------:R-:W-:Y:S02]  /*1440*/  PRMT R27, R5, 0x7773, RZ ;  /* 0x00007773051b7816 */ /* 0x000fe400000000ff */
[----:B-1----:R-:W-:-:S02]  /*1450*/  PRMT R25, R6, 0x7772, RZ ;  /* 0x0000777206197816 */ /* 0x002fc400000000ff */
[----:B------:R-:W-:Y:S01]  /*1460*/  IADD3 R6, P2, PT, R19, UR16, RZ ;  /* 0x0000001013067c10 */ /* 0x000fe2000ff5e0ff */
[----:B------:R0:W-:Y:S01]  /*1470*/  STG.E.U8 desc[UR10][R2.64], R27 ;  /* 0x0000001b02007986 */ /* 0x0001e2000c10110a */
[----:B------:R-:W-:Y:S02]  /*1480*/  IADD3.X R9, PT, PT, RZ, UR17, RZ, P0, !PT ;  /* 0x00000011ff097c10 */ /* 0x000fe400087fe4ff */
[----:B------:R-:W-:Y:S02]  /*1490*/  IADD3 R10, P0, PT, R21, UR16, RZ ;  /* 0x00000010150a7c10 */ /* 0x000fe4000ff1e0ff */
[C---:B------:R-:W-:Y:S02]  /*14a0*/  PRMT R5, R7.reuse, 0x7773, RZ ;  /* 0x0000777307057816 */ /* 0x040fe400000000ff */
[----:B--2---:R-:W-:Y:S01]  /*14b0*/  PRMT R12, R7, 0x7770, RZ ;  /* 0x00007770070c7816 */ /* 0x004fe200000000ff */
[----:B------:R-:W-:Y:S01]  /*14c0*/  IMAD.X R7, RZ, RZ, UR17, P2 ;  /* 0x00000011ff077e24 */ /* 0x000fe200090e06ff */
[----:B------:R-:W-:Y:S01]  /*14d0*/  IADD3.X R19, PT, PT, RZ, UR17, RZ, P1, !PT ;  /* 0x00000011ff137c10 */ /* 0x000fe20008ffe4ff */
[----:B------:R-:W-:Y:S01]  /*14e0*/  IMAD.X R11, RZ, RZ, UR17, P0 ;  /* 0x00000011ff0b7e24 */ /* 0x000fe200080e06ff */
[----:B------:R-:W-:-:S02]  /*14f0*/  IADD3 R22, P1, PT, R22, UR16, RZ ;  /* 0x0000001016167c10 */ /* 0x000fc4000ff3e0ff */
[----:B------:R-:W-:Y:S01]  /*1500*/  IADD3 R20, P0, PT, R23, UR16, RZ ;  /* 0x0000001017147c10 */ /* 0x000fe2000ff1e0ff */
[----:B------:R-:W-:Y:S01]  /*1510*/  STG.E.U8 desc[UR10][R18.64], R26 ;  /* 0x0000001a12007986 */ /* 0x000fe2000c10110a */
[----:B0-----:R-:W-:Y:S02]  /*1520*/  IADD3 R2, P2, PT, R24, UR16, RZ ;  /* 0x0000001018027c10 */ /* 0x001fe4000ff5e0ff */
[----:B------:R-:W-:Y:S01]  /*1530*/  IADD3.X R23, PT, PT, RZ, UR17, RZ, P1, !PT ;  /* 0x00000011ff177c10 */ /* 0x000fe20008ffe4ff */
[----:B------:R0:W-:Y:S01]  /*1540*/  STG.E.U8 desc[UR10][R6.64], R29 ;  /* 0x0000001d06007986 */ /* 0x0001e2000c10110a */
[----:B------:R-:W-:Y:S01]  /*1550*/  IMAD.X R21, RZ, RZ, UR17, P0 ;  /* 0x00000011ff157e24 */ /* 0x000fe200080e06ff */
[----:B------:R-:W-:Y:S02]  /*1560*/  IADD3.X R3, PT, PT, RZ, UR17, RZ, P2, !PT ;  /* 0x00000011ff037c10 */ /* 0x000fe400097fe4ff */
[----:B------:R1:W-:Y:S04]  /*1570*/  STG.E.U8 desc[UR10][R8.64], R25 ;  /* 0x0000001908007986 */ /* 0x0003e8000c10110a */
[----:B------:R1:W-:Y:S01]  /*1580*/  STG.E.U8 desc[UR10][R10.64], R15 ;  /* 0x0000000f0a007986 */ /* 0x0003e2000c10110a */
[----:B0-----:R-:W-:-:S03]  /*1590*/  IADD3 R6, P3, PT, R4, UR16, RZ ;  /* 0x0000001004067c10 */ /* 0x001fc6000ff7e0ff */
[----:B------:R1:W-:Y:S01]  /*15a0*/  STG.E.U8 desc[UR10][R22.64], R12 ;  /* 0x0000000c16007986 */ /* 0x0003e2000c10110a */
[----:B------:R-:W-:Y:S02]  /*15b0*/  VIADD R4, R17, 0x10 ;  /* 0x0000001011047836 */ /* 0x000fe40000000000 */
[----:B------:R-:W-:Y:S01]  /*15c0*/  IMAD.X R7, RZ, RZ, UR17, P3 ;  /* 0x00000011ff077e24 */ /* 0x000fe200098e06ff */
[----:B------:R1:W-:Y:S02]  /*15d0*/  STG.E.U8 desc[UR10][R20.64], R16 ;  /* 0x0000001014007986 */ /* 0x0003e4000c10110a */
[----:B------:R-:W-:Y:S02]  /*15e0*/  ISETP.GT.U32.AND P0, PT, R4, UR7, PT ;  /* 0x0000000704007c0c */ /* 0x000fe4000bf04070 */
[----:B------:R1:W-:Y:S04]  /*15f0*/  STG.E.U8 desc[UR10][R2.64], R14 ;  /* 0x0000000e02007986 */ /* 0x0003e8000c10110a */
[----:B------:R1:W-:Y:S07]  /*1600*/  STG.E.U8 desc[UR10][R6.64], R5 ;  /* 0x0000000506007986 */ /* 0x0003ee000c10110a */
[----:B------:R-:W-:Y:S05]  /*1610*/  @!P0 BRA `(.L_x_416) ;  /* 0xffffffe800e08947 */ /* 0x000fea000383ffff */
.L_x_415:
[----:B01234-:R-:W-:Y:S05]  /*1620*/  BSYNC.RECONVERGENT B0 ;  /* 0x0000000000007941 */ /* 0x01ffea0003800200 */
.L_x_414:
[----:B------:R-:W-:-:S13]  /*1630*/  ISETP.GE.U32.AND P0, PT, R17, UR7, PT ;  /* 0x0000000711007c0c */ /* 0x000fda000bf06070 */
[----:B------:R-:W-:Y:S05]  /*1640*/  @P0 EXIT ;  /* 0x000000000000094d */ /* 0x000fea0003800000 */
[----:B------:R-:W0:Y:S01]  /*1650*/  LDCU UR9, c[0x0][0x10e8] ;  /* 0x00021d00ff0977ac */ /* 0x000e220008000800 */
[----:B------:R-:W-:Y:S01]  /*1660*/  IADD3 R0, PT, PT, -R17, UR7, RZ ;  /* 0x0000000711007c10 */ /* 0x000fe2000fffe1ff */
[----:B------:R-:W-:Y:S01]  /*1670*/  BSSY.RECONVERGENT B0, `(.L_x_417) ;  /* 0x0000033000007945 */ /* 0x000fe20003800200 */
[----:B------:R-:W1:Y:S02]  /*1680*/  LDCU UR6, c[0x0][UR6+0x688] ;  /* 0x0000d100060677ac */ /* 0x000e640008000800 */
[----:B------:R-:W-:Y:S02]  /*1690*/  LOP3.LUT P0, R4, R0, 0x3, RZ, 0xc0, !PT ;  /* 0x0000000300047812 */ /* 0x000fe4000780c0ff */
[----:B------:R-:W-:Y:S01]  /*16a0*/  MOV R0, R17 ;  /* 0x0000001100007202 */ /* 0x000fe20000000f00 */
[----:B------:R-:W2:Y:S01]  /*16b0*/  LDCU.64 UR12, c[0x0][0x10d8] ;  /* 0x00021b00ff0c77ac */ /* 0x000ea20008000a00 */
[----:B------:R-:W3:Y:S01]  /*16c0*/  LDCU.64 UR14, c[0x0][0x380] ;  /* 0x00007000ff0e77ac */ /* 0x000ee20008000a00 */
[----:B0-----:R-:W-:Y:S01]  /*16d0*/  UISETP.NE.AND UP0, UPT, UR9, 0x1, UPT ;  /* 0x000000010900788c */ /* 0x001fe2000bf05270 */
[----:B------:R-:W0:Y:S10]  /*16e0*/  LDCU UR9, c[0x0][0x10ec] ;  /* 0x00021d80ff0977ac */ /* 0x000e340008000800 */
[----:B-1----:R-:W1:Y:S01]  /*16f0*/  @UP0 LDCU UR6, c[0x0][0x10cc] ;  /* 0x00021980ff0607ac */ /* 0x002e620008000800 */
[----:B--23--:R-:W-:Y:S05]  /*1700*/  @!P0 BRA `(.L_x_418) ;  /* 0x0000000000a48947 */ /* 0x00cfea0003800000 */
[----:B-1----:R-:W1:Y:S01]  /*1710*/  I2F.U32.RP R0, UR6 ;  /* 0x0000000600007d06 */ /* 0x002e620008209000 */
[----:B------:R-:W-:Y:S02]  /*1720*/  IADD3 R5, PT, PT, RZ, -UR6, RZ ;  /* 0x80000006ff057c10 */ /* 0x000fe4000fffe0ff */
[----:B------:R-:W-:Y:S02]  /*1730*/  IADD3 R8, P0, PT, R17, UR4, RZ ;  /* 0x0000000411087c10 */ /* 0x000fe4000ff1e0ff */
[----:B------:R-:W-:Y:S02]  /*1740*/  ISETP.NE.U32.AND P2, PT, RZ, UR6, PT ;  /* 0x00000006ff007c0c */ /* 0x000fe4000bf45070 */
[----:B------:R-:W-:Y:S02]  /*1750*/  IADD3 R4, PT, PT, -R4, RZ, RZ ;  /* 0x000000ff04047210 */ /* 0x000fe40007ffe1ff */
[----:B------:R-:W-:Y:S02]  /*1760*/  LOP3.LUT R10, RZ, UR6, RZ, 0x33, !PT ;  /* 0x00000006ff0a7c12 */ /* 0x000fe4000f8e33ff */
[----:B------:R-:W-:Y:S01]  /*1770*/  IADD3.X R9, PT, PT, RZ, UR5, RZ, P0, !PT ;  /* 0x00000005ff097c10 */ /* 0x000fe200087fe4ff */
[----:B-1----:R-:W1:Y:S02]  /*1780*/  MUFU.RCP R0, R0 ;  /* 0x0000000000007308 */ /* 0x002e640000001000 */
[----:B-1----:R-:W-:-:S02]  /*1790*/  VIADD R2, R0, 0xffffffe ;  /* 0x0ffffffe00027836 */ /* 0x002fc40000000000 */
[----:B------:R-:W-:-:S04]  /*17a0*/  IMAD.MOV.U32 R0, RZ, RZ, R17 ;  /* 0x000000ffff007224 */ /* 0x000fc800078e0011 */
[----:B------:R1:W2:Y:S02]  /*17b0*/  F2I.FTZ.U32.TRUNC.NTZ R3, R2 ;  /* 0x0000000200037305 */ /* 0x0002a4000021f000 */
[----:B-1----:R-:W-:Y:S02]  /*17c0*/  IMAD.MOV.U32 R2, RZ, RZ, RZ ;  /* 0x000000ffff027224 */ /* 0x002fe400078e00ff */
[----:B--2---:R-:W-:-:S04]  /*17d0*/  IMAD R5, R5, R3, RZ ;  /* 0x0000000305057224 */ /* 0x004fc800078e02ff */
[----:B------:R-:W-:-:S07]  /*17e0*/  IMAD.HI.U32 R13, R3, R5, R2 ;  /* 0x00000005030d7227 */ /* 0x000fce00078e0002 */
.L_x_419:
[----:B--2---:R-:W-:Y:S01]  /*17f0*/  IMAD.MOV.U32 R2, RZ, RZ, R8 ;  /* 0x000000ffff027224 */ /* 0x004fe200078e0008 */
[----:B------:R-:W-:-:S05]  /*1800*/  MOV R3, R9 ;  /* 0x0000000900037202 */ /* 0x000fca0000000f00 */
[----:B------:R0:W2:Y:S01]  /*1810*/  LDG.E.U8 R7, desc[UR10][R2.64] ;  /* 0x0000000a02077981 */ /* 0x0000a2000c1e1100 */
[----:B------:R-:W-:Y:S01]  /*1820*/  IMAD.HI.U32 R5, R13, R0, RZ ;  /* 0x000000000d057227 */ /* 0x000fe200078e00ff */
[----:B------:R-:W-:-:S03]  /*1830*/  IADD3 R4, PT, PT, R4, 0x1, RZ ;  /* 0x0000000104047810 */ /* 0x000fc60007ffe0ff */
[----:B------:R-:W-:-:S04]  /*1840*/  IMAD.MOV R11, RZ, RZ, -R5 ;  /* 0x000000ffff0b7224 */ /* 0x000fc800078e0a05 */
[----:B------:R-:W-:Y:S01]  /*1850*/  IMAD R6, R11, UR6, R0 ;  /* 0x000000060b067c24 */ /* 0x000fe2000f8e0200 */
[----:B0-----:R-:W-:-:S04]  /*1860*/  MOV R3, UR9 ;  /* 0x0000000900037c02 */ /* 0x001fc80008000f00 */
[----:B------:R-:W-:-:S13]  /*1870*/  ISETP.GE.U32.AND P0, PT, R6, UR6, PT ;  /* 0x0000000606007c0c */ /* 0x000fda000bf06070 */
[----:B------:R-:W-:Y:S01]  /*1880*/  @P0 IADD3 R6, PT, PT, R6, -UR6, RZ ;  /* 0x8000000606060c10 */ /* 0x000fe2000fffe0ff */
[----:B------:R-:W-:-:S03]  /*1890*/  @P0 VIADD R5, R5, 0x1 ;  /* 0x0000000105050836 */ /* 0x000fc60000000000 */
[----:B------:R-:W-:-:S13]  /*18a0*/  ISETP.GE.U32.AND P1, PT, R6, UR6, PT ;  /* 0x0000000606007c0c */ /* 0x000fda000bf26070 */
[----:B------:R-:W-:Y:S02]  /*18b0*/  @P1 IADD3 R5, PT, PT, R5, 0x1, RZ ;  /* 0x0000000105051810 */ /* 0x000fe40007ffe0ff */
[----:B------:R-:W-:Y:S02]  /*18c0*/  IADD3 R8, P1, PT, R8, 0x1, RZ ;  /* 0x0000000108087810 */ /* 0x000fe40007f3e0ff */
[----:B------:R-:W-:-:S03]  /*18d0*/  SEL R5, R10, R5, !P2 ;  /* 0x000000050a057207 */ /* 0x000fc60005000000 */
[----:B------:R-:W-:Y:S02]  /*18e0*/  IMAD.X R9, RZ, RZ, R9, P1 ;  /* 0x000000ffff097224 */ /* 0x000fe400008e0609 */
[----:B------:R-:W-:Y:S02]  /*18f0*/  IMAD.MOV R11, RZ, RZ, -R5 ;  /* 0x000000ffff0b7224 */ /* 0x000fe400078e0a05 */
[----:B------:R-:W-:Y:S02]  /*1900*/  IMAD R5, R5, UR12, RZ ;  /* 0x0000000c05057c24 */ /* 0x000fe4000f8e02ff */
[----:B------:R-:W-:Y:S01]  /*1910*/  IMAD R2, R11, UR6, R0 ;  /* 0x000000060b027c24 */ /* 0x000fe2000f8e0200 */
[----:B------:R-:W-:-:S03]  /*1920*/  IADD3 R0, PT, PT, R0, 0x1, RZ ;  /* 0x0000000100007810 */ /* 0x000fc60007ffe0ff */
[----:B------:R-:W-:-:S04]  /*1930*/  IMAD R2, R2, UR13, R5 ;  /* 0x0000000d02027c24 */ /* 0x000fc8000f8e0205 */
[----:B------:R-:W-:-:S05]  /*1940*/  IMAD R2, R3, UR8, R2 ;  /* 0x0000000803027c24 */ /* 0x000fca000f8e0202 */
[----:B------:R-:W-:-:S05]  /*1950*/  IADD3 R2, P0, PT, R2, UR14, RZ ;  /* 0x0000000e02027c10 */ /* 0x000fca000ff1e0ff */
[----:B------:R-:W-:Y:S01]  /*1960*/  IMAD.X R3, RZ, RZ, UR15, P0 ;  /* 0x0000000fff037e24 */ /* 0x000fe200080e06ff */
[----:B------:R-:W-:-:S04]  /*1970*/  ISETP.NE.AND P0, PT, R4, RZ, PT ;  /* 0x000000ff0400720c */ /* 0x000fc80003f05270 */
[----:B--2---:R2:W-:Y:S09]  /*1980*/  STG.E.U8 desc[UR10][R2.64], R7 ;  /* 0x0000000702007986 */ /* 0x0045f2000c10110a */
[----:B------:R-:W-:Y:S05]  /*1990*/  @P0 BRA `(.L_x_419) ;  /* 0xfffffffc00940947 */ /* 0x000fea000383ffff */
.L_x_418:
[----:B01----:R-:W-:Y:S05]  /*19a0*/  BSYNC.RECONVERGENT B0 ;  /* 0x0000000000007941 */ /* 0x003fea0003800200 */
.L_x_417:
[----:B--2---:R-:W-:-:S04]  /*19b0*/  IADD3 R2, PT, PT, R17, -UR7, RZ ;  /* 0x8000000711027c10 */ /* 0x004fc8000fffe0ff */
[----:B------:R-:W-:-:S13]  /*19c0*/  ISETP.GT.U32.AND P0, PT, R2, -0x4, PT ;  /* 0xfffffffc0200780c */ /* 0x000fda0003f04070 */
[----:B------:R-:W-:Y:S05]  /*19d0*/  @P0 EXIT ;  /* 0x000000000000094d */ /* 0x000fea0003800000 */
[----:B------:R-:W0:Y:S01]  /*19e0*/  I2F.U32.RP R6, UR6 ;  /* 0x0000000600067d06 */ /* 0x000e220008209000 */
[----:B------:R-:W1:Y:S01]  /*19f0*/  LDC.64 R2, c[0x0][0x10d8] ;  /* 0x00043600ff027b82 */ /* 0x000e620000000a00 */
[----:B------:R-:W-:Y:S01]  /*1a00*/  IADD3 R7, PT, PT, RZ, -UR6, RZ ;  /* 0x80000006ff077c10 */ /* 0x000fe2000fffe0ff */
[C---:B------:R-:W-:Y:S01]  /*1a10*/  VIADD R9, R0.reuse, -UR7 ;  /* 0x8000000700097c36 */ /* 0x040fe20008000000 */
[----:B------:R-:W-:Y:S01]  /*1a20*/  ISETP.NE.U32.AND P0, PT, RZ, UR6, PT ;  /* 0x00000006ff007c0c */ /* 0x000fe2000bf05070 */
[----:B------:R-:W2:Y:S01]  /*1a30*/  LDCU UR9, c[0x0][0x10ec] ;  /* 0x00021d80ff0977ac */ /* 0x000ea20008000800 */
[----:B------:R-:W-:Y:S01]  /*1a40*/  IADD3 R8, PT, PT, R0, 0x1, RZ ;  /* 0x0000000100087810 */ /* 0x000fe20007ffe0ff */
[----:B------:R-:W3:Y:S01]  /*1a50*/  LDCU.64 UR12, c[0x0][0x380] ;  /* 0x00007000ff0c77ac */ /* 0x000ee20008000a00 */
[----:B0-----:R-:W0:Y:S02]  /*1a60*/  MUFU.RCP R6, R6 ;  /* 0x0000000600067308 */ /* 0x001e240000001000 */
[----:B0-----:R-:W-:Y:S01]  /*1a70*/  VIADD R4, R6, 0xffffffe ;  /* 0x0ffffffe06047836 */ /* 0x001fe20000000000 */
[----:B------:R-:W-:-:S05]  /*1a80*/  LOP3.LUT R6, RZ, UR6, RZ, 0x33, !PT ;  /* 0x00000006ff067c12 */ /* 0x000fca000f8e33ff */
[----:B------:R0:W4:Y:S02]  /*1a90*/  F2I.FTZ.U32.TRUNC.NTZ R5, R4 ;  /* 0x0000000400057305 */ /* 0x000124000021f000 */
[----:B0-----:R-:W-:Y:S02]  /*1aa0*/  HFMA2 R4, -RZ, RZ, 0, 0 ;  /* 0x00000000ff047431 */ /* 0x001fe400000001ff */
[----:B----4-:R-:W-:-:S04]  /*1ab0*/  IMAD R7, R7, R5, RZ ;  /* 0x0000000507077224 */ /* 0x010fc800078e02ff */
[----:B-123--:R-:W-:-:S07]  /*1ac0*/  IMAD.HI.U32 R7, R5, R7, R4 ;  /* 0x0000000705077227 */ /* 0x00efce00078e0004 */
.L_x_420:
[----:B------:R-:W-:-:S04]  /*1ad0*/  IADD3 R10, PT, PT, R8, -0x1, RZ ;  /* 0xffffffff080a7810 */ /* 0x000fc80007ffe0ff */
[----:B0-----:R-:W-:-:S05]  /*1ae0*/  IADD3 R4, P1, PT, R10, UR4, RZ ;  /* 0x000000040a047c10 */ /* 0x001fca000ff3e0ff */
[----:B------:R-:W-:-:S05]  /*1af0*/  IMAD.X R5, RZ, RZ, UR5, P1 ;  /* 0x00000005ff057e24 */ /* 0x000fca00088e06ff */
[----:B------:R-:W2:Y:S01]  /*1b00*/  LDG.E.U8 R15, desc[UR10][R4.64] ;  /* 0x0000000a040f7981 */ /* 0x000ea2000c1e1100 */
[----:B------:R-:W-:-:S05]  /*1b10*/  IMAD.HI.U32 R11, R7, R10, RZ ;  /* 0x0000000a070b7227 */ /* 0x000fca00078e00ff */
[----:B------:R-:W-:-:S05]  /*1b20*/  IADD3 R13, PT, PT, -R11, RZ, RZ ;  /* 0x000000ff0b0d7210 */ /* 0x000fca0007ffe1ff */
[----:B------:R-:W-:-:S05]  /*1b30*/  IMAD R10, R13, UR6, R10 ;  /* 0x000000060d0a7c24 */ /* 0x000fca000f8e020a */
[----:B------:R-:W-:-:S13]  /*1b40*/  ISETP.GE.U32.AND P1, PT, R10, UR6, PT ;  /* 0x000000060a007c0c */ /* 0x000fda000bf26070 */
[----:B------:R-:W-:Y:S01]  /*1b50*/  @P1 IADD3 R10, PT, PT, R10, -UR6, RZ ;  /* 0x800000060a0a1c10 */ /* 0x000fe2000fffe0ff */
[----:B------:R-:W-:-:S03]  /*1b60*/  @P1 VIADD R11, R11, 0x1 ;  /* 0x000000010b0b1836 */ /* 0x000fc60000000000 */
[----:B------:R-:W-:Y:S01]  /*1b70*/  ISETP.GE.U32.AND P2, PT, R10, UR6, PT ;  /* 0x000000060a007c0c */ /* 0x000fe2000bf46070 */
[----:B------:R-:W-:-:S12]  /*1b80*/  IMAD.U32 R10, RZ, RZ, UR9 ;  /* 0x00000009ff0a7e24 */ /* 0x000fd8000f8e00ff */
[----:B------:R-:W-:-:S04]  /*1b90*/  @P2 IADD3 R11, PT, PT, R11, 0x1, RZ ;  /* 0x000000010b0b2810 */ /* 0x000fc80007ffe0ff */
[----:B------:R-:W-:-:S04]  /*1ba0*/  SEL R11, R6, R11, !P0 ;  /* 0x0000000b060b7207 */ /* 0x000fc80004000000 */
[C---:B------:R-:W-:Y:S01]  /*1bb0*/  IADD3 R13, PT, PT, -R11.reuse, RZ, RZ ;  /* 0x000000ff0b0d7210 */ /* 0x040fe20007ffe1ff */
[----:B------:R-:W-:-:S04]  /*1bc0*/  IMAD R11, R11, R2, RZ ;  /* 0x000000020b0b7224 */ /* 0x000fc800078e02ff */
[----:B------:R-:W-:-:S04]  /*1bd0*/  IMAD R12, R13, UR6, R0 ;  /* 0x000000060d0c7c24 */ /* 0x000fc8000f8e0200 */
[----:B------:R-:W-:-:S04]  /*1be0*/  IMAD R11, R12, R3, R11 ;  /* 0x000000030c0b7224 */ /* 0x000fc800078e020b */
[----:B------:R-:W-:-:S05]  /*1bf0*/  IMAD R11, R10, UR8, R11 ;  /* 0x000000080a0b7c24 */ /* 0x000fca000f8e020b */
[----:B------:R-:W-:-:S04]  /*1c00*/  IADD3 R12, P1, PT, R11, UR12, RZ ;  /* 0x0000000c0b0c7c10 */ /* 0x000fc8000ff3e0ff */
[----:B------:R-:W-:Y:S01]  /*1c10*/  IADD3.X R13, PT, PT, RZ, UR13, RZ, P1, !PT ;  /* 0x0000000dff0d7c10 */ /* 0x000fe20008ffe4ff */
[----:B------:R-:W-:-:S04]  /*1c20*/  IMAD.HI.U32 R11, R7, R8, RZ ;  /* 0x00000008070b7227 */ /* 0x000fc800078e00ff */
[----:B--2---:R0:W-:Y:S04]  /*1c30*/  STG.E.U8 desc[UR10][R12.64], R15 ;  /* 0x0000000f0c007986 */ /* 0x0041e8000c10110a */
[----:B------:R-:W2:Y:S01]  /*1c40*/  LDG.E.U8 R17, desc[UR10][R4.64+0x1] ;  /* 0x0000010a04117981 */ /* 0x000ea2000c1e1100 */
        /* <DEDUP_REMOVED lines=8> */
[----:B0-----:R-:W-:-:S04]  /*1cd0*/  IMAD.MOV R13, RZ, RZ, -R11 ;  /* 0x000000ffff0d7224 */ /* 0x001fc800078e0a0b */
[----:B------:R-:W-:-:S04]  /*1ce0*/  IMAD R12, R13, UR6, R0 ;  /* 0x000000060d0c7c24 */ /* 0x000fc8000f8e0200 */
[----:B------:R-:W-:-:S04]  /*1cf0*/  IMAD R12, R12, R3, R3 ;  /* 0x000000030c0c7224 */ /* 0x000fc800078e0203 */
[----:B------:R-:W-:-:S04]  /*1d00*/  IMAD R11, R11, R2, R12 ;  /* 0x000000020b0b7224 */ /* 0x000fc800078e020c */
[----:B------:R-:W-:-:S05]  /*1d10*/  IMAD R11, R10, UR8, R11 ;  /* 0x000000080a0b7c24 */ /* 0x000fca000f8e020b */
[----:B------:R-:W-:-:S04]  /*1d20*/  IADD3 R12, P1, PT, R11, UR12, RZ ;  /* 0x0000000c0b0c7c10 */ /* 0x000fc8000ff3e0ff */
[----:B------:R-:W-:Y:S02]  /*1d30*/  IADD3.X R13, PT, PT, RZ, UR13, RZ, P1, !PT ;  /* 0x0000000dff0d7c10 */ /* 0x000fe40008ffe4ff */
[----:B------:R-:W-:-:S05]  /*1d40*/  IADD3 R14, PT, PT, R8, 0x1, RZ ;  /* 0x00000001080e7810 */ /* 0x000fca0007ffe0ff */
[----:B------:R-:W-:Y:S01]  /*1d50*/  IMAD.HI.U32 R11, R7, R14, RZ ;  /* 0x0000000e070b7227 */ /* 0x000fe200078e00ff */
[----:B--2---:R0:W-:Y:S04]  /*1d60*/  STG.E.U8 desc[UR10][R12.64], R17 ;  /* 0x000000110c007986 */ /* 0x0041e8000c10110a */
[----:B------:R-:W2:Y:S01]  /*1d70*/  LDG.E.U8 R15, desc[UR10][R4.64+0x2] ;  /* 0x0000020a040f7981 */ /* 0x000ea2000c1e1100 */
        /* <DEDUP_REMOVED lines=8> */
[C---:B0-----:R-:W-:Y:S01]  /*1e00*/  IADD3 R13, PT, PT, -R11.reuse, RZ, RZ ;  /* 0x000000ff0b0d7210 */ /* 0x041fe20007ffe1ff */
[----:B------:R-:W-:-:S04]  /*1e10*/  IMAD R11, R11, R2, RZ ;  /* 0x000000020b0b7224 */ /* 0x000fc800078e02ff */
[----:B------:R-:W-:-:S05]  /*1e20*/  IMAD R12, R13, UR6, R0 ;  /* 0x000000060d0c7c24 */ /* 0x000fca000f8e0200 */
        /* <DEDUP_REMOVED lines=12> */
[----:B------:R-:W-:-:S05]  /*1ef0*/  IMAD R14, R19, UR6, R14 ;  /* 0x00000006130e7c24 */ /* 0x000fca000f8e020e */
[----:B------:R-:W-:-:S13]  /*1f00*/  ISETP.GE.U32.AND P1, PT, R14, UR6, PT ;  /* 0x000000060e007c0c */ /* 0x000fda000bf26070 */
[----:B------:R-:W-:Y:S01]  /*1f10*/  @P1 VIADD R14, R14, -UR6 ;  /* 0x800000060e0e1c36 */ /* 0x000fe20008000000 */
[----:B------:R-:W-:-:S04]  /*1f20*/  @P1 IADD3 R11, PT, PT, R11, 0x1, RZ ;  /* 0x000000010b0b1810 */ /* 0x000fc80007ffe0ff */
[----:B------:R-:W-:-:S13]  /*1f30*/  ISETP.GE.U32.AND P2, PT, R14, UR6, PT ;  /* 0x000000060e007c0c */ /* 0x000fda000bf46070 */
[----:B------:R-:W-:-:S04]  /*1f40*/  @P2 IADD3 R11, PT, PT, R11, 0x1, RZ ;  /* 0x000000010b0b2810 */ /* 0x000fc80007ffe0ff */
[----:B------:R-:W-:-:S05]  /*1f50*/  SEL R11, R6, R11, !P0 ;  /* 0x0000000b060b7207 */ /* 0x000fca0004000000 */
[----:B-1----:R-:W-:Y:S02]  /*1f60*/  IMAD.MOV R5, RZ, RZ, -R11 ;  /* 0x000000ffff057224 */ /* 0x002fe400078e0a0b */
[----:B------:R-:W-:Y:S02]  /*1f70*/  IMAD R11, R11, R2, RZ ;  /* 0x000000020b0b7224 */ /* 0x000fe400078e02ff */
[----:B------:R-:W-:Y:S01]  /*1f80*/  IMAD R4, R5, UR6, R0 ;  /* 0x0000000605047c24 */ /* 0x000fe2000f8e0200 */
        /* <DEDUP_REMOVED lines=10> */
.L_x_421:
        /* <DEDUP_REMOVED lines=13> */
.L_x_981:


//--------------------- .text._ZN2at6native40_GLOBAL__N__2351210d_8_Shape_cu_49f7391c30CatArrayBatchedCopy_vectorizedINS1_10OpaqueTypeILj1EEEjLi2ELi64ELi64ELi16ELi16EEEvPcNS1_25CatArrInputTensorMetadataIT_T0_XT2_EXT3_EEENS1_16TensorSizeStrideIS8_Lj4EEEiS8_ --------------------------
	.section	.text._ZN2at6native40_GLOBAL__N__2351210d_8_Shape_cu_49f7391c30CatArrayBatchedCopy_vectorizedINS1_10OpaqueTypeILj1EEEjLi2ELi64ELi64ELi16ELi16EEEvPcNS1_25CatArrInputTensorMetadataIT_T0_XT2_EXT3_EEENS1_16TensorSizeStrideIS8_Lj4EEEiS8_,"ax",@progbits
	.align	128
.text._ZN2at6native40_GLOBAL__N__2351210d_8_Shape_cu_49f7391c30CatArrayBatchedCopy_vectorizedINS1_10OpaqueTypeILj1EEEjLi2ELi64ELi64ELi16ELi16EEEvPcNS1_25CatArrInputTensorMetadataIT_T0_XT2_EXT3_EEENS1_16TensorSizeStrideIS8_Lj4EEEiS8_:
        .type           _ZN2at6native40_GLOBAL__N__2351210d_8_Shape_cu_49f7391c30CatArrayBatchedCopy_vectorizedINS1_10OpaqueTypeILj1EEEjLi2ELi64ELi64ELi16ELi16EEEvPcNS1_25CatArrInputTensorMetadataIT_T0_XT2_EXT3_EEENS1_16TensorSizeStrideIS8_Lj4EEEiS8_,@function
        .size           _ZN2at6native40_GLOBAL__N__2351210d_8_Shape_cu_49f7391c30CatArrayBatchedCopy_vectorizedINS1_10OpaqueTypeILj1EEEjLi2ELi64ELi64ELi16ELi16EEEvPcNS1_25CatArrInputTensorMetadataIT_T0_XT2_EXT3_EEENS1_16TensorSizeStrideIS8_Lj4EEEiS8_,(.L_x_982 - _ZN2at6native40_GLOBAL__N__2351210d_8_Shape_cu_49f7391c30CatArrayBatchedCopy_vectorizedINS1_10OpaqueTypeILj1EEEjLi2ELi64ELi64ELi16ELi16EEEvPcNS1_25CatArrInputTensorMetadataIT_T0_XT2_EXT3_EEENS1_16TensorSizeStrideIS8_Lj4EEEiS8_)
        .other          _ZN2at6native40_GLOBAL__N__2351210d_8_Shape_cu_49f7391c30CatArrayBatchedCopy_vectorizedINS1_10OpaqueTypeILj1EEEjLi2ELi64ELi64ELi16ELi16EEEvPcNS1_25CatArrInputTensorMetadataIT_T0_XT2_EXT3_EEENS1_16TensorSizeStrideIS8_Lj4EEEiS8_,@"STO_CUDA_ENTRY STV_DEFAULT"
_ZN2at6native40_GLOBAL__N__2351210d_8_Shape_cu_49f7391c30CatArrayBatchedCopy_vectorizedINS1_10OpaqueTypeILj1EEEjLi2ELi64ELi64ELi16ELi16EEEvPcNS1_25CatArrInputTensorMetadataIT_T0_XT2_EXT3_EEENS1_16TensorSizeStrideIS8_Lj4EEEiS8_:
        /* <DEDUP_REMOVED lines=13> */
[----:B------:R-:W-:Y:S01]  /*00d0*/  IMAD.MOV.U32 R11, RZ, RZ, RZ ;  /* 0x000000ffff0b7224 */ /* 0x000fe200078e00ff */
[----:B------:R-:W2:Y:S05]  /*00e0*/  LDCU.64 UR6, c[0x0][0x358] ;  /* 0x00006b00ff0677ac */ /* 0x000eaa0008000a00 */
        /* <DEDUP_REMOVED lines=8> */
[----:B------:R-:W-:Y:S02]  /*0170*/  IMAD.MOV.U32 R2, RZ, RZ, 0x8 ;  /* 0x00000008ff027424 */ /* 0x000fe400078e00ff */
[----:B-----5:R-:W-:Y:S02]  /*0180*/  IMAD R10, R4, R9, RZ ;  /* 0x00000009040a7224 */ /* 0x020fe400078e02ff */
[----:B------:R-:W-:Y:S02]  /*0190*/  HFMA2 R4, -RZ, RZ, 0, 0 ;  /* 0x00000000ff047431 */ /* 0x000fe400000001ff */
[----:B------:R-:W-:Y:S01]  /*01a0*/  IMAD R2, R3, 0x4, R2 ;  /* 0x0000000403027824 */ /* 0x000fe200078e0202 */
[----:B------:R-:W0:Y:S01]  /*01b0*/  @P0 LDC R8, c[0x0][0x10cc] ;  /* 0x00043300ff080b82 */ /* 0x000e220000000800 */
[----:B------:R-:W-:-:S03]  /*01c0*/  LOP3.LUT R10, R10, 0xfffffff0, RZ, 0xc0, !PT ;  /* 0xfffffff00a0a7812 */ /* 0x000fc600078ec0ff */
[----:B------:R-:W-:-:S06]  /*01d0*/  LEA R2, R3, R2, 0x2 ;  /* 0x0000000203027211 */ /* 0x000fcc00078e10ff */
[----:B------:R-:W1:Y:S01]  /*01e0*/  LDC.64 R2, c[0x0][R2+0x380] ;  /* 0x0000e00002027b82 */ /* 0x000e620000000a00 */
[----:B0-----:R-:W0:Y:S01]  /*01f0*/  I2F.U32.RP R7, R8 ;  /* 0x0000000800077306 */ /* 0x001e220000209000 */
[----:B------:R-:W-:Y:S02]  /*0200*/  ISETP.NE.U32.AND P0, PT, R8, RZ, PT ;  /* 0x000000ff0800720c */ /* 0x000fe40003f05070 */
[----:B------:R-:W-:-:S05]  /*0210*/  LOP3.LUT R17, RZ, R8, RZ, 0x33, !PT ;  /* 0x00000008ff117212 */ /* 0x000fca00078e33ff */
[----:B0-----:R-:W0:Y:S02]  /*0220*/  MUFU.RCP R7, R7 ;  /* 0x0000000700077308 */ /* 0x001e240000001000 */
[----:B0-----:R-:W-:-:S06]  /*0230*/  IADD3 R5, PT, PT, R7, 0xffffffe, RZ ;  /* 0x0ffffffe07057810 */ /* 0x001fcc0007ffe0ff */
[----:B------:R-:W0:Y:S02]  /*0240*/  F2I.FTZ.U32.TRUNC.NTZ R5, R5 ;  /* 0x0000000500057305 */ /* 0x000e24000021f000 */
[----:B0-----:R-:W-:-:S04]  /*0250*/  IMAD R7, R8, R5, RZ ;  /* 0x0000000508077224 */ /* 0x001fc800078e02ff */
[----:B------:R-:W-:-:S04]  /*0260*/  IMAD.MOV R7, RZ, RZ, -R7 ;  /* 0x000000ffff077224 */ /* 0x000fc800078e0a07 */
[----:B-12-4-:R-:W-:-:S07]  /*0270*/  IMAD.HI.U32 R9, R5, R7, R4 ;  /* 0x0000000705097227 */ /* 0x016fce00078e0004 */
.L_x_422:
        /* <DEDUP_REMOVED lines=13> */
[--C-:B------:R-:W-:Y:S02]  /*0350*/  IMAD R14, R8, R16, R13.reuse ;  /* 0x00000010080e7224 */ /* 0x100fe400078e020d */
[----:B------:R-:W-:Y:S02]  /*0360*/  IMAD.IADD R13, R12, 0x1, R13 ;  /* 0x000000010c0d7824 */ /* 0x000fe400078e020d */
        /* <DEDUP_REMOVED lines=8> */
.L_x_423:
        /* <DEDUP_REMOVED lines=9> */
.L_x_982:


//--------------------- .text._ZN2at6native40_GLOBAL__N__2351210d_8_Shape_cu_49f7391c19CatArrayBatchedCopyINS1_10OpaqueTypeILj1EEEjLi1ELi64ELi64EEEvPT_NS1_25CatArrInputTensorMetadataIS5_T0_XT2_EXT3_EEENS1_16TensorSizeStrideIS8_Lj4EEEiS8_ --------------------------
	.section	.text._ZN2at6native40_GLOBAL__N__2351210d_8_Shape_cu_49f7391c19CatArrayBatchedCopyINS1_10OpaqueTypeILj1EEEjLi1ELi64ELi64EEEvPT_NS1_25CatArrInputTensorMetadataIS5_T0_XT2_EXT3_EEENS1_16TensorSizeStrideIS8_Lj4EEEiS8_,"ax",@progbits
	.align	128
.text._ZN2at6native40_GLOBAL__N__2351210d_8_Shape_cu_49f7391c19CatArrayBatchedCopyINS1_10OpaqueTypeILj1EEEjLi1ELi64ELi64EEEvPT_NS1_25CatArrInputTensorMetadataIS5_T0_XT2_EXT3_EEENS1_16TensorSizeStrideIS8_Lj4EEEiS8_:
        .type           _ZN2at6native40_GLOBAL__N__2351210d_8_Shape_cu_49f7391c19CatArrayBatchedCopyINS1_10OpaqueTypeILj1EEEjLi1ELi64ELi64EEEvPT_NS1_25CatArrInputTensorMetadataIS5_T0_XT2_EXT3_EEENS1_16TensorSizeStrideIS8_Lj4EEEiS8_,@function
        .size           _ZN2at6native40_GLOBAL__N__2351210d_8_Shape_cu_49f7391c19CatArrayBatchedCopyINS1_10OpaqueTypeILj1EEEjLi1ELi64ELi64EEEvPT_NS1_25CatArrInputTensorMetadataIS5_T0_XT2_EXT3_EEENS1_16TensorSizeStrideIS8_Lj4EEEiS8_,(.L_x_983 - _ZN2at6native40_GLOBAL__N__2351210d_8_Shape_cu_49f7391c19CatArrayBatchedCopyINS1_10OpaqueTypeILj1EEEjLi1ELi64ELi64EEEvPT_NS1_25CatArrInputTensorMetadataIS5_T0_XT2_EXT3_EEENS1_16TensorSizeStrideIS8_Lj4EEEiS8_)
        .other          _ZN2at6native40_GLOBAL__N__2351210d_8_Shape_cu_49f7391c19CatArrayBatchedCopyINS1_10OpaqueTypeILj1EEEjLi1ELi64ELi64EEEvPT_NS1_25CatArrInputTensorMetadataIS5_T0_XT2_EXT3_EEENS1_16TensorSizeStrideIS8_Lj4EEEiS8_,@"STO_CUDA_ENTRY STV_DEFAULT"
_ZN2at6native40_GLOBAL__N__2351210d_8_Shape_cu_49f7391c19CatArrayBatchedCopyINS1_10OpaqueTypeILj1EEEjLi1ELi64ELi64EEEvPT_NS1_25CatArrInputTensorMetadataIS5_T0_XT2_EXT3_EEENS1_16TensorSizeStrideIS8_Lj4EEEiS8_:
        /* <DEDUP_REMOVED lines=12> */
[----:B------:R-:W0:Y:S03]  /*00c0*/  LDCU UR4, c[0x0][0x370] ;  /* 0x00006e00ff0477ac */ /* 0x000e260008000800 */
[C---:B------:R-:W-:Y:S01]  /*00d0*/  IMAD R6, R3.reuse, -0x1f, R4 ;  /* 0xffffffe103067824 */ /* 0x040fe200078e0204 */
[----:B------:R-:W1:Y:S01]  /*00e0*/  LDCU UR5, c[0x0][0x10ec] ;  /* 0x00021d80ff0577ac */ /* 0x000e620008000800 */
[----:B------:R-:W2:Y:S02]  /*00f0*/  LDC R4, c[0x0][R4+0x8d0] ;  /* 0x0002340004047b82 */ /* 0x000ea40000000800 */
[C---:B------:R-:W-:Y:S01]  /*0100*/  IMAD R2, R3.reuse, 0x7, R6 ;  /* 0x0000000703027824 */ /* 0x040fe200078e0206 */
[----:B------:R-:W3:Y:S03]  /*0110*/  LDCU.64 UR6, c[0x0][0x358] ;  /* 0x00006b00ff0677ac */ /* 0x000ee60008000a00 */
[----:B------:R-:W-:Y:S01]  /*0120*/  IMAD R5, R3, -0x4, R2 ;  /* 0xfffffffc03057824 */ /* 0x000fe200078e0202 */
[----:B------:R-:W4:Y:S01]  /*0130*/  LDCU UR8, c[0x0][0x10d8] ;  /* 0x00021b00ff0877ac */ /* 0x000f220008000800 */
[----:B------:R-:W5:Y:S01]  /*0140*/  LDC.U8 R6, c[0x0][R6+0x880] ;  /* 0x0002200006067b82 */ /* 0x000f620000000000 */
[----:B------:R-:W1:Y:S01]  /*0150*/  LDCU.64 UR10, c[0x0][0x380] ;  /* 0x00007000ff0a77ac */ /* 0x000e620008000a00 */
[----:B0-----:R-:W-:-:S06]  /*0160*/  IMAD R13, R13, UR4, RZ ;  /* 0x000000040d0d7c24 */ /* 0x001fcc000f8e02ff */
[----:B------:R-:W1:Y:S08]  /*0170*/  LDC R5, c[0x0][R5+0x580] ;  /* 0x0001600005057b82 */ /* 0x000e700000000800 */
[----:B------:R-:W0:Y:S01]  /*0180*/  LDC.64 R2, c[0x0][R2+0x380] ;  /* 0x0000e00002027b82 */ /* 0x000e220000000a00 */
[----:B-----5:R-:W-:-:S04]  /*0190*/  ISETP.NE.AND P0, PT, R6, RZ, PT ;  /* 0x000000ff0600720c */ /* 0x020fc80003f05270 */
[----:B--2---:R-:W-:Y:S01]  /*01a0*/  SEL R15, R4, 0x1, !P0 ;  /* 0x00000001040f7807 */ /* 0x004fe20004000000 */
[----:B-1-34-:R-:W-:-:S08]  /*01b0*/  IMAD R11, R5, UR5, RZ ;  /* 0x00000005050b7c24 */ /* 0x01afd0000f8e02ff */
.L_x_424:
[----:B-1----:R-:W-:-:S05]  /*01c0*/  IMAD R5, R15, R0, RZ ;  /* 0x000000000f057224 */ /* 0x002fca00078e02ff */
[----:B0-----:R-:W-:-:S04]  /*01d0*/  IADD3 R4, P0, PT, R5, R2, RZ ;  /* 0x0000000205047210 */ /* 0x001fc80007f1e0ff */
[----:B------:R-:W-:-:S06]  /*01e0*/  IADD3.X R5, PT, PT, RZ, R3, RZ, P0, !PT ;  /* 0x00000003ff057210 */ /* 0x000fcc00007fe4ff */
[----:B------:R-:W2:Y:S01]  /*01f0*/  LDG.E.U8 R5, desc[UR6][R4.64] ;  /* 0x0000000604057981 */ /* 0x000ea2000c1e1100 */
[----:B------:R-:W-:Y:S01]  /*0200*/  IMAD R6, R0, UR8, R11 ;  /* 0x0000000800067c24 */ /* 0x000fe2000f8e020b */
[----:B------:R-:W-:-:S04]  /*0210*/  IADD3 R0, PT, PT, R13, R0, RZ ;  /* 0x000000000d007210 */ /* 0x000fc80007ffe0ff */
[----:B------:R-:W-:-:S04]  /*0220*/  IADD3 R6, P0, PT, R6, UR10, RZ ;  /* 0x0000000a06067c10 */ /* 0x000fc8000ff1e0ff */
[----:B------:R-:W-:Y:S02]  /*0230*/  IADD3.X R7, PT, PT, RZ, UR11, RZ, P0, !PT ;  /* 0x0000000bff077c10 */ /* 0x000fe400087fe4ff */
[----:B------:R-:W-:-:S03]  /*0240*/  ISETP.GE.U32.AND P0, PT, R0, R9, PT ;  /* 0x000000090000720c */ /* 0x000fc60003f06070 */
[----:B--2---:R1:W-:Y:S10]  /*0250*/  STG.E.U8 desc[UR6][R6.64], R5 ;  /* 0x0000000506007986 */ /* 0x0043f4000c101106 */
[----:B------:R-:W-:Y:S05]  /*0260*/  @!P0 BRA `(.L_x_424) ;  /* 0xfffffffc00d48947 */ /* 0x000fea000383ffff */
[----:B------:R-:W-:Y:S05]  /*0270*/  EXIT ;  /* 0x000000000000794d */ /* 0x000fea0003800000 */
.L_x_425:
        /* <DEDUP_REMOVED lines=16> */
.L_x_983:


//--------------------- .text._ZN2at6native40_GLOBAL__N__2351210d_8_Shape_cu_49f7391c26CatArrayBatchedCopy_contigINS1_10OpaqueTypeILj1EEEjLi1ELi64ELi64EEEvPT_NS1_25CatArrInputTensorMetadataIS5_T0_XT2_EXT3_EEENS1_16TensorSizeStrideIS8_Lj4EEEiS8_ --------------------------
	.section	.text._ZN2at6native40_GLOBAL__N__2351210d_8_Shape_cu_49f7391c26CatArrayBatchedCopy_contigINS1_10OpaqueTypeILj1EEEjLi1ELi64ELi64EEEvPT_NS1_25CatArrInputTensorMetadataIS5_T0_XT2_EXT3_EEENS1_16TensorSizeStrideIS8_Lj4EEEiS8_,"ax",@progbits
	.align	128
.text._ZN2at6native40_GLOBAL__N__2351210d_8_Shape_cu_49f7391c26CatArrayBatchedCopy_contigINS1_10OpaqueTypeILj1EEEjLi1ELi64ELi64EEEvPT_NS1_25CatArrInputTensorMetadataIS5_T0_XT2_EXT3_EEENS1_16TensorSizeStrideIS8_Lj4EEEiS8_:
        .type           _ZN2at6native40_GLOBAL__N__2351210d_8_Shape_cu_49f7391c26CatArrayBatchedCopy_contigINS1_10OpaqueTypeILj1EEEjLi1ELi64ELi64EEEvPT_NS1_25CatArrInputTensorMetadataIS5_T0_XT2_EXT3_EEENS1_16TensorSizeStrideIS8_Lj4EEEiS8_,@function
        .size           _ZN2at6native40_GLOBAL__N__2351210d_8_Shape_cu_49f7391c26CatArrayBatchedCopy_contigINS1_10OpaqueTypeILj1EEEjLi1ELi64ELi64EEEvPT_NS1_25CatArrInputTensorMetadataIS5_T0_XT2_EXT3_EEENS1_16TensorSizeStrideIS8_Lj4EEEiS8_,(.L_x_984 - _ZN2at6native40_GLOBAL__N__2351210d_8_Shape_cu_49f7391c26CatArrayBatchedCopy_contigINS1_10OpaqueTypeILj1EEEjLi1ELi64ELi64EEEvPT_NS1_25CatArrInputTensorMetadataIS5_T0_XT2_EXT3_EEENS1_16TensorSizeStrideIS8_Lj4EEEiS8_)
        .other          _ZN2at6native40_GLOBAL__N__2351210d_8_Shape_cu_49f7391c26CatArrayBatchedCopy_contigINS1_10OpaqueTypeILj1EEEjLi1ELi64ELi64EEEvPT_NS1_25CatArrInputTensorMetadataIS5_T0_XT2_EXT3_EEENS1_16TensorSizeStrideIS8_Lj4EEEiS8_,@"STO_CUDA_ENTRY STV_DEFAULT"
_ZN2at6native40_GLOBAL__N__2351210d_8_Shape_cu_49f7391c26CatArrayBatchedCopy_contigINS1_10OpaqueTypeILj1EEEjLi1ELi64ELi64EEEvPT_NS1_25CatArrInputTensorMetadataIS5_T0_XT2_EXT3_EEENS1_16TensorSizeStrideIS8_Lj4EEEiS8_:
        /* <DEDUP_REMOVED lines=10> */
[----:B------:R-:W0:Y:S01]  /*00a0*/  LDC R9, c[0x0][0x10d8] ;  /* 0x00043600ff097b82 */ /* 0x000e220000000800 */
[----:B------:R-:W-:Y:S01]  /*00b0*/  UMOV UR7, 0x8 ;  /* 0x0000000800077882 */ /* 0x000fe20000000000 */
[----:B------:R-:W1:Y:S01]  /*00c0*/  LDCU UR9, c[0x0][0x370] ;  /* 0x00006e00ff0977ac */ /* 0x000e620008000800 */
[----:B------:R-:W2:Y:S01]  /*00d0*/  LDCU UR6, c[0x0][UR4+0x588] ;  /* 0x0000b100040677ac */ /* 0x000ea20008000800 */
[----:B------:R-:W-:Y:S01]  /*00e0*/  UIMAD UR4, UR5, 0x4, UR7 ;  /* 0x00000004050478a4 */ /* 0x000fe2000f8e0207 */
[----:B------:R-:W2:Y:S03]  /*00f0*/  LDCU UR7, c[0x0][0x10ec] ;  /* 0x00021d80ff0777ac */ /* 0x000ea60008000800 */
[----:B------:R-:W-:Y:S01]  /*0100*/  ULEA UR4, UR5, UR4, 0x2 ;  /* 0x0000000405047291 */ /* 0x000fe2000f8e10ff */
[----:B------:R-:W3:Y:S01]  /*0110*/  LDCU.64 UR10, c[0x0][0x358] ;  /* 0x00006b00ff0a77ac */ /* 0x000ee20008000a00 */
[----:B-1----:R-:W-:Y:S01]  /*0120*/  IMAD R7, R7, UR9, RZ ;  /* 0x0000000907077c24 */ /* 0x002fe2000f8e02ff */
[----:B------:R-:W1:Y:S09]  /*0130*/  LDCU.64 UR12, c[0x0][0x380] ;  /* 0x00007000ff0c77ac */ /* 0x000e720008000a00 */
[----:B------:R-:W4:Y:S01]  /*0140*/  LDCU.64 UR4, c[0x0][UR4+0x380] ;  /* 0x00007000040477ac */ /* 0x000f220008000a00 */
[----:B--2---:R-:W-:-:S12]  /*0150*/  UIMAD UR6, UR6, UR7, URZ ;  /* 0x00000007060672a4 */ /* 0x004fd8000f8e02ff */
.L_x_426:
[----:B----4-:R-:W-:-:S05]  /*0160*/  IADD3 R2, P0, PT, R0, UR4, RZ ;  /* 0x0000000400027c10 */ /* 0x010fca000ff1e0ff */
[----:B--2---:R-:W-:-:S06]  /*0170*/  IMAD.X R3, RZ, RZ, UR5, P0 ;  /* 0x00000005ff037e24 */ /* 0x004fcc00080e06ff */
[----:B---3--:R-:W2:Y:S01]  /*0180*/  LDG.E.U8 R3, desc[UR10][R2.64] ;  /* 0x0000000a02037981 */ /* 0x008ea2000c1e1100 */
[----:B0-----:R-:W-:Y:S02]  /*0190*/  IMAD R4, R0, R9, UR6 ;  /* 0x0000000600047e24 */ /* 0x001fe4000f8e0209 */
[----:B------:R-:W-:-:S03]  /*01a0*/  IMAD.IADD R0, R7, 0x1, R0 ;  /* 0x0000000107007824 */ /* 0x000fc600078e0200 */
[----:B-1----:R-:W-:-:S04]  /*01b0*/  IADD3 R4, P0, PT, R4, UR12, RZ ;  /* 0x0000000c04047c10 */ /* 0x002fc8000ff1e0ff */
[----:B------:R-:W-:Y:S02]  /*01c0*/  IADD3.X R5, PT, PT, RZ, UR13, RZ, P0, !PT ;  /* 0x0000000dff057c10 */ /* 0x000fe400087fe4ff */
[----:B------:R-:W-:-:S03]  /*01d0*/  ISETP.GE.U32.AND P0, PT, R0, UR8, PT ;  /* 0x0000000800007c0c */ /* 0x000fc6000bf06070 */
[----:B--2---:R2:W-:Y:S10]  /*01e0*/  STG.E.U8 desc[UR10][R4.64], R3 ;  /* 0x0000000304007986 */ /* 0x0045f4000c10110a */
[----:B------:R-:W-:Y:S05]  /*01f0*/  @!P0 BRA `(.L_x_426) ;  /* 0xfffffffc00d88947 */ /* 0x000fea000383ffff */
[----:B------:R-:W-:Y:S05]  /*0200*/  EXIT ;  /* 0x000000000000794d */ /* 0x000fea0003800000 */
.L_x_427:
        /* <DEDUP_REMOVED lines=15> */
.L_x_984:


//--------------------- .text._ZN2at6native40_GLOBAL__N__2351210d_8_Shape_cu_49f7391c35CatArrayBatchedCopy_alignedK_contigINS1_10OpaqueTypeILj1EEEjLi1ELi64ELi64ELi8EEEvPT_NS1_25CatArrInputTensorMetadataIS5_T0_XT2_EXT3_EEENS1_16TensorSizeStrideIS8_Lj4EEEiS8_ --------------------------
	.section	.text._ZN2at6native40_GLOBAL__N__2351210d_8_Shape_cu_49f7391c35CatArrayBatchedCopy_alignedK_contigINS1_10OpaqueTypeILj1EEEjLi1ELi64ELi64ELi8EEEvPT_NS1_25CatArrInputTensorMetadataIS5_T0_XT2_EXT3_EEENS1_16TensorSizeStrideIS8_Lj4EEEiS8_,"ax",@progbits
	.align	128
.text._ZN2at6native40_GLOBAL__N__2351210d_8_Shape_cu_49f7391c35CatArrayBatchedCopy_alignedK_contigINS1_10OpaqueTypeILj1EEEjLi1ELi64ELi64ELi8EEEvPT_NS1_25CatArrInputTensorMetadataIS5_T0_XT2_EXT3_EEENS1_16TensorSizeStrideIS8_Lj4EEEiS8_:
        .type           _ZN2at6native40_GLOBAL__N__2351210d_8_Shape_cu_49f7391c35CatArrayBatchedCopy_alignedK_contigINS1_10OpaqueTypeILj1EEEjLi1ELi64ELi64ELi8EEEvPT_NS1_25CatArrInputTensorMetadataIS5_T0_XT2_EXT3_EEENS1_16TensorSizeStrideIS8_Lj4EEEiS8_,@function
        .size           _ZN2at6native40_GLOBAL__N__2351210d_8_Shape_cu_49f7391c35CatArrayBatchedCopy_alignedK_contigINS1_10OpaqueTypeILj1EEEjLi1ELi64ELi64ELi8EEEvPT_NS1_25CatArrInputTensorMetadataIS5_T0_XT2_EXT3_EEENS1_16TensorSizeStrideIS8_Lj4EEEiS8_,(.L_x_985 - _ZN2at6native40_GLOBAL__N__2351210d_8_Shape_cu_49f7391c35CatArrayBatchedCopy_alignedK_contigINS1_10OpaqueTypeILj1EEEjLi1ELi64ELi64ELi8EEEvPT_NS1_25CatArrInputTensorMetadataIS5_T0_XT2_EXT3_EEENS1_16TensorSizeStrideIS8_Lj4EEEiS8_)
        .other          _ZN2at6native40_GLOBAL__N__2351210d_8_Shape_cu_49f7391c35CatArrayBatchedCopy_alignedK_contigINS1_10OpaqueTypeILj1EEEjLi1ELi64ELi64ELi8EEEvPT_NS1_25CatArrInputTensorMetadataIS5_T0_XT2_EXT3_EEENS1_16TensorSizeStrideIS8_Lj4EEEiS8_,@"STO_CUDA_ENTRY STV_DEFAULT"
_ZN2at6native40_GLOBAL__N__2351210d_8_Shape_cu_49f7391c35CatArrayBatchedCopy_alignedK_contigINS1_10OpaqueTypeILj1EEEjLi1ELi64ELi64ELi8EEEvPT_NS1_25CatArrInputTensorMetadataIS5_T0_XT2_EXT3_EEENS1_16TensorSizeStrideIS8_Lj4EEEiS8_:
[----:B------:R-:W-:Y:S08]  /*0000*/  LDC R1, c[0x0][0x37c] ;  /* 0x0000df00ff017b82 */ /* 0x000ff00000000800 */
[----:B------:R-:W0:Y:S01]  /*0010*/  S2UR UR6, SR_CTAID.Y ;  /* 0x00000000000679c3 */ /* 0x000e220000002600 */
[----:B------:R-:W1:Y:S07]  /*0020*/  S2R R0, SR_TID.X ;  /* 0x0000000000007919 */ /* 0x000e6e0000002100 */
[----:B------:R-:W1:Y:S08]  /*0030*/  S2UR UR5, SR_CTAID.X ;  /* 0x00000000000579c3 */ /* 0x000e700000002500 */
[----:B------:R-:W1:Y:S01]  /*0040*/  LDC R5, c[0x0][0x360] ;  /* 0x0000d800ff057b82 */ /* 0x000e620000000800 */
[----:B0-----:R-:W-:-:S12]  /*0050*/  USHF.L.U32 UR4, UR6, 0x2, URZ ;  /* 0x0000000206047899 */ /* 0x001fd800080006ff */
[----:B------:R-:W0:Y:S01]  /*0060*/  LDCU UR8, c[0x0][UR4+0x788] ;  /* 0x0000f100040877ac */ /* 0x000e220008000800 */
[----:B-1----:R-:W-:-:S04]  /*0070*/  IMAD R0, R5, UR5, R0 ;  /* 0x0000000505007c24 */ /* 0x002fc8000f8e0200 */
[----:B------:R-:W-:-:S05]  /*0080*/  IMAD.SHL.U32 R0, R0, 0x8, RZ ;  /* 0x0000000800007824 */ /* 0x000fca00078e00ff */
[----:B0-----:R-:W-:-:S13]  /*0090*/  ISETP.GE.U32.AND P0, PT, R0, UR8, PT ;  /* 0x0000000800007c0c */ /* 0x001fda000bf06070 */
[----:B------:R-:W-:Y:S05]  /*00a0*/  @P0 EXIT ;  /* 0x000000000000094d */ /* 0x000fea0003800000 */
[----:B------:R-:W0:Y:S01]  /*00b0*/  LDCU UR5, c[0x0][UR4+0x588] ;  /* 0x0000b100040577ac */ /* 0x000e220008000800 */
[----:B------:R-:W-:Y:S01]  /*00c0*/  VIADD R2, R0, 0x8 ;  /* 0x0000000800027836 */ /* 0x000fe20000000000 */
[----:B------:R-:W-:Y:S01]  /*00d0*/  BSSY.RECONVERGENT B0, `(.L_x_428) ;  /* 0x000003d000007945 */ /* 0x000fe20003800200 */
[----:B------:R-:W0:Y:S03]  /*00e0*/  LDCU UR7, c[0x0][0x10ec] ;  /* 0x00021d80ff0777ac */ /* 0x000e260008000800 */
[----:B------:R-:W-:Y:S01]  /*00f0*/  ISETP.GT.U32.AND P0, PT, R2, UR8, PT ;  /* 0x0000000802007c0c */ /* 0x000fe2000bf04070 */
[----:B------:R-:W-:Y:S01]  /*0100*/  UMOV UR4, 0x8 ;  /* 0x0000000800047882 */ /* 0x000fe20000000000 */
[----:B------:R-:W1:Y:S01]  /*0110*/  LDCU.64 UR10, c[0x0][0x358] ;  /* 0x00006b00ff0a77ac */ /* 0x000e620008000a00 */
[----:B------:R-:W-:Y:S01]  /*0120*/  UIMAD UR4, UR6, 0x4, UR4 ;  /* 0x00000004060478a4 */ /* 0x000fe2000f8e0204 */
[----:B------:R-:W2:Y:S03]  /*0130*/  LDCU.64 UR12, c[0x0][0x380] ;  /* 0x00007000ff0c77ac */ /* 0x000ea60008000a00 */
[----:B------:R-:W-:-:S02]  /*0140*/  ULEA UR4, UR6, UR4, 0x2 ;  /* 0x0000000406047291 */ /* 0x000fc4000f8e10ff */
[----:B0-----:R-:W-:-:S10]  /*0150*/  UIMAD UR6, UR5, UR7, URZ ;  /* 0x00000007050672a4 */ /* 0x001fd4000f8e02ff */
[----:B------:R-:W0:Y:S01]  /*0160*/  LDCU.64 UR4, c[0x0][UR4+0x380] ;  /* 0x00007000040477ac */ /* 0x000e220008000a00 */
[----:B-1----:R-:W-:Y:S05]  /*0170*/  @P0 BRA `(.L_x_429) ;  /* 0x0000000000c80947 */ /* 0x002fea0003800000 */
[----:B------:R-:W1:Y:S01]  /*0180*/  LDC R7, c[0x0][0x10d8] ;  /* 0x00043600ff077b82 */ /* 0x000e620000000800 */
[----:B------:R-:W3:Y:S02]  /*0190*/  LDCU UR7, c[0x0][0x370] ;  /* 0x00006e00ff0777ac */ /* 0x000ee40008000800 */
[----:B---3--:R-:W-:-:S07]  /*01a0*/  IMAD R5, R5, UR7, RZ ;  /* 0x0000000705057c24 */ /* 0x008fce000f8e02ff */
.L_x_430:
[----:B0-----:R-:W-:-:S05]  /*01b0*/  IADD3 R2, P0, PT, R0, UR4, RZ ;  /* 0x0000000400027c10 */ /* 0x001fca000ff1e0ff */
[----:B---3--:R-:W-:-:S06]  /*01c0*/  IMAD.X R3, RZ, RZ, UR5, P0 ;  /* 0x00000005ff037e24 */ /* 0x008fcc00080e06ff */
[----:B------:R-:W3:Y:S01]  /*01d0*/  LDG.E.64 R2, desc[UR10][R2.64] ;  /* 0x0000000a02027981 */ /* 0x000ee2000c1e1b00 */
[----:B-1----:R-:W-:Y:S01]  /*01e0*/  IMAD R4, R0, R7, UR6 ;  /* 0x0000000600047e24 */ /* 0x002fe2000f8e0207 */
[----:B------:R-:W-:-:S04]  /*01f0*/  LEA R0, R5, R0, 0x3 ;  /* 0x0000000005007211 */ /* 0x000fc800078e18ff */
[C---:B--2---:R-:W-:Y:S01]  /*0200*/  IADD3 R16, P0, PT, R4.reuse, UR12, RZ ;  /* 0x0000000c04107c10 */ /* 0x044fe2000ff1e0ff */
[----:B------:R-:W-:-:S03]  /*0210*/  IMAD.IADD R4, R4, 0x1, R7 ;  /* 0x0000000104047824 */ /* 0x000fc600078e0207 */
[----:B------:R-:W-:Y:S02]  /*0220*/  IADD3.X R17, PT, PT, RZ, UR13, RZ, P0, !PT ;  /* 0x0000000dff117c10 */ /* 0x000fe400087fe4ff */
[C---:B------:R-:W-:Y:S01]  /*0230*/  IADD3 R10, P0, PT, R4.reuse, UR12, RZ ;  /* 0x0000000c040a7c10 */ /* 0x040fe2000ff1e0ff */
[----:B------:R-:W-:-:S04]  /*0240*/  IMAD.IADD R4, R4, 0x1, R7 ;  /* 0x0000000104047824 */ /* 0x000fc800078e0207 */
[----:B------:R-:W-:Y:S01]  /*0250*/  IMAD.X R11, RZ, RZ, UR13, P0 ;  /* 0x0000000dff0b7e24 */ /* 0x000fe200080e06ff */
[C---:B------:R-:W-:Y:S01]  /*0260*/  IADD3 R8, P0, PT, R4.reuse, UR12, RZ ;  /* 0x0000000c04087c10 */ /* 0x040fe2000ff1e0ff */
[----:B------:R-:W-:-:S04]  /*0270*/  IMAD.IADD R4, R4, 0x1, R7 ;  /* 0x0000000104047824 */ /* 0x000fc800078e0207 */
[----:B------:R-:W-:Y:S01]  /*0280*/  IMAD.X R9, RZ, RZ, UR13, P0 ;  /* 0x0000000dff097e24 */ /* 0x000fe200080e06ff */
[C---:B------:R-:W-:Y:S02]  /*0290*/  IADD3 R12, P0, PT, R4.reuse, UR12, RZ ;  /* 0x0000000c040c7c10 */ /* 0x040fe4000ff1e0ff */
[----:B------:R-:W-:-:S03]  /*02a0*/  IADD3 R4, PT, PT, R4, R7, RZ ;  /* 0x0000000704047210 */ /* 0x000fc60007ffe0ff */
[----:B------:R-:W-:Y:S01]  /*02b0*/  IMAD.X R13, RZ, RZ, UR13, P0 ;  /* 0x0000000dff0d7e24 */ /* 0x000fe200080e06ff */
[C---:B------:R-:W-:Y:S01]  /*02c0*/  IADD3 R14, P0, PT, R4.reuse, UR12, RZ ;  /* 0x0000000c040e7c10 */ /* 0x040fe2000ff1e0ff */
[----:B------:R-:W-:-:S04]  /*02d0*/  IMAD.IADD R4, R4, 0x1, R7 ;  /* 0x0000000104047824 */ /* 0x000fc800078e0207 */
[----:B------:R-:W-:Y:S01]  /*02e0*/  IMAD.X R15, RZ, RZ, UR13, P0 ;  /* 0x0000000dff0f7e24 */ /* 0x000fe200080e06ff */
[C---:B---3--:R-:W-:Y:S02]  /*02f0*/  PRMT R23, R2.reuse, 0x7770, RZ ;  /* 0x0000777002177816 */ /* 0x048fe400000000ff */
[C---:B------:R-:W-:Y:S02]  /*0300*/  PRMT R19, R2.reuse, 0x7771, RZ ;  /* 0x0000777102137816 */ /* 0x040fe400000000ff */
[C---:B------:R-:W-:Y:S01]  /*0310*/  PRMT R21, R2.reuse, 0x7772, RZ ;  /* 0x0000777202157816 */ /* 0x040fe200000000ff */
[----:B------:R0:W-:Y:S01]  /*0320*/  STG.E.U8 desc[UR10][R16.64], R23 ;  /* 0x0000001710007986 */ /* 0x0001e2000c10110a */
[----:B------:R-:W-:Y:S01]  /*0330*/  PRMT R25, R2, 0x7773, RZ ;  /* 0x0000777302197816 */ /* 0x000fe200000000ff */
[C---:B------:R-:W-:Y:S02]  /*0340*/  IMAD.IADD R2, R4.reuse, 0x1, R7 ;  /* 0x0000000104027824 */ /* 0x040fe400078e0207 */
[----:B------:R1:W-:Y:S04]  /*0350*/  STG.E.U8 desc[UR10][R10.64], R19 ;  /* 0x000000130a007986 */ /* 0x0003e8000c10110a */
[----:B------:R2:W-:Y:S01]  /*0360*/  STG.E.U8 desc[UR10][R8.64], R21 ;  /* 0x0000001508007986 */ /* 0x0005e2000c10110a */
[----:B0-----:R-:W-:-:S03]  /*0370*/  IADD3 R16, P0, PT, R4, UR12, RZ ;  /* 0x0000000c04107c10 */ /* 0x001fc6000ff1e0ff */
[----:B------:R3:W-:Y:S01]  /*0380*/  STG.E.U8 desc[UR10][R12.64], R25 ;  /* 0x000000190c007986 */ /* 0x0007e2000c10110a */
[C---:B------:R-:W-:Y:S02]  /*0390*/  PRMT R23, R3.reuse, 0x7770, RZ ;  /* 0x0000777003177816 */ /* 0x040fe400000000ff */
[C---:B-1----:R-:W-:Y:S01]  /*03a0*/  IADD3 R10, PT, PT, R2.reuse, R7, RZ ;  /* 0x00000007020a7210 */ /* 0x042fe20007ffe0ff */
[----:B------:R-:W-:Y:S01]  /*03b0*/  IMAD.X R17, RZ, RZ, UR13, P0 ;  /* 0x0000000dff117e24 */ /* 0x000fe200080e06ff */
[C---:B------:R-:W-:Y:S01]  /*03c0*/  PRMT R19, R3.reuse, 0x7773, RZ ;  /* 0x0000777303137816 */ /* 0x040fe200000000ff */
[----:B------:R3:W-:Y:S01]  /*03d0*/  STG.E.U8 desc[UR10][R14.64], R23 ;  /* 0x000000170e007986 */ /* 0x0007e2000c10110a */
[----:B--2---:R-:W-:Y:S01]  /*03e0*/  IADD3 R8, P1, PT, R2, UR12, RZ ;  /* 0x0000000c02087c10 */ /* 0x004fe2000ff3e0ff */
[----:B------:R-:W-:Y:S01]  /*03f0*/  VIADD R2, R0, 0x8 ;  /* 0x0000000800027836 */ /* 0x000fe20000000000 */
[----:B------:R-:W-:Y:S02]  /*0400*/  IADD3 R10, P2, PT, R10, UR12, RZ ;  /* 0x0000000c0a0a7c10 */ /* 0x000fe4000ff5e0ff */
[C---:B------:R-:W-:Y:S01]  /*0410*/  PRMT R21, R3.reuse, 0x7771, RZ ;  /* 0x0000777103157816 */ /* 0x040fe200000000ff */
[----:B------:R-:W-:Y:S01]  /*0420*/  IMAD.X R9, RZ, RZ, UR13, P1 ;  /* 0x0000000dff097e24 */ /* 0x000fe200088e06ff */
[----:B------:R-:W-:Y:S01]  /*0430*/  PRMT R3, R3, 0x7772, RZ ;  /* 0x0000777203037816 */ /* 0x000fe200000000ff */
[----:B------:R-:W-:Y:S01]  /*0440*/  IMAD.X R11, RZ, RZ, UR13, P2 ;  /* 0x0000000dff0b7e24 */ /* 0x000fe200090e06ff */
[----:B------:R-:W-:Y:S01]  /*0450*/  ISETP.GT.U32.AND P0, PT, R2, UR8, PT ;  /* 0x0000000802007c0c */ /* 0x000fe2000bf04070 */
[----:B------:R3:W-:Y:S04]  /*0460*/  STG.E.U8 desc[UR10][R16.64], R21 ;  /* 0x0000001510007986 */ /* 0x0007e8000c10110a */
[----:B------:R3:W-:Y:S04]  /*0470*/  STG.E.U8 desc[UR10][R8.64], R3 ;  /* 0x0000000308007986 */ /* 0x0007e8000c10110a */
[----:B------:R3:W-:Y:S04]  /*0480*/  STG.E.U8 desc[UR10][R10.64], R19 ;  /* 0x000000130a007986 */ /* 0x0007e8000c10110a */
[----:B------:R-:W-:Y:S05]  /*0490*/  @!P0 BRA `(.L_x_430) ;  /* 0xfffffffc00448947 */ /* 0x000fea000383ffff */
.L_x_429:
[----:B0-2---:R-:W-:Y:S05]  /*04a0*/  BSYNC.RECONVERGENT B0 ;  /* 0x0000000000007941 */ /* 0x005fea0003800200 */
.L_x_428:
[----:B------:R-:W-:-:S13]  /*04b0*/  ISETP.GE.U32.AND P0, PT, R0, UR8, PT ;  /* 0x0000000800007c0c */ /* 0x000fda000bf06070 */
[----:B------:R-:W-:Y:S05]  /*04c0*/  @P0 EXIT ;  /* 0x000000000000094d */ /* 0x000fea0003800000 */
[----:B------:R-:W-:Y:S01]  /*04d0*/  IADD3 R2, PT, PT, -R0, UR8, RZ ;  /* 0x0000000800027c10 */ /* 0x000fe2000fffe1ff */
[----:B------:R-:W0:Y:S01]  /*04e0*/  LDCU.64 UR12, c[0x0][0x380] ;  /* 0x00007000ff0c77ac */ /* 0x000e220008000a00 */
[----:B------:R-:W-:Y:S02]  /*04f0*/  BSSY.RECONVERGENT B0, `(.L_x_431) ;  /* 0x0000015000007945 */ /* 0x000fe40003800200 */
[----:B---3--:R-:W-:Y:S01]  /*0500*/  LOP3.LUT P0, R3, R2, 0x3, RZ, 0xc0, !PT ;  /* 0x0000000302037812 */ /* 0x008fe2000780c0ff */
[----:B------:R-:W-:-:S12]  /*0510*/  IMAD.MOV.U32 R2, RZ, RZ, R0 ;  /* 0x000000ffff027224 */ /* 0x000fd800078e0000 */
[----:B------:R-:W-:Y:S05]  /*0520*/  @!P0 BRA `(.L_x_432) ;  /* 0x0000000000448947 */ /* 0x000fea0003800000 */
[----:B------:R-:W1:Y:S01]  /*0530*/  LDC R10, c[0x0][0x10d8] ;  /* 0x00043600ff0a7b82 */ /* 0x000e620000000800 */
[----:B------:R-:W-:Y:S01]  /*0540*/  IADD3 R4, P0, PT, R0, UR4, RZ ;  /* 0x0000000400047c10 */ /* 0x000fe2000ff1e0ff */
[C---:B------:R-:W-:Y:S01]  /*0550*/  IMAD.IADD R2, R3.reuse, 0x1, R0 ;  /* 0x0000000103027824 */ /* 0x040fe200078e0200 */
[----:B------:R-:W-:-:S03]  /*0560*/  IADD3 R8, PT, PT, -R3, RZ, RZ ;  /* 0x000000ff03087210 */ /* 0x000fc60007ffe1ff */
[----:B------:R-:W-:Y:S02]  /*0570*/  IMAD.X R9, RZ, RZ, UR5, P0 ;  /* 0x00000005ff097e24 */ /* 0x000fe400080e06ff */
[----:B-1----:R-:W-:-:S07]  /*0580*/  IMAD R3, R0, R10, UR6 ;  /* 0x0000000600037e24 */ /* 0x002fce000f8e020a */
.L_x_433:
[----:B-1----:R-:W-:-:S06]  /*0590*/  IMAD.MOV.U32 R5, RZ, RZ, R9 ;  /* 0x000000ffff057224 */ /* 0x002fcc00078e0009 */
[----:B------:R1:W2:Y:S01]  /*05a0*/  LDG.E.U8 R5, desc[UR10][R4.64] ;  /* 0x0000000a04057981 */ /* 0x0002a2000c1e1100 */
[C---:B0-----:R-:W-:Y:S01]  /*05b0*/  IADD3 R6, P0, PT, R3.reuse, UR12, RZ ;  /* 0x0000000c03067c10 */ /* 0x041fe2000ff1e0ff */
[----:B------:R-:W-:Y:S01]  /*05c0*/  IMAD.IADD R3, R3, 0x1, R10 ;  /* 0x0000000103037824 */ /* 0x000fe200078e020a */
[----:B------:R-:W-:-:S03]  /*05d0*/  IADD3 R8, PT, PT, R8, 0x1, RZ ;  /* 0x0000000108087810 */ /* 0x000fc60007ffe0ff */
[----:B------:R-:W-:Y:S01]  /*05e0*/  IMAD.X R7, RZ, RZ, UR13, P0 ;  /* 0x0000000dff077e24 */ /* 0x000fe200080e06ff */
[----:B------:R-:W-:Y:S02]  /*05f0*/  ISETP.NE.AND P0, PT, R8, RZ, PT ;  /* 0x000000ff0800720c */ /* 0x000fe40003f05270 */
[----:B-1----:R-:W-:-:S05]  /*0600*/  IADD3 R4, P1, PT, R4, 0x1, RZ ;  /* 0x0000000104047810 */ /* 0x002fca0007f3e0ff */
[----:B------:R-:W-:Y:S01]  /*0610*/  IMAD.X R9, RZ, RZ, R9, P1 ;  /* 0x000000ffff097224 */ /* 0x000fe200008e0609 */
[----:B--2---:R1:W-:Y:S05]  /*0620*/  STG.E.U8 desc[UR10][R6.64], R5 ;  /* 0x0000000506007986 */ /* 0x0043ea000c10110a */
[----:B------:R-:W-:Y:S05]  /*0630*/  @P0 BRA `(.L_x_433) ;  /* 0xfffffffc00d40947 */ /* 0x000fea000383ffff */
.L_x_432:
[----:B0-----:R-:W-:Y:S05]  /*0640*/  BSYNC.RECONVERGENT B0 ;  /* 0x0000000000007941 */ /* 0x001fea0003800200 */
.L_x_431:
[----:B------:R-:W-:-:S05]  /*0650*/  VIADD R0, R0, -UR8 ;  /* 0x8000000800007c36 */ /* 0x000fca0008000000 */
[----:B------:R-:W-:-:S13]  /*0660*/  ISETP.GT.U32.AND P0, PT, R0, -0x4, PT ;  /* 0xfffffffc0000780c */ /* 0x000fda0003f04070 */
[----:B------:R-:W-:Y:S05]  /*0670*/  @P0 EXIT ;  /* 0x000000000000094d */ /* 0x000fea0003800000 */
[----:B------:R-:W0:Y:S01]  /*0680*/  LDC R18, c[0x0][0x10d8] ;  /* 0x00043600ff127b82 */ /* 0x000e220000000800 */
[C---:B------:R-:W-:Y:S01]  /*0690*/  IADD3 R0, PT, PT, R2.reuse, 0x2, RZ ;  /* 0x0000000202007810 */ /* 0x040fe20007ffe0ff */
[C---:B------:R-:W-:Y:S01]  /*06a0*/  VIADD R3, R2.reuse, 0x3 ;  /* 0x0000000302037836 */ /* 0x040fe20000000000 */
[----:B------:R-:W2:Y:S01]  /*06b0*/  LDCU.64 UR12, c[0x0][0x380] ;  /* 0x00007000ff0c77ac */ /* 0x000ea20008000a00 */
[C---:B------:R-:W-:Y:S02]  /*06c0*/  VIADD R14, R2.reuse, -UR8 ;  /* 0x80000008020e7c36 */ /* 0x040fe40008000000 */
[-C--:B0-----:R-:W-:Y:S02]  /*06d0*/  IMAD R15, R2, R18.reuse, UR6 ;  /* 0x00000006020f7e24 */ /* 0x081fe4000f8e0212 */
[-C--:B------:R-:W-:Y:S02]  /*06e0*/  IMAD R16, R0, R18.reuse, UR6 ;  /* 0x0000000600107e24 */ /* 0x080fe4000f8e0212 */
[----:B------:R-:W-:-:S02]  /*06f0*/  IMAD R3, R3, R18, UR6 ;  /* 0x0000000603037e24 */ /* 0x000fc4000f8e0212 */
[----:B--2---:R-:W-:-:S07]  /*0700*/  IMAD.IADD R0, R15, 0x1, R18 ;  /* 0x000000010f007824 */ /* 0x004fce00078e0212 */
.L_x_434:
[----:B------:R-:W-:-:S04]  /*0710*/  IADD3 R4, P0, PT, R2, UR4, RZ ;  /* 0x0000000402047c10 */ /* 0x000fc8000ff1e0ff */
[----:B-1----:R-:W-:-:S05]  /*0720*/  IADD3.X R5, PT, PT, RZ, UR5, RZ, P0, !PT ;  /* 0x00000005ff057c10 */ /* 0x002fca00087fe4ff */
[----:B0-----:R-:W2:Y:S01]  /*0730*/  LDG.E.U8 R17, desc[UR10][R4.64] ;  /* 0x0000000a04117981 */ /* 0x001ea2000c1e1100 */
[----:B------:R-:W-:-:S05]  /*0740*/  IADD3 R6, P0, PT, R15, UR12, RZ ;  /* 0x0000000c0f067c10 */ /* 0x000fca000ff1e0ff */
[----:B------:R-:W-:Y:S01]  /*0750*/  IMAD.X R7, RZ, RZ, UR13, P0 ;  /* 0x0000000dff077e24 */ /* 0x000fe200080e06ff */
[----:B------:R-:W-:-:S04]  /*0760*/  IADD3 R8, P0, PT, R0, UR12, RZ ;  /* 0x0000000c00087c10 */ /* 0x000fc8000ff1e0ff */
[----:B--2---:R0:W-:Y:S04]  /*0770*/  STG.E.U8 desc[UR10][R6.64], R17 ;  /* 0x0000001106007986 */ /* 0x0041e8000c10110a */
[----:B------:R-:W2:Y:S01]  /*0780*/  LDG.E.U8 R19, desc[UR10][R4.64+0x1] ;  /* 0x0000010a04137981 */ /* 0x000ea2000c1e1100 */
        /* <DEDUP_REMOVED lines=8> */
[----:B------:R-:W-:Y:S01]  /*0810*/  IADD3.X R13, PT, PT, RZ, UR13, RZ, P0, !PT ;  /* 0x0000000dff0d7c10 */ /* 0x000fe200087fe4ff */
[----:B------:R-:W-:Y:S01]  /*0820*/  VIADD R14, R14, 0x4 ;  /* 0x000000040e0e7836 */ /* 0x000fe20000000000 */
[----:B------:R-:W-:Y:S01]  /*0830*/  LEA R16, R18, R16, 0x2 ;  /* 0x0000001012107211 */ /* 0x000fe200078e10ff */
[----:B------:R-:W-:Y:S02]  /*0840*/  VIADD R2, R2, 0x4 ;  /* 0x0000000402027836 */ /* 0x000fe40000000000 */
[----:B------:R-:W-:Y:S01]  /*0850*/  IMAD R0, R18, 0x4, R0 ;  /* 0x0000000412007824 */ /* 0x000fe200078e0200 */
[----:B------:R-:W-:Y:S01]  /*0860*/  ISETP.NE.AND P0, PT, R14, RZ, PT ;  /* 0x000000ff0e00720c */ /* 0x000fe20003f05270 */
[----:B------:R-:W-:-:S02]  /*0870*/  IMAD R3, R18, 0x4, R3 ;  /* 0x0000000412037824 */ /* 0x000fc400078e0203 */
[----:B------:R-:W-:Y:S01]  /*0880*/  IMAD R15, R18, 0x4, R15 ;  /* 0x00000004120f7824 */ /* 0x000fe200078e020f */
[----:B--2---:R0:W-:Y:S09]  /*0890*/  STG.E.U8 desc[UR10][R12.64], R23 ;  /* 0x000000170c007986 */ /* 0x0041f2000c10110a */
[----:B------:R-:W-:Y:S05]  /*08a0*/  @P0 BRA `(.L_x_434) ;  /* 0xfffffffc00980947 */ /* 0x000fea000383ffff */
[----:B------:R-:W-:Y:S05]  /*08b0*/  EXIT ;  /* 0x000000000000794d */ /* 0x000fea0003800000 */
.L_x_435:
        /* <DEDUP_REMOVED lines=12> */
.L_x_985:


//--------------------- .text._ZN2at6native40_GLOBAL__N__2351210d_8_Shape_cu_49f7391c35CatArrayBatchedCopy_alignedK_contigINS1_10OpaqueTypeILj1EEEjLi1ELi64ELi64ELi16EEEvPT_NS1_25CatArrInputTensorMetadataIS5_T0_XT2_EXT3_EEENS1_16TensorSizeStrideIS8_Lj4EEEiS8_ --------------------------
	.section	.text._ZN2at6native40_GLOBAL__N__2351210d_8_Shape_cu_49f7391c35CatArrayBatchedCopy_alignedK_contigINS1_10OpaqueTypeILj1EEEjLi1ELi64ELi64ELi16EEEvPT_NS1_25CatArrInputTensorMetadataIS5_T0_XT2_EXT3_EEENS1_16TensorSizeStrideIS8_Lj4EEEiS8_,"ax",@progbits
	.align	128
.text._ZN2at6native40_GLOBAL__N__2351210d_8_Shape_cu_49f7391c35CatArrayBatchedCopy_alignedK_contigINS1_10OpaqueTypeILj1EEEjLi1ELi64ELi64ELi16EEEvPT_NS1_25CatArrInputTensorMetadataIS5_T0_XT2_EXT3_EEENS1_16TensorSizeStrideIS8_Lj4EEEiS8_:
        .type           _ZN2at6native40_GLOBAL__N__2351210d_8_Shape_cu_49f7391c35CatArrayBatchedCopy_alignedK_contigINS1_10OpaqueTypeILj1EEEjLi1ELi64ELi64ELi16EEEvPT_NS1_25CatArrInputTensorMetadataIS5_T0_XT2_EXT3_EEENS1_16TensorSizeStrideIS8_Lj4EEEiS8_,@function
        .size           _ZN2at6native40_GLOBAL__N__2351210d_8_Shape_cu_49f7391c35CatArrayBatchedCopy_alignedK_contigINS1_10OpaqueTypeILj1EEEjLi1ELi64ELi64ELi16EEEvPT_NS1_25CatArrInputTensorMetadataIS5_T0_XT2_EXT3_EEENS1_16TensorSizeStrideIS8_Lj4EEEiS8_,(.L_x_986 - _ZN2at6native40_GLOBAL__N__2351210d_8_Shape_cu_49f7391c35CatArrayBatchedCopy_alignedK_contigINS1_10OpaqueTypeILj1EEEjLi1ELi64ELi64ELi16EEEvPT_NS1_25CatArrInputTensorMetadataIS5_T0_XT2_EXT3_EEENS1_16TensorSizeStrideIS8_Lj4EEEiS8_)
        .other          _ZN2at6native40_GLOBAL__N__2351210d_8_Shape_cu_49f7391c35CatArrayBatchedCopy_alignedK_contigINS1_10OpaqueTypeILj1EEEjLi1ELi64ELi64ELi16EEEvPT_NS1_25CatArrInputTensorMetadataIS5_T0_XT2_EXT3_EEENS1_16TensorSizeStrideIS8_Lj4EEEiS8_,@"STO_CUDA_ENTRY STV_DEFAULT"
_ZN2at6native40_GLOBAL__N__2351210d_8_Shape_cu_49f7391c35CatArrayBatchedCopy_alignedK_contigINS1_10OpaqueTypeILj1EEEjLi1ELi64ELi64ELi16EEEvPT_NS1_25CatArrInputTensorMetadataIS5_T0_XT2_EXT3_EEENS1_16TensorSizeStrideIS8_Lj4EEEiS8_:
        /* <DEDUP_REMOVED lines=27> */
.L_x_438:
[----:B0-----:R-:W-:-:S05]  /*01b0*/  IADD3 R4, P0, PT, R20, UR4, RZ ;  /* 0x0000000414047c10 */ /* 0x001fca000ff1e0ff */
[----:B------:R-:W-:-:S06]  /*01c0*/  IMAD.X R5, RZ, RZ, UR5, P0 ;  /* 0x00000005ff057e24 */ /* 0x000fcc00080e06ff */
[----:B------:R-:W3:Y:S01]  /*01d0*/  LDG.E.128 R4, desc[UR10][R4.64] ;  /* 0x0000000a04047981 */ /* 0x000ee2000c1e1d00 */
[----:B-1----:R-:W-:Y:S02]  /*01e0*/  IMAD R0, R20, R19, UR6 ;  /* 0x0000000614007e24 */ /* 0x002fe4000f8e0213 */
[----:B------:R-:W-:-:S03]  /*01f0*/  IMAD R20, R18, 0x10, R20 ;  /* 0x0000001012147824 */ /* 0x000fc600078e0214 */
[C---:B--2---:R-:W-:Y:S01]  /*0200*/  IADD3 R2, P0, PT, R0.reuse, UR12, RZ ;  /* 0x0000000c00027c10 */ /* 0x044fe2000ff1e0ff */
[----:B------:R-:W-:-:S04]  /*0210*/  IMAD.IADD R0, R0, 0x1, R19 ;  /* 0x0000000100007824 */ /* 0x000fc800078e0213 */
[C-C-:B------:R-:W-:Y:S02]  /*0220*/  IMAD.IADD R12, R0.reuse, 0x1, R19.reuse ;  /* 0x00000001000c7824 */ /* 0x140fe400078e0213 */
[----:B------:R-:W-:Y:S01]  /*0230*/  IMAD.X R3, RZ, RZ, UR13, P0 ;  /* 0x0000000dff037e24 */ /* 0x000fe200080e06ff */
[----:B------:R-:W-:Y:S02]  /*0240*/  IADD3 R10, P0, PT, R0, UR12, RZ ;  /* 0x0000000c000a7c10 */ /* 0x000fe4000ff1e0ff */
[C---:B------:R-:W-:Y:S02]  /*0250*/  IADD3 R14, PT, PT, R12.reuse, R19, RZ ;  /* 0x000000130c0e7210 */ /* 0x040fe40007ffe0ff */
[----:B------:R-:W-:Y:S01]  /*0260*/  IADD3 R8, P1, PT, R12, UR12, RZ ;  /* 0x0000000c0c087c10 */ /* 0x000fe2000ff3e0ff */
[----:B------:R-:W-:Y:S01]  /*0270*/  IMAD.X R11, RZ, RZ, UR13, P0 ;  /* 0x0000000dff0b7e24 */ /* 0x000fe200080e06ff */
[C---:B------:R-:W-:Y:S01]  /*0280*/  IADD3 R12, P0, PT, R14.reuse, UR12, RZ ;  /* 0x0000000c0e0c7c10 */ /* 0x040fe2000ff1e0ff */
[----:B------:R-:W-:Y:S01]  /*0290*/  IMAD.IADD R14, R14, 0x1, R19 ;  /* 0x000000010e0e7824 */ /* 0x000fe200078e0213 */
[----:B---3--:R-:W-:-:S02]  /*02a0*/  PRMT R9, R4, 0x7770, RZ ;  /* 0x0000777004097816 */ /* 0x008fc400000000ff */
[----:B------:R-:W-:Y:S02]  /*02b0*/  PRMT R13, R4, 0x7771, RZ ;  /* 0x00007771040d7816 */ /* 0x000fe400000000ff */
[C---:B------:R-:W-:Y:S01]  /*02c0*/  PRMT R21, R5.reuse, 0x7773, RZ ;  /* 0x0000777305157816 */ /* 0x040fe200000000ff */
[----:B------:R0:W-:Y:S01]  /*02d0*/  STG.E.U8 desc[UR10][R2.64], R9 ;  /* 0x0000000902007986 */ /* 0x0001e2000c10110a */
[C---:B------:R-:W-:Y:S02]  /*02e0*/  PRMT R23, R5.reuse, 0x7772, RZ ;  /* 0x0000777205177816 */ /* 0x040fe400000000ff */
[C---:B------:R-:W-:Y:S01]  /*02f0*/  PRMT R25, R5.reuse, 0x7771, RZ ;  /* 0x0000777105197816 */ /* 0x040fe200000000ff */
[----:B------:R1:W-:Y:S01]  /*0300*/  STG.E.U8 desc[UR10][R10.64], R13 ;  /* 0x0000000d0a007986 */ /* 0x0003e2000c10110a */
[----:B------:R-:W-:Y:S02]  /*0310*/  PRMT R27, R5, 0x7770, RZ ;  /* 0x00007770051b7816 */ /* 0x000fe400000000ff */
[----:B------:R-:W-:-:S02]  /*0320*/  PRMT R5, R6, 0x7773, RZ ;  /* 0x0000777306057816 */ /* 0x000fc400000000ff */
[C---:B------:R-:W-:Y:S02]  /*0330*/  PRMT R22, R6.reuse, 0x7772, RZ ;  /* 0x0000777206167816 */ /* 0x040fe400000000ff */
[C---:B------:R-:W-:Y:S01]  /*0340*/  PRMT R24, R6.reuse, 0x7771, RZ ;  /* 0x0000777106187816 */ /* 0x040fe200000000ff */
[----:B0-----:R-:W-:Y:S01]  /*0350*/  IMAD.X R9, RZ, RZ, UR13, P1 ;  /* 0x0000000dff097e24 */ /* 0x001fe200088e06ff */
[----:B------:R-:W-:Y:S02]  /*0360*/  PRMT R26, R6, 0x7770, RZ ;  /* 0x00007770061a7816 */ /* 0x000fe400000000ff */
[----:B------:R-:W-:Y:S01]  /*0370*/  PRMT R29, R4, 0x7773, RZ ;  /* 0x00007773041d7816 */ /* 0x000fe200000000ff */
[----:B-1----:R-:W-:Y:S01]  /*0380*/  IMAD.X R13, RZ, RZ, UR13, P0 ;  /* 0x0000000dff0d7e24 */ /* 0x002fe200080e06ff */
[C---:B------:R-:W-:Y:S01]  /*0390*/  IADD3 R6, P0, PT, R14.reuse, UR12, RZ ;  /* 0x0000000c0e067c10 */ /* 0x040fe2000ff1e0ff */
[----:B------:R-:W-:Y:S01]  /*03a0*/  IMAD.IADD R14, R14, 0x1, R19 ;  /* 0x000000010e0e7824 */ /* 0x000fe200078e0213 */
[----:B------:R-:W-:-:S02]  /*03b0*/  PRMT R28, R4, 0x7772, RZ ;  /* 0x00007772041c7816 */ /* 0x000fc400000000ff */
[C---:B------:R-:W-:Y:S01]  /*03c0*/  PRMT R0, R7.reuse, 0x7773, RZ ;  /* 0x0000777307007816 */ /* 0x040fe200000000ff */
[--C-:B------:R-:W-:Y:S01]  /*03d0*/  IMAD.IADD R16, R14, 0x1, R19.reuse ;  /* 0x000000010e107824 */ /* 0x100fe200078e0213 */
[C---:B------:R-:W-:Y:S01]  /*03e0*/  PRMT R2, R7.reuse, 0x7772, RZ ;  /* 0x0000777207027816 */ /* 0x040fe200000000ff */
[----:B------:R-:W-:Y:S01]  /*03f0*/  STG.E.U8 desc[UR10][R8.64], R28 ;  /* 0x0000001c08007986 */ /* 0x000fe2000c10110a */
[C---:B------:R-:W-:Y:S01]  /*0400*/  PRMT R3, R7.reuse, 0x7771, RZ ;  /* 0x0000777107037816 */ /* 0x040fe200000000ff */
[----:B------:R-:W-:Y:S01]  /*0410*/  IMAD.IADD R17, R16, 0x1, R19 ;  /* 0x0000000110117824 */ /* 0x000fe200078e0213 */
[----:B------:R-:W-:Y:S01]  /*0420*/  PRMT R4, R7, 0x7770, RZ ;  /* 0x0000777007047816 */ /* 0x000fe200000000ff */
[----:B------:R-:W-:Y:S01]  /*0430*/  STG.E.U8 desc[UR10][R12.64], R29 ;  /* 0x0000001d0c007986 */ /* 0x000fe2000c10110a */
[----:B------:R-:W-:Y:S02]  /*0440*/  IADD3.X R7, PT, PT, RZ, UR13, RZ, P0, !PT ;  /* 0x0000000dff077c10 */ /* 0x000fe400087fe4ff */
[----:B------:R-:W-:-:S02]  /*0450*/  IADD3 R14, P0, PT, R14, UR12, RZ ;  /* 0x0000000c0e0e7c10 */ /* 0x000fc4000ff1e0ff */
[----:B------:R-:W-:Y:S01]  /*0460*/  IADD3 R16, P1, PT, R16, UR12, RZ ;  /* 0x0000000c10107c10 */ /* 0x000fe2000ff3e0ff */
[----:B------:R0:W-:Y:S02]  /*0470*/  STG.E.U8 desc[UR10][R6.64], R27 ;  /* 0x0000001b06007986 */ /* 0x0001e4000c10110a */
[----:B------:R-:W-:Y:S01]  /*0480*/  IMAD.X R15, RZ, RZ, UR13, P0 ;  /* 0x0000000dff0f7e24 */ /* 0x000fe200080e06ff */
[----:B------:R-:W-:-:S04]  /*0490*/  IADD3 R10, P0, PT, R17, UR12, RZ ;  /* 0x0000000c110a7c10 */ /* 0x000fc8000ff1e0ff */
[----:B------:R-:W-:Y:S01]  /*04a0*/  IADD3.X R11, PT, PT, RZ, UR13, RZ, P0, !PT ;  /* 0x0000000dff0b7c10 */ /* 0x000fe200087fe4ff */
[----:B------:R1:W-:Y:S01]  /*04b0*/  STG.E.U8 desc[UR10][R14.64], R25 ;  /* 0x000000190e007986 */ /* 0x0003e2000c10110a */
[--C-:B0-----:R-:W-:Y:S02]  /*04c0*/  IMAD.IADD R6, R17, 0x1, R19.reuse ;  /* 0x0000000111067824 */ /* 0x101fe400078e0213 */
[----:B------:R-:W-:Y:S02]  /*04d0*/  IMAD.X R17, RZ, RZ, UR13, P1 ;  /* 0x0000000dff117e24 */ /* 0x000fe400088e06ff */
[C-C-:B------:R-:W-:Y:S01]  /*04e0*/  IMAD.IADD R12, R6.reuse, 0x1, R19.reuse ;  /* 0x00000001060c7824 */ /* 0x140fe200078e0213 */
[----:B------:R-:W-:Y:S02]  /*04f0*/  IADD3 R8, P0, PT, R6, UR12, RZ ;  /* 0x0000000c06087c10 */ /* 0x000fe4000ff1e0ff */
[----:B------:R0:W-:Y:S01]  /*0500*/  STG.E.U8 desc[UR10][R16.64], R23 ;  /* 0x0000001710007986 */ /* 0x0001e2000c10110a */
[----:B------:R-:W-:-:S02]  /*0510*/  IMAD.IADD R28, R12, 0x1, R19 ;  /* 0x000000010c1c7824 */ /* 0x000fc400078e0213 */
[----:B------:R-:W-:Y:S01]  /*0520*/  IMAD.X R9, RZ, RZ, UR13, P0 ;  /* 0x0000000dff097e24 */ /* 0x000fe200080e06ff */
[----:B------:R-:W-:Y:S01]  /*0530*/  IADD3 R12, P0, PT, R12, UR12, RZ ;  /* 0x0000000c0c0c7c10 */ /* 0x000fe2000ff1e0ff */
[C---:B------:R-:W-:Y:S01]  /*0540*/  IMAD.IADD R7, R28.reuse, 0x1, R19 ;  /* 0x000000011c077824 */ /* 0x040fe200078e0213 */
[----:B------:R-:W-:Y:S01]  /*0550*/  IADD3 R6, P1, PT, R28, UR12, RZ ;  /* 0x0000000c1c067c10 */ /* 0x000fe2000ff3e0ff */
[----:B------:R2:W-:Y:S02]  /*0560*/  STG.E.U8 desc[UR10][R10.64], R21 ;  /* 0x000000150a007986 */ /* 0x0005e4000c10110a */
[----:B------:R-:W-:Y:S01]  /*0570*/  IMAD.X R13, RZ, RZ, UR13, P0 ;  /* 0x0000000dff0d7e24 */ /* 0x000fe200080e06ff */
[C---:B------:R-:W-:Y:S01]  /*0580*/  IADD3 R28, PT, PT, R7.reuse, R19, RZ ;  /* 0x00000013071c7210 */ /* 0x040fe20007ffe0ff */
[----:B------:R3:W-:Y:S01]  /*0590*/  STG.E.U8 desc[UR10][R8.64], R26 ;  /* 0x0000001a08007986 */ /* 0x0007e2000c10110a */
[----:B-1----:R-:W-:Y:S01]  /*05a0*/  IADD3 R14, P0, PT, R7, UR12, RZ ;  /* 0x0000000c070e7c10 */ /* 0x002fe2000ff1e0ff */
[----:B------:R-:W-:-:S02]  /*05b0*/  IMAD.X R7, RZ, RZ, UR13, P1 ;  /* 0x0000000dff077e24 */ /* 0x000fc400088e06ff */
[--C-:B0-----:R-:W-:Y:S01]  /*05c0*/  IMAD.IADD R16, R28, 0x1, R19.reuse ;  /* 0x000000011c107824 */ /* 0x101fe200078e0213 */
[----:B------:R0:W-:Y:S01]  /*05d0*/  STG.E.U8 desc[UR10][R12.64], R24 ;  /* 0x000000180c007986 */ /* 0x0001e2000c10110a */
[----:B------:R-:W-:Y:S02]  /*05e0*/  IMAD.X R15, RZ, RZ, UR13, P0 ;  /* 0x0000000dff0f7e24 */ /* 0x000fe400080e06ff */
[--C-:B------:R-:W-:Y:S01]  /*05f0*/  IMAD.IADD R17, R16, 0x1, R19.reuse ;  /* 0x0000000110117824 */ /* 0x100fe200078e0213 */
[----:B--2---:R-:W-:Y:S01]  /*0600*/  IADD3 R10, P1, PT, R28, UR12, RZ ;  /* 0x0000000c1c0a7c10 */ /* 0x004fe2000ff3e0ff */
[----:B------:R-:W-:Y:S01]  /*0610*/  STG.E.U8 desc[UR10][R6.64], R22 ;  /* 0x0000001606007986 */ /* 0x000fe2000c10110a */
[----:B------:R-:W-:Y:S01]  /*0620*/  IADD3 R16, P0, PT, R16, UR12, RZ ;  /* 0x0000000c10107c10 */ /* 0x000fe2000ff1e0ff */
[C---:B---3--:R-:W-:Y:S01]  /*0630*/  IMAD.IADD R9, R17.reuse, 0x1, R19 ;  /* 0x0000000111097824 */ /* 0x048fe200078e0213 */
[----:B------:R-:W-:Y:S01]  /*0640*/  IADD3.X R11, PT, PT, RZ, UR13, RZ, P1, !PT ;  /* 0x0000000dff0b7c10 */ /* 0x000fe20008ffe4ff */
[----:B------:R1:W-:Y:S01]  /*0650*/  STG.E.U8 desc[UR10][R14.64], R5 ;  /* 0x000000050e007986 */ /* 0x0003e2000c10110a */
[----:B------:R-:W-:Y:S01]  /*0660*/  IADD3 R8, P1, PT, R17, UR12, RZ ;  /* 0x0000000c11087c10 */ /* 0x000fe2000ff3e0ff */
[----:B------:R-:W-:Y:S01]  /*0670*/  IMAD.X R17, RZ, RZ, UR13, P0 ;  /* 0x0000000dff117e24 */ /* 0x000fe200080e06ff */
[----:B0-----:R-:W-:Y:S01]  /*0680*/  IADD3 R12, P2, PT, R9, UR12, RZ ;  /* 0x0000000c090c7c10 */ /* 0x001fe2000ff5e0ff */
[----:B------:R3:W-:Y:S02]  /*0690*/  STG.E.U8 desc[UR10][R10.64], R4 ;  /* 0x000000040a007986 */ /* 0x0007e4000c10110a */
[----:B------:R-:W-:-:S02]  /*06a0*/  IMAD.X R9, RZ, RZ, UR13, P1 ;  /* 0x0000000dff097e24 */ /* 0x000fc400088e06ff */
[----:B------:R-:W-:Y:S01]  /*06b0*/  IMAD.X R13, RZ, RZ, UR13, P2 ;  /* 0x0000000dff0d7e24 */ /* 0x000fe200090e06ff */
[----:B------:R3:W-:Y:S01]  /*06c0*/  STG.E.U8 desc[UR10][R16.64], R3 ;  /* 0x0000000310007986 */ /* 0x0007e2000c10110a */
[----:B-1----:R-:W-:-:S03]  /*06d0*/  VIADD R5, R20, 0x10 ;  /* 0x0000001014057836 */ /* 0x002fc60000000000 */
[----:B------:R3:W-:Y:S04]  /*06e0*/  STG.E.U8 desc[UR10][R8.64], R2 ;  /* 0x0000000208007986 */ /* 0x0007e8000c10110a */
[----:B------:R3:W-:Y:S01]  /*06f0*/  STG.E.U8 desc[UR10][R12.64], R0 ;  /* 0x000000000c007986 */ /* 0x0007e2000c10110a */
[----:B------:R-:W-:-:S13]  /*0700*/  ISETP.GT.U32.AND P0, PT, R5, UR8, PT ;  /* 0x0000000805007c0c */ /* 0x000fda000bf04070 */
[----:B---3--:R-:W-:Y:S05]  /*0710*/  @!P0 BRA `(.L_x_438) ;  /* 0xfffffff800a48947 */ /* 0x008fea000383ffff */
.L_x_437:
[----:B0-2---:R-:W-:Y:S05]  /*0720*/  BSYNC.RECONVERGENT B0 ;  /* 0x0000000000007941 */ /* 0x005fea0003800200 */
.L_x_436:
[----:B------:R-:W-:-:S13]  /*0730*/  ISETP.GE.U32.AND P0, PT, R20, UR8, PT ;  /* 0x0000000814007c0c */ /* 0x000fda000bf06070 */
[----:B------:R-:W-:Y:S05]  /*0740*/  @P0 EXIT ;  /* 0x000000000000094d */ /* 0x000fea0003800000 */
[----:B------:R-:W-:Y:S01]  /*0750*/  IADD3 R0, PT, PT, -R20, UR8, RZ ;  /* 0x0000000814007c10 */ /* 0x000fe2000fffe1ff */
[----:B------:R-:W0:Y:S01]  /*0760*/  LDCU.64 UR12, c[0x0][0x380] ;  /* 0x00007000ff0c77ac */ /* 0x000e220008000a00 */
[----:B------:R-:W-:Y:S02]  /*0770*/  BSSY.RECONVERGENT B0, `(.L_x_439) ;  /* 0x0000015000007945 */ /* 0x000fe40003800200 */
[----:B------:R-:W-:Y:S02]  /*0780*/  LOP3.LUT P0, R7, R0, 0x3, RZ, 0xc0, !PT ;  /* 0x0000000300077812 */ /* 0x000fe4000780c0ff */
[----:B------:R-:W-:-:S11]  /*0790*/  MOV R0, R20 ;  /* 0x0000001400007202 */ /* 0x000fd60000000f00 */
[----:B------:R-:W-:Y:S05]  /*07a0*/  @!P0 BRA `(.L_x_440) ;  /* 0x0000000000448947 */ /* 0x000fea0003800000 */
[----:B------:R-:W1:Y:S01]  /*07b0*/  LDC R11, c[0x0][0x10d8] ;  /* 0x00043600ff0b7b82 */ /* 0x000e620000000800 */
[C---:B------:R-:W-:Y:S01]  /*07c0*/  IADD3 R2, P0, PT, R20.reuse, UR4, RZ ;  /* 0x0000000414027c10 */ /* 0x040fe2000ff1e0ff */
[----:B------:R-:W-:Y:S02]  /*07d0*/  IMAD.IADD R0, R7, 0x1, R20 ;  /* 0x0000000107007824 */ /* 0x000fe400078e0214 */
[----:B------:R-:W-:Y:S02]  /*07e0*/  IMAD.MOV R7, RZ, RZ, -R7 ;  /* 0x000000ffff077224 */ /* 0x000fe400078e0a07 */
[----:B------:R-:W-:Y:S02]  /*07f0*/  IMAD.X R9, RZ, RZ, UR5, P0 ;  /* 0x00000005ff097e24 */ /* 0x000fe400080e06ff */
[----:B-1----:R-:W-:-:S07]  /*0800*/  IMAD R6, R20, R11, UR6 ;  /* 0x0000000614067e24 */ /* 0x002fce000f8e020b */
.L_x_441:
        /* <DEDUP_REMOVED lines=11> */
.L_x_440:
[----:B0-----:R-:W-:Y:S05]  /*08c0*/  BSYNC.RECONVERGENT B0 ;  /* 0x0000000000007941 */ /* 0x001fea0003800200 */
.L_x_439:
[----:B------:R-:W-:-:S05]  /*08d0*/  VIADD R2, R20, -UR8 ;  /* 0x8000000814027c36 */ /* 0x000fca0008000000 */
[----:B------:R-:W-:-:S13]  /*08e0*/  ISETP.GT.U32.AND P0, PT, R2, -0x4, PT ;  /* 0xfffffffc0200780c */ /* 0x000fda0003f04070 */
[----:B------:R-:W-:Y:S05]  /*08f0*/  @P0 EXIT ;  /* 0x000000000000094d */ /* 0x000fea0003800000 */
[----:B------:R-:W0:Y:S01]  /*0900*/  LDC R18, c[0x0][0x10d8] ;  /* 0x00043600ff127b82 */ /* 0x000e220000000800 */
[C---:B-1----:R-:W-:Y:S01]  /*0910*/  IADD3 R3, PT, PT, R0.reuse, 0x3, RZ ;  /* 0x0000000300037810 */ /* 0x042fe20007ffe0ff */
[C---:B------:R-:W-:Y:S01]  /*0920*/  VIADD R2, R0.reuse, 0x2 ;  /* 0x0000000200027836 */ /* 0x040fe20000000000 */
[----:B------:R-:W1:Y:S01]  /*0930*/  LDCU.64 UR12, c[0x0][0x380] ;  /* 0x00007000ff0c77ac */ /* 0x000e620008000a00 */
[C---:B------:R-:W-:Y:S02]  /*0940*/  VIADD R12, R0.reuse, -UR8 ;  /* 0x80000008000c7c36 */ /* 0x040fe40008000000 */
[-C--:B0-----:R-:W-:Y:S02]  /*0950*/  IMAD R13, R0, R18.reuse, UR6 ;  /* 0x00000006000d7e24 */ /* 0x081fe4000f8e0212 */
[-C--:B------:R-:W-:Y:S02]  /*0960*/  IMAD R15, R2, R18.reuse, UR6 ;  /* 0x00000006020f7e24 */ /* 0x080fe4000f8e0212 */
[----:B------:R-:W-:-:S02]  /*0970*/  IMAD R16, R3, R18, UR6 ;  /* 0x0000000603107e24 */ /* 0x000fc4000f8e0212 */
[----:B-1----:R-:W-:-:S07]  /*0980*/  IMAD.IADD R14, R13, 0x1, R18 ;  /* 0x000000010d0e7824 */ /* 0x002fce00078e0212 */
.L_x_442:
[----:B------:R-:W-:-:S05]  /*0990*/  IADD3 R2, P0, PT, R0, UR4, RZ ;  /* 0x0000000400027c10 */ /* 0x000fca000ff1e0ff */
[----:B------:R-:W-:-:S05]  /*09a0*/  IMAD.X R3, RZ, RZ, UR5, P0 ;  /* 0x00000005ff037e24 */ /* 0x000fca00080e06ff */
[----:B0-----:R-:W2:Y:S01]  /*09b0*/  LDG.E.U8 R17, desc[UR10][R2.64] ;  /* 0x0000000a02117981 */ /* 0x001ea2000c1e1100 */
[----:B------:R-:W-:-:S05]  /*09c0*/  IADD3 R4, P0, PT, R13, UR12, RZ ;  /* 0x0000000c0d047c10 */ /* 0x000fca000ff1e0ff */
[----:B------:R-:W-:Y:S01]  /*09d0*/  IMAD.X R5, RZ, RZ, UR13, P0 ;  /* 0x0000000dff057e24 */ /* 0x000fe200080e06ff */
[----:B------:R-:W-:-:S04]  /*09e0*/  IADD3 R6, P0, PT, R14, UR12, RZ ;  /* 0x0000000c0e067c10 */ /* 0x000fc8000ff1e0ff */
[----:B--2---:R0:W-:Y:S04]  /*09f0*/  STG.E.U8 desc[UR10][R4.64], R17 ;  /* 0x0000001104007986 */ /* 0x0041e8000c10110a */
[----:B------:R-:W2:Y:S01]  /*0a00*/  LDG.E.U8 R19, desc[UR10][R2.64+0x1] ;  /* 0x0000010a02137981 */ /* 0x000ea2000c1e1100 */
[----:B------:R-:W-:Y:S02]  /*0a10*/  IADD3.X R7, PT, PT, RZ, UR13, RZ, P0, !PT ;  /* 0x0000000dff077c10 */ /* 0x000fe400087fe4ff */
[----:B------:R-:W-:-:S03]  /*0a20*/  IADD3 R8, P0, PT, R15, UR12, RZ ;  /* 0x0000000c0f087c10 */ /* 0x000fc6000ff1e0ff */
[----:B--2---:R0:W-:Y:S04]  /*0a30*/  STG.E.U8 desc[UR10][R6.64], R19 ;  /* 0x0000001306007986 */ /* 0x0041e8000c10110a */
[----:B------:R-:W2:Y:S01]  /*0a40*/  LDG.E.U8 R21, desc[UR10][R2.64+0x2] ;  /* 0x0000020a02157981 */ /* 0x000ea2000c1e1100 */
[----:B------:R-:W-:Y:S01]  /*0a50*/  IMAD.X R9, RZ, RZ, UR13, P0 ;  /* 0x0000000dff097e24 */ /* 0x000fe200080e06ff */
[----:B------:R-:W-:-:S04]  /*0a60*/  IADD3 R10, P0, PT, R16, UR12, RZ ;  /* 0x0000000c100a7c10 */ /* 0x000fc8000ff1e0ff */
[----:B--2---:R0:W-:Y:S04]  /*0a70*/  STG.E.U8 desc[UR10][R8.64], R21 ;  /* 0x0000001508007986 */ /* 0x0041e8000c10110a */
[----:B------:R-:W2:Y:S01]  /*0a80*/  LDG.E.U8 R23, desc[UR10][R2.64+0x3] ;  /* 0x0000030a02177981 */ /* 0x000ea2000c1e1100 */
[----:B------:R-:W-:Y:S01]  /*0a90*/  IMAD.X R11, RZ, RZ, UR13, P0 ;  /* 0x0000000dff0b7e24 */ /* 0x000fe200080e06ff */
[----:B------:R-:W-:Y:S01]  /*0aa0*/  LEA R14, R18, R14, 0x2 ;  /* 0x0000000e120e7211 */ /* 0x000fe200078e10ff */
[----:B------:R-:W-:Y:S02]  /*0ab0*/  VIADD R12, R12, 0x4 ;  /* 0x000000040c0c7836 */ /* 0x000fe40000000000 */
        /* <DEDUP_REMOVED lines=8> */
.L_x_443:
        /* <DEDUP_REMOVED lines=12> */
.L_x_986:


//--------------------- .text._ZN2at6native40_GLOBAL__N__2351210d_8_Shape_cu_49f7391c30CatArrayBatchedCopy_vectorizedINS1_10OpaqueTypeILj1EEEjLi1ELi64ELi64ELi16ELi16EEEvPcNS1_25CatArrInputTensorMetadataIT_T0_XT2_EXT3_EEENS1_16TensorSizeStrideIS8_Lj4EEEiS8_ --------------------------
	.section	.text._ZN2at6native40_GLOBAL__N__2351210d_8_Shape_cu_49f7391c30CatArrayBatchedCopy_vectorizedINS1_10OpaqueTypeILj1EEEjLi1ELi64ELi64ELi16ELi16EEEvPcNS1_25CatArrInputTensorMetadataIT_T0_XT2_EXT3_EEENS1_16TensorSizeStrideIS8_Lj4EEEiS8_,"ax",@progbits
	.align	128
.text._ZN2at6native40_GLOBAL__N__2351210d_8_Shape_cu_49f7391c30CatArrayBatchedCopy_vectorizedINS1_10OpaqueTypeILj1EEEjLi1ELi64ELi64ELi16ELi16EEEvPcNS1_25CatArrInputTensorMetadataIT_T0_XT2_EXT3_EEENS1_16TensorSizeStrideIS8_Lj4EEEiS8_:
        .type           _ZN2at6native40_GLOBAL__N__2351210d_8_Shape_cu_49f7391c30CatArrayBatchedCopy_vectorizedINS1_10OpaqueTypeILj1EEEjLi1ELi64ELi64ELi16ELi16EEEvPcNS1_25CatArrInputTensorMetadataIT_T0_XT2_EXT3_EEENS1_16TensorSizeStrideIS8_Lj4EEEiS8_,@function
        .size           _ZN2at6native40_GLOBAL__N__2351210d_8_Shape_cu_49f7391c30CatArrayBatchedCopy_vectorizedINS1_10OpaqueTypeILj1EEEjLi1ELi64ELi64ELi16ELi16EEEvPcNS1_25CatArrInputTensorMetadataIT_T0_XT2_EXT3_EEENS1_16TensorSizeStrideIS8_Lj4EEEiS8_,(.L_x_987 - _ZN2at6native40_GLOBAL__N__2351210d_8_Shape_cu_49f7391c30CatArrayBatchedCopy_vectorizedINS1_10OpaqueTypeILj1EEEjLi1ELi64ELi64ELi16ELi16EEEvPcNS1_25CatArrInputTensorMetadataIT_T0_XT2_EXT3_EEENS1_16TensorSizeStrideIS8_Lj4EEEiS8_)
        .other          _ZN2at6native40_GLOBAL__N__2351210d_8_Shape_cu_49f7391c30CatArrayBatchedCopy_vectorizedINS1_10OpaqueTypeILj1EEEjLi1ELi64ELi64ELi16ELi16EEEvPcNS1_25CatArrInputTensorMetadataIT_T0_XT2_EXT3_EEENS1_16TensorSizeStrideIS8_Lj4EEEiS8_,@"STO_CUDA_ENTRY STV_DEFAULT"
_ZN2at6native40_GLOBAL__N__2351210d_8_Shape_cu_49f7391c30CatArrayBatchedCopy_vectorizedINS1_10OpaqueTypeILj1EEEjLi1ELi64ELi64ELi16ELi16EEEvPcNS1_25CatArrInputTensorMetadataIT_T0_XT2_EXT3_EEENS1_16TensorSizeStrideIS8_Lj4EEEiS8_:
        /* <DEDUP_REMOVED lines=13> */
[----:B------:R-:W0:Y:S01]  /*00d0*/  LDCU UR5, c[0x0][0x10ec] ;  /* 0x00021d80ff0577ac */ /* 0x000e220008000800 */
[----:B------:R-:W-:Y:S02]  /*00e0*/  HFMA2 R9, -RZ, RZ, 0, 0 ;  /* 0x00000000ff097431 */ /* 0x000fe400000001ff */
[C---:B------:R-:W-:Y:S01]  /*00f0*/  IMAD R2, R3.reuse, 0x4, R2 ;  /* 0x0000000403027824 */ /* 0x040fe200078e0202 */
[----:B------:R-:W1:Y:S03]  /*0100*/  LDCU UR4, c[0x0][0x370] ;  /* 0x00006e00ff0477ac */ /* 0x000e660008000800 */
[----:B------:R-:W-:Y:S01]  /*0110*/  IMAD R2, R3, 0x4, R2 ;  /* 0x0000000403027824 */ /* 0x000fe200078e0202 */
[----:B------:R-:W2:Y:S01]  /*0120*/  LDCU.64 UR6, c[0x0][0x358] ;  /* 0x00006b00ff0677ac */ /* 0x000ea20008000a00 */
[----:B------:R-:W3:Y:S04]  /*0130*/  LDCU UR8, c[0x0][0x10d8] ;  /* 0x00021b00ff0877ac */ /* 0x000ee80008000800 */
[----:B------:R-:W4:Y:S01]  /*0140*/  LDC.64 R2, c[0x0][R2+0x380] ;  /* 0x0000e00002027b82 */ /* 0x000f220000000a00 */
[----:B------:R-:W0:Y:S01]  /*0150*/  LDCU.64 UR10, c[0x0][0x380] ;  /* 0x00007000ff0a77ac */ /* 0x000e220008000a00 */
[----:B-1----:R-:W-:-:S02]  /*0160*/  IMAD R15, R15, UR4, RZ ;  /* 0x000000040f0f7c24 */ /* 0x002fc4000f8e02ff */
[----:B0-----:R-:W-:-:S05]  /*0170*/  IMAD R8, R4, UR5, RZ ;  /* 0x0000000504087c24 */ /* 0x001fca000f8e02ff */
[----:B--23--:R-:W-:-:S07]  /*0180*/  LOP3.LUT R8, R8, 0xfffffff0, RZ, 0xc0, !PT ;  /* 0xfffffff008087812 */ /* 0x00cfce00078ec0ff */
.L_x_444:
[----:B0---4-:R-:W-:-:S06]  /*0190*/  IMAD.WIDE.U32 R4, R0, 0x10, R2 ;  /* 0x0000001000047825 */ /* 0x011fcc00078e0002 */
[----:B------:R-:W2:Y:S01]  /*01a0*/  LDG.E.128 R4, desc[UR6][R4.64] ;  /* 0x0000000604047981 */ /* 0x000ea2000c1e1d00 */
[----:B------:R-:W-:Y:S02]  /*01b0*/  IMAD R11, R0, UR8, RZ ;  /* 0x00000008000b7c24 */ /* 0x000fe4000f8e02ff */
[----:B------:R-:W-:Y:S02]  /*01c0*/  IMAD.IADD R0, R15, 0x1, R0 ;  /* 0x000000010f007824 */ /* 0x000fe400078e0200 */
[----:B------:R-:W-:-:S03]  /*01d0*/  IMAD.WIDE.U32 R10, R11, 0x10, R8 ;  /* 0x000000100b0a7825 */ /* 0x000fc600078e0008 */
[----:B------:R-:W-:-:S04]  /*01e0*/  IADD3 R10, P0, PT, R10, UR10, RZ ;  /* 0x0000000a0a0a7c10 */ /* 0x000fc8000ff1e0ff */
[----:B------:R-:W-:Y:S02]  /*01f0*/  IADD3.X R11, PT, PT, R11, UR11, RZ, P0, !PT ;  /* 0x0000000b0b0b7c10 */ /* 0x000fe400087fe4ff */
[----:B------:R-:W-:-:S03]  /*0200*/  ISETP.GE.U32.AND P0, PT, R0, R13, PT ;  /* 0x0000000d0000720c */ /* 0x000fc60003f06070 */
[----:B--2---:R0:W-:Y:S10]  /*0210*/  STG.E.128 desc[UR6][R10.64], R4 ;  /* 0x000000040a007986 */ /* 0x0041f4000c101d06 */
[----:B------:R-:W-:Y:S05]  /*0220*/  @!P0 BRA `(.L_x_444) ;  /* 0xfffffffc00d88947 */ /* 0x000fea000383ffff */
[----:B------:R-:W-:Y:S05]  /*0230*/  EXIT ;  /* 0x000000000000794d */ /* 0x000fea0003800000 */
.L_x_445:
        /* <DEDUP_REMOVED lines=12> */
.L_x_987:


//--------------------- .text._ZN2at6native40_GLOBAL__N__2351210d_8_Shape_cu_49f7391c19CatArrayBatchedCopyINS1_10OpaqueTypeILj16EEEjLi4ELi128ELi1EEEvPT_NS1_25CatArrInputTensorMetadataIS5_T0_XT2_EXT3_EEENS1_16TensorSizeStrideIS8_Lj4EEEiS8_ --------------------------
	.section	.text._ZN2at6native40_GLOBAL__N__2351210d_8_Shape_cu_49f7391c19CatArrayBatchedCopyINS1_10OpaqueTypeILj16EEEjLi4ELi128ELi1EEEvPT_NS1_25CatArrInputTensorMetadataIS5_T0_XT2_EXT3_EEENS1_16TensorSizeStrideIS8_Lj4EEEiS8_,"ax",@progbits
	.align	128
.text._ZN2at6native40_GLOBAL__N__2351210d_8_Shape_cu_49f7391c19CatArrayBatchedCopyINS1_10OpaqueTypeILj16EEEjLi4ELi128ELi1EEEvPT_NS1_25CatArrInputTensorMetadataIS5_T0_XT2_EXT3_EEENS1_16TensorSizeStrideIS8_Lj4EEEiS8_:
        .type           _ZN2at6native40_GLOBAL__N__2351210d_8_Shape_cu_49f7391c19CatArrayBatchedCopyINS1_10OpaqueTypeILj16EEEjLi4ELi128ELi1EEEvPT_NS1_25CatArrInputTensorMetadataIS5_T0_XT2_EXT3_EEENS1_16TensorSizeStrideIS8_Lj4EEEiS8_,@function
        .size           _ZN2at6native40_GLOBAL__N__2351210d_8_Shape_cu_49f7391c19CatArrayBatchedCopyINS1_10OpaqueTypeILj16EEEjLi4ELi128ELi1EEEvPT_NS1_25CatArrInputTensorMetadataIS5_T0_XT2_EXT3_EEENS1_16TensorSizeStrideIS8_Lj4EEEiS8_,(.L_x_988 - _ZN2at6native40_GLOBAL__N__2351210d_8_Shape_cu_49f7391c19CatArrayBatchedCopyINS1_10OpaqueTypeILj16EEEjLi4ELi128ELi1EEEvPT_NS1_25CatArrInputTensorMetadataIS5_T0_XT2_EXT3_EEENS1_16TensorSizeStrideIS8_Lj4EEEiS8_)
        .other          _ZN2at6native40_GLOBAL__N__2351210d_8_Shape_cu_49f7391c19CatArrayBatchedCopyINS1_10OpaqueTypeILj16EEEjLi4ELi128ELi1EEEvPT_NS1_25CatArrInputTensorMetadataIS5_T0_XT2_EXT3_EEENS1_16TensorSizeStrideIS8_Lj4EEEiS8_,@"STO_CUDA_ENTRY STV_DEFAULT"
_ZN2at6native40_GLOBAL__N__2351210d_8_Shape_cu_49f7391c19CatArrayBatchedCopyINS1_10OpaqueTypeILj16EEEjLi4ELi128ELi1EEEvPT_NS1_25CatArrInputTensorMetadataIS5_T0_XT2_EXT3_EEENS1_16TensorSizeStrideIS8_Lj4EEEiS8_:
        /* <DEDUP_REMOVED lines=11> */
[C---:B------:R-:W-:Y:S01]  /*00b0*/  IMAD R18, R3.reuse, -0x3, R2 ;  /* 0xfffffffd03127824 */ /* 0x040fe200078e0202 */
[----:B------:R-:W0:Y:S01]  /*00c0*/  LDC R6, c[0x0][0xe48] ;  /* 0x00039200ff067b82 */ /* 0x000e220000000800 */
[----:B------:R-:W1:Y:S02]  /*00d0*/  LDCU UR4, c[0x0][0x370] ;  /* 0x00006e00ff0477ac */ /* 0x000e640008000800 */
[C---:B------:R-:W-:Y:S01]  /*00e0*/  IMAD R14, R3.reuse, 0x7, R18 ;  /* 0x00000007030e7824 */ /* 0x040fe200078e0212 */
[----:B------:R-:W2:Y:S03]  /*00f0*/  LDCU.64 UR6, c[0x0][0x358] ;  /* 0x00006b00ff0677ac */ /* 0x000ea60008000a00 */
[----:B------:R-:W-:Y:S01]  /*0100*/  IMAD R8, R3, -0x4, R14 ;  /* 0xfffffffc03087824 */ /* 0x000fe200078e020e */
[----:B------:R-:W3:Y:S01]  /*0110*/  LDC.64 R4, c[0x0][0xe30] ;  /* 0x00038c00ff047b82 */ /* 0x000ee20000000a00 */
[----:B------:R-:W4:Y:S01]  /*0120*/  LDCU UR5, c[0x0][0xe4c] ;  /* 0x0001c980ff0577ac */ /* 0x000f220008000800 */
[----:B------:R-:W0:Y:S06]  /*0130*/  LDCU.64 UR8, c[0x0][0xe40] ;  /* 0x0001c800ff0877ac */ /* 0x000e2c0008000a00 */
[----:B------:R-:W3:Y:S01]  /*0140*/  LDC R2, c[0x0][R8+0x980] ;  /* 0x0002600008027b82 */ /* 0x000ee20000000800 */
[----:B------:R-:W0:Y:S01]  /*0150*/  LDCU.64 UR10, c[0x0][0xe38] ;  /* 0x0001c700ff0a77ac */ /* 0x000e220008000a00 */
[----:B-1----:R-:W-:Y:S01]  /*0160*/  IMAD R21, R21, UR4, RZ ;  /* 0x0000000415157c24 */ /* 0x002fe2000f8e02ff */
[----:B------:R-:W1:Y:S01]  /*0170*/  LDCU.64 UR12, c[0x0][0xe20] ;  /* 0x0001c400ff0c77ac */ /* 0x000e620008000a00 */
[----:B0-----:R-:W-:-:S04]  /*0180*/  ISETP.NE.AND P1, PT, R6, 0x3, PT ;  /* 0x000000030600780c */ /* 0x001fc80003f25270 */
[----:B------:R-:W0:Y:S01]  /*0190*/  LDC.U8 R15, c[0x0][R18+0xd80] ;  /* 0x00036000120f7b82 */ /* 0x000e220000000000 */
[C---:B------:R-:W-:Y:S01]  /*01a0*/  ISETP.NE.AND P2, PT, R6.reuse, 0x2, PT ;  /* 0x000000020600780c */ /* 0x040fe20003f45270 */
[----:B------:R-:W0:Y:S01]  /*01b0*/  LDCU.64 UR14, c[0x0][0xe18] ;  /* 0x0001c300ff0e77ac */ /* 0x000e220008000a00 */
[----:B------:R-:W-:-:S05]  /*01c0*/  ISETP.NE.AND P3, PT, R6, 0x1, PT ;  /* 0x000000010600780c */ /* 0x000fca0003f65270 */
[----:B------:R-:W5:Y:S01]  /*01d0*/  LDC.64 R12, c[0x0][0xe10] ;  /* 0x00038400ff0c7b82 */ /* 0x000f620000000a00 */
[----:B---3--:R-:W-:-:S07]  /*01e0*/  SEL R3, R2, R5, !P1 ;  /* 0x0000000502037207 */ /* 0x008fce0004800000 */
[----:B------:R-:W3:Y:S01]  /*01f0*/  LDC R5, c[0x0][0xe2c] ;  /* 0x00038b00ff057b82 */ /* 0x000ee20000000800 */
[C---:B------:R-:W-:Y:S01]  /*0200*/  SEL R4, R2.reuse, R4, !P2 ;  /* 0x0000000402047207 */ /* 0x040fe20005000000 */
[----:B------:R-:W2:Y:S01]  /*0210*/  I2F.U32.RP R9, R3 ;  /* 0x0000000300097306 */ /* 0x000ea20000209000 */
[----:B------:R-:W-:Y:S02]  /*0220*/  LOP3.LUT R22, RZ, R3, RZ, 0x33, !PT ;  /* 0x00000003ff167212 */ /* 0x000fe400078e33ff */
[----:B------:R-:W-:Y:S02]  /*0230*/  IADD3 R19, PT, PT, RZ, -R4, RZ ;  /* 0x80000004ff137210 */ /* 0x000fe40007ffe0ff */
[----:B0-----:R-:W-:Y:S02]  /*0240*/  ISETP.NE.AND P0, PT, R15, RZ, PT ;  /* 0x000000ff0f00720c */ /* 0x001fe40003f05270 */
[----:B------:R-:W0:Y:S01]  /*0250*/  LDC.64 R14, c[0x0][R14+0x380] ;  /* 0x0000e0000e0e7b82 */ /* 0x000e220000000a00 */
[----:B------:R-:W4:Y:S01]  /*0260*/  I2F.U32.RP R10, R4 ;  /* 0x00000004000a7306 */ /* 0x000f220000209000 */
[----:B-----5:R-:W-:-:S02]  /*0270*/  SEL R12, R2, R12, !P2 ;  /* 0x0000000c020c7207 */ /* 0x020fc40005000000 */
[----:B------:R-:W-:-:S05]  /*0280*/  ISETP.NE.U32.AND P2, PT, R4, RZ, PT ;  /* 0x000000ff0400720c */ /* 0x000fca0003f45070 */
[----:B--2---:R-:W2:Y:S01]  /*0290*/  MUFU.RCP R9, R9 ;  /* 0x0000000900097308 */ /* 0x004ea20000001000 */
[----:B---3--:R-:W-:-:S07]  /*02a0*/  SEL R5, R2, R5, !P3 ;  /* 0x0000000502057207 */ /* 0x008fce0005800000 */
[----:B----4-:R-:W3:Y:S01]  /*02b0*/  MUFU.RCP R10, R10 ;  /* 0x0000000a000a7308 */ /* 0x010ee20000001000 */
[----:B------:R-:W-:Y:S01]  /*02c0*/  LOP3.LUT R24, RZ, R5, RZ, 0x33, !PT ;  /* 0x00000005ff187212 */ /* 0x000fe200078e33ff */
[----:B------:R-:W-:-:S06]  /*02d0*/  IMAD.MOV R23, RZ, RZ, -R5 ;  /* 0x000000ffff177224 */ /* 0x000fcc00078e0a05 */
[----:B------:R-:W4:Y:S01]  /*02e0*/  I2F.U32.RP R11, R5 ;  /* 0x00000005000b7306 */ /* 0x000f220000209000 */
[----:B--2---:R-:W-:Y:S01]  /*02f0*/  VIADD R6, R9, 0xffffffe ;  /* 0x0ffffffe09067836 */ /* 0x004fe20000000000 */
[----:B------:R-:W-:-:S06]  /*0300*/  IADD3 R9, PT, PT, RZ, -R3, RZ ;  /* 0x80000003ff097210 */ /* 0x000fcc0007ffe0ff */
[----:B------:R2:W5:Y:S01]  /*0310*/  F2I.FTZ.U32.TRUNC.NTZ R7, R6 ;  /* 0x0000000600077305 */ /* 0x000562000021f000 */
[----:B---3--:R-:W-:-:S07]  /*0320*/  VIADD R16, R10, 0xffffffe ;  /* 0x0ffffffe0a107836 */ /* 0x008fce0000000000 */
[----:B----4-:R-:W3:Y:S01]  /*0330*/  MUFU.RCP R11, R11 ;  /* 0x0000000b000b7308 */ /* 0x010ee20000001000 */
[----:B--2---:R-:W-:Y:S01]  /*0340*/  MOV R6, RZ ;  /* 0x000000ff00067202 */ /* 0x004fe20000000f00 */
[----:B-----5:R-:W-:-:S06]  /*0350*/  IMAD R9, R9, R7, RZ ;  /* 0x0000000709097224 */ /* 0x020fcc00078e02ff */
[----:B------:R2:W4:Y:S01]  /*0360*/  F2I.FTZ.U32.TRUNC.NTZ R17, R16 ;  /* 0x0000001000117305 */ /* 0x000522000021f000 */
[----:B------:R-:W-:Y:S01]  /*0370*/  IMAD.HI.U32 R6, R7, R9, R6 ;  /* 0x0000000907067227 */ /* 0x000fe200078e0006 */
[----:B------:R-:W-:Y:S02]  /*0380*/  SEL R7, R2, R13, !P1 ;  /* 0x0000000d02077207 */ /* 0x000fe40004800000 */
[----:B------:R5:W0:Y:S01]  /*0390*/  LDC R13, c[0x0][R8+0x780] ;  /* 0x0001e000080d7b82 */ /* 0x000a220000000800 */
[----:B------:R-:W-:Y:S02]  /*03a0*/  ISETP.NE.U32.AND P1, PT, R3, RZ, PT ;  /* 0x000000ff0300720c */ /* 0x000fe40003f25070 */
[----:B--2---:R-:W-:Y:S01]  /*03b0*/  MOV R16, RZ ;  /* 0x000000ff00107202 */ /* 0x004fe20000000f00 */
[----:B---3--:R-:W-:-:S04]  /*03c0*/  VIADD R11, R11, 0xffffffe ;  /* 0x0ffffffe0b0b7836 */ /* 0x008fc80000000000 */
[----:B------:R-:W2:Y:S01]  /*03d0*/  F2I.FTZ.U32.TRUNC.NTZ R9, R11 ;  /* 0x0000000b00097305 */ /* 0x000ea2000021f000 */
[----:B----4-:R-:W-:Y:S01]  /*03e0*/  IMAD R19, R19, R17, RZ ;  /* 0x0000001113137224 */ /* 0x010fe200078e02ff */
[----:B------:R-:W3:Y:S01]  /*03f0*/  @P3 LDC R2, c[0x0][0xe0c] ;  /* 0x00038300ff023b82 */ /* 0x000ee20000000800 */
[----:B-----5:R-:W-:Y:S01]  /*0400*/  IMAD.MOV.U32 R8, RZ, RZ, RZ ;  /* 0x000000ffff087224 */ /* 0x020fe200078e00ff */
[----:B------:R-:W-:Y:S01]  /*0410*/  ISETP.NE.U32.AND P3, PT, R5, RZ, PT ;  /* 0x000000ff0500720c */ /* 0x000fe20003f65070 */
[----:B------:R-:W-:-:S04]  /*0420*/  IMAD.HI.U32 R16, R17, R19, R16 ;  /* 0x0000001311107227 */ /* 0x000fc800078e0010 */
[----:B--2---:R-:W-:Y:S01]  /*0430*/  IMAD R17, R23, R9, RZ ;  /* 0x0000000917117224 */ /* 0x004fe200078e02ff */
[----:B------:R-:W-:-:S03]  /*0440*/  LOP3.LUT R23, RZ, R4, RZ, 0x33, !PT ;  /* 0x00000004ff177212 */ /* 0x000fc600078e33ff */
[----:B-1----:R-:W-:-:S07]  /*0450*/  IMAD.HI.U32 R17, R9, R17, R8 ;  /* 0x0000001109117227 */ /* 0x002fce00078e0008 */
.L_x_447:
[----:B01----:R-:W-:-:S06]  /*0460*/  @P0 IMAD.WIDE.U32 R8, R20, 0x10, R14 ;  /* 0x0000001014080825 */ /* 0x003fcc00078e000e */
[----:B------:R-:W2:Y:S01]  /*0470*/  @P0 LDG.E.128 R8, desc[UR6][R8.64] ;  /* 0x0000000608080981 */ /* 0x000ea2000c1e1d00 */
        /* <DEDUP_REMOVED lines=24> */
[----:B------:R-:W-:Y:S02]  /*0600*/  @P4 IADD3 R26, PT, PT, -R5, R26, RZ ;  /* 0x0000001a051a4210 */ /* 0x000fe40007ffe1ff */
[----:B------:R-:W-:Y:S02]  /*0610*/  @P4 IADD3 R19, PT, PT, R19, 0x1, RZ ;  /* 0x0000000113134810 */ /* 0x000fe40007ffe0ff */
[----:B------:R-:W-:Y:S02]  /*0620*/  ISETP.GE.U32.AND P5, PT, R26, R5, PT ;  /* 0x000000051a00720c */ /* 0x000fe40003fa6070 */
[----:B------:R-:W-:-:S05]  /*0630*/  IADD3 R26, PT, PT, -R27, RZ, RZ ;  /* 0x000000ff1b1a7210 */ /* 0x000fca0007ffe1ff */
[----:B------:R-:W-:-:S04]  /*0640*/  IMAD R26, R3, R26, R20 ;  /* 0x0000001a031a7224 */ /* 0x000fc800078e0214 */
[----:B------:R-:W-:Y:S02]  /*0650*/  IMAD R26, R26, UR9, RZ ;  /* 0x000000091a1a7c24 */ /* 0x000fe4000f8e02ff */
[----:B------:R-:W-:Y:S02]  /*0660*/  @P5 VIADD R19, R19, 0x1 ;  /* 0x0000000113135836 */ /* 0x000fe40000000000 */
[----:B------:R-:W-:-:S03]  /*0670*/  IMAD R25, R25, UR8, R26 ;  /* 0x0000000819197c24 */ /* 0x000fc6000f8e021a */
[----:B------:R-:W-:-:S04]  /*0680*/  SEL R19, R24, R19, !P3 ;  /* 0x0000001318137207 */ /* 0x000fc80005800000 */
[----:B------:R-:W-:-:S05]  /*0690*/  IADD3 R26, PT, PT, -R19, RZ, RZ ;  /* 0x000000ff131a7210 */ /* 0x000fca0007ffe1ff */
[----:B------:R-:W-:-:S04]  /*06a0*/  IMAD R18, R5, R26, R18 ;  /* 0x0000001a05127224 */ /* 0x000fc800078e0212 */
[----:B------:R-:W-:Y:S02]  /*06b0*/  IMAD R18, R18, UR11, R25 ;  /* 0x0000000b12127c24 */ /* 0x000fe4000f8e0219 */
[----:B------:R-:W0:Y:S02]  /*06c0*/  @P0 LDC R25, c[0x0][0xe4c] ;  /* 0x00039300ff190b82 */ /* 0x000e240000000800 */
[----:B------:R-:W-:-:S06]  /*06d0*/  IMAD R26, R19, UR10, R18 ;  /* 0x0000000a131a7c24 */ /* 0x000fcc000f8e0212 */
[----:B------:R-:W1:Y:S01]  /*06e0*/  @P0 LDC.64 R18, c[0x0][0x380] ;  /* 0x0000e000ff120b82 */ /* 0x000e620000000a00 */
[----:B0-----:R-:W-:-:S04]  /*06f0*/  @P0 IMAD R25, R13, R25, R26 ;  /* 0x000000190d190224 */ /* 0x001fc800078e021a */
[----:B-1----:R-:W-:-:S05]  /*0700*/  @P0 IMAD.WIDE.U32 R18, R25, 0x10, R18 ;  /* 0x0000001019120825 */ /* 0x002fca00078e0012 */
[----:B--2---:R0:W-:Y:S01]  /*0710*/  @P0 STG.E.128 desc[UR6][R18.64], R8 ;  /* 0x0000000812000986 */ /* 0x0041e2000c101d06 */
[----:B------:R-:W-:Y:S05]  /*0720*/  @P0 BRA `(.L_x_446) ;  /* 0x0000000400180947 */ /* 0x000fea0003800000 */
[----:B0-----:R-:W0:Y:S01]  /*0730*/  I2F.U32.RP R10, R7 ;  /* 0x00000007000a7306 */ /* 0x001e220000209000 */
[----:B------:R-:W-:Y:S01]  /*0740*/  IMAD.MOV R11, RZ, RZ, -R7 ;  /* 0x000000ffff0b7224 */ /* 0x000fe200078e0a07 */
[----:B------:R-:W-:Y:S02]  /*0750*/  ISETP.NE.U32.AND P6, PT, R7, RZ, PT ;  /* 0x000000ff0700720c */ /* 0x000fe40003fc5070 */
[----:B------:R-:W-:-:S04]  /*0760*/  IADD3 R19, PT, PT, RZ, -R12, RZ ;  /* 0x8000000cff137210 */ /* 0x000fc80007ffe0ff */
[----:B------:R-:W1:Y:S08]  /*0770*/  I2F.U32.RP R18, R12 ;  /* 0x0000000c00127306 */ /* 0x000e700000209000 */
[----:B0-----:R-:W0:Y:S08]  /*0780*/  MUFU.RCP R10, R10 ;  /* 0x0000000a000a7308 */ /* 0x001e300000001000 */
[----:B-1----:R-:W-:Y:S01]  /*0790*/  MUFU.RCP R18, R18 ;  /* 0x0000001200127308 */ /* 0x002fe20000001000 */
[----:B0-----:R-:W-:-:S07]  /*07a0*/  IADD3 R8, PT, PT, R10, 0xffffffe, RZ ;  /* 0x0ffffffe0a087810 */ /* 0x001fce0007ffe0ff */
[----:B------:R0:W1:Y:S02]  /*07b0*/  F2I.FTZ.U32.TRUNC.NTZ R9, R8 ;  /* 0x0000000800097305 */ /* 0x000064000021f000 */
[----:B0-----:R-:W-:Y:S02]  /*07c0*/  HFMA2 R8, -RZ, RZ, 0, 0 ;  /* 0x00000000ff087431 */ /* 0x001fe400000001ff */
[----:B-1----:R-:W-:-:S04]  /*07d0*/  IMAD R11, R11, R9, RZ ;  /* 0x000000090b0b7224 */ /* 0x002fc800078e02ff */
[----:B------:R-:W-:-:S04]  /*07e0*/  IMAD.HI.U32 R9, R9, R11, R8 ;  /* 0x0000000b09097227 */ /* 0x000fc800078e0008 */
[----:B------:R-:W-:Y:S02]  /*07f0*/  VIADD R8, R18, 0xffffffe ;  /* 0x0ffffffe12087836 */ /* 0x000fe40000000000 */
[----:B------:R-:W-:Y:S01]  /*0800*/  IMAD.HI.U32 R11, R9, R20, RZ ;  /* 0x00000014090b7227 */ /* 0x000fe200078e00ff */
[----:B---3--:R-:W0:Y:S04]  /*0810*/  I2F.U32.RP R18, R2 ;  /* 0x0000000200127306 */ /* 0x008e280000209000 */
[----:B------:R-:W-:-:S05]  /*0820*/  IADD3 R9, PT, PT, -R11, RZ, RZ ;  /* 0x000000ff0b097210 */ /* 0x000fca0007ffe1ff */
[----:B------:R-:W-:Y:S02]  /*0830*/  IMAD R10, R7, R9, R20 ;  /* 0x00000009070a7224 */ /* 0x000fe400078e0214 */
[----:B------:R1:W2:Y:S03]  /*0840*/  F2I.FTZ.U32.TRUNC.NTZ R9, R8 ;  /* 0x0000000800097305 */ /* 0x0002a6000021f000 */
[----:B------:R-:W-:-:S05]  /*0850*/  ISETP.GE.U32.AND P4, PT, R10, R7, PT ;  /* 0x000000070a00720c */ /* 0x000fca0003f86070 */
[----:B0-----:R-:W0:Y:S01]  /*0860*/  MUFU.RCP R18, R18 ;  /* 0x0000001200127308 */ /* 0x001e220000001000 */
[----:B-1----:R-:W-:Y:S01]  /*0870*/  MOV R8, RZ ;  /* 0x000000ff00087202 */ /* 0x002fe20000000f00 */
[----:B--2---:R-:W-:-:S06]  /*0880*/  IMAD R19, R19, R9, RZ ;  /* 0x0000000913137224 */ /* 0x004fcc00078e02ff */
[----:B------:R-:W-:Y:S01]  /*0890*/  @P4 IADD3 R10, PT, PT, -R7, R10, RZ ;  /* 0x0000000a070a4210 */ /* 0x000fe20007ffe1ff */
[----:B------:R-:W-:-:S03]  /*08a0*/  @P4 VIADD R11, R11, 0x1 ;  /* 0x000000010b0b4836 */ /* 0x000fc60000000000 */
[----:B------:R-:W-:Y:S01]  /*08b0*/  ISETP.GE.U32.AND P5, PT, R10, R7, PT ;  /* 0x000000070a00720c */ /* 0x000fe20003fa6070 */
[----:B------:R-:W-:Y:S01]  /*08c0*/  IMAD.HI.U32 R10, R9, R19, R8 ;  /* 0x00000013090a7227 */ /* 0x000fe200078e0008 */
[----:B0-----:R-:W-:-:S04]  /*08d0*/  IADD3 R8, PT, PT, R18, 0xffffffe, RZ ;  /* 0x0ffffffe12087810 */ /* 0x001fc80007ffe0ff */
[----:B------:R0:W1:Y:S07]  /*08e0*/  F2I.FTZ.U32.TRUNC.NTZ R9, R8 ;  /* 0x0000000800097305 */ /* 0x00006e000021f000 */
[----:B------:R-:W-:Y:S02]  /*08f0*/  @P5 IADD3 R11, PT, PT, R11, 0x1, RZ ;  /* 0x000000010b0b5810 */ /* 0x000fe40007ffe0ff */
[----:B------:R-:W-:Y:S02]  /*0900*/  @!P6 LOP3.LUT R11, RZ, R7, RZ, 0x33, !PT ;  /* 0x00000007ff0be212 */ /* 0x000fe400078e33ff */
[----:B------:R-:W-:Y:S01]  /*0910*/  ISETP.NE.U32.AND P6, PT, R12, RZ, PT ;  /* 0x000000ff0c00720c */ /* 0x000fe20003fc5070 */
[----:B0-----:R-:W-:-:S02]  /*0920*/  IMAD.MOV.U32 R8, RZ, RZ, RZ ;  /* 0x000000ffff087224 */ /* 0x001fc400078e00ff */
[----:B------:R-:W-:-:S04]  /*0930*/  IMAD.HI.U32 R19, R10, R11, RZ ;  /* 0x0000000b0a137227 */ /* 0x000fc800078e00ff */
[----:B------:R-:W-:-:S04]  /*0940*/  IMAD.MOV R25, RZ, RZ, -R19 ;  /* 0x000000ffff197224 */ /* 0x000fc800078e0a13 */
[----:B------:R-:W-:-:S05]  /*0950*/  IMAD R25, R12, R25, R11 ;  /* 0x000000190c197224 */ /* 0x000fca00078e020b */
[----:B------:R-:W-:-:S13]  /*0960*/  ISETP.GE.U32.AND P4, PT, R25, R12, PT ;  /* 0x0000000c1900720c */ /* 0x000fda0003f86070 */
[----:B------:R-:W-:Y:S02]  /*0970*/  @P4 IADD3 R25, PT, PT, -R12, R25, RZ ;  /* 0x000000190c194210 */ /* 0x000fe40007ffe1ff */
[----:B------:R-:W-:Y:S02]  /*0980*/  @P4 IADD3 R19, PT, PT, R19, 0x1, RZ ;  /* 0x0000000113134810 */ /* 0x000fe40007ffe0ff */
[----:B------:R-:W-:Y:S01]  /*0990*/  ISETP.GE.U32.AND P5, PT, R25, R12, PT ;  /* 0x0000000c1900720c */ /* 0x000fe20003fa6070 */
[----:B------:R-:W-:-:S04]  /*09a0*/  IMAD.MOV R25, RZ, RZ, -R2 ;  /* 0x000000ffff197224 */ /* 0x000fc800078e0a02 */
[----:B-1----:R-:W-:-:S04]  /*09b0*/  IMAD R25, R25, R9, RZ ;  /* 0x0000000919197224 */ /* 0x002fc800078e02ff */
[----:B------:R-:W-:-:S04]  /*09c0*/  IMAD.HI.U32 R10, R9, R25, R8 ;  /* 0x00000019090a7227 */ /* 0x000fc800078e0008 */
[----:B------:R-:W-:Y:S02]  /*09d0*/  @P5 IADD3 R19, PT, PT, R19, 0x1, RZ ;  /* 0x0000000113135810 */ /* 0x000fe40007ffe0ff */
[----:B------:R-:W-:Y:S02]  /*09e0*/  @!P6 LOP3.LUT R19, RZ, R12, RZ, 0x33, !PT ;  /* 0x0000000cff13e212 */ /* 0x000fe400078e33ff */
[----:B------:R-:W-:-:S03]  /*09f0*/  ISETP.NE.U32.AND P6, PT, R2, RZ, PT ;  /* 0x000000ff0200720c */ /* 0x000fc60003fc5070 */
        /* <DEDUP_REMOVED lines=12> */
[----:B------:R-:W-:Y:S01]  /*0ac0*/  @P5 VIADD R8, R8, 0x1 ;  /* 0x0000000108085836 */ /* 0x000fe20000000000 */
[----:B------:R-:W-:Y:S01]  /*0ad0*/  @!P6 LOP3.LUT R8, RZ, R2, RZ, 0x33, !PT ;  /* 0x00000002ff08e212 */ /* 0x000fe200078e33ff */
[----:B------:R-:W-:-:S03]  /*0ae0*/  IMAD R9, R10, UR12, R9 ;  /* 0x0000000c0a097c24 */ /* 0x000fc6000f8e0209 */
[----:B------:R-:W-:-:S05]  /*0af0*/  IADD3 R11, PT, PT, -R8, RZ, RZ ;  /* 0x000000ff080b7210 */ /* 0x000fca0007ffe1ff */
[----:B------:R-:W-:Y:S02]  /*0b00*/  IMAD R10, R2, R11, R19 ;  /* 0x0000000b020a7224 */ /* 0x000fe400078e0213 */
[----:B------:R-:W0:Y:S02]  /*0b10*/  LDC.64 R18, c[0x0][0x380] ;  /* 0x0000e000ff127b82 */ /* 0x000e240000000a00 */
[----:B------:R-:W-:-:S04]  /*0b20*/  IMAD R9, R10, UR15, R9 ;  /* 0x0000000f0a097c24 */ /* 0x000fc8000f8e0209 */
[----:B------:R-:W-:-:S04]  /*0b30*/  IMAD R9, R8, UR14, R9 ;  /* 0x0000000e08097c24 */ /* 0x000fc8000f8e0209 */
[----:B------:R-:W-:-:S06]  /*0b40*/  IMAD.WIDE.U32 R8, R9, 0x10, R14 ;  /* 0x0000001009087825 */ /* 0x000fcc00078e000e */
[----:B------:R-:W2:Y:S01]  /*0b50*/  LDG.E.128 R8, desc[UR6][R8.64] ;  /* 0x0000000608087981 */ /* 0x000ea2000c1e1d00 */
[----:B------:R-:W-:-:S04]  /*0b60*/  IMAD R25, R13, UR5, R26 ;  /* 0x000000050d197c24 */ /* 0x000fc8000f8e021a */
[----:B0-----:R-:W-:-:S05]  /*0b70*/  IMAD.WIDE.U32 R18, R25, 0x10, R18 ;  /* 0x0000001019127825 */ /* 0x001fca00078e0012 */
[----:B--2---:R1:W-:Y:S02]  /*0b80*/  STG.E.128 desc[UR6][R18.64], R8 ;  /* 0x0000000812007986 */ /* 0x0043e4000c101d06 */
.L_x_446:
[----:B------:R-:W-:-:S04]  /*0b90*/  IADD3 R20, PT, PT, R21, R20, RZ ;  /* 0x0000001415147210 */ /* 0x000fc80007ffe0ff */
[----:B------:R-:W-:-:S13]  /*0ba0*/  ISETP.GE.U32.AND P4, PT, R20, R0, PT ;  /* 0x000000001400720c */ /* 0x000fda0003f86070 */
[----:B------:R-:W-:Y:S05]  /*0bb0*/  @!P4 BRA `(.L_x_447) ;  /* 0xfffffff80028c947 */ /* 0x000fea000383ffff */
[----:B------:R-:W-:Y:S05]  /*0bc0*/  EXIT ;  /* 0x000000000000794d */ /* 0x000fea0003800000 */
.L_x_448:
        /* <DEDUP_REMOVED lines=11> */
.L_x_988:


//--------------------- .text._ZN2at6native40_GLOBAL__N__2351210d_8_Shape_cu_49f7391c26CatArrayBatchedCopy_contigINS1_10OpaqueTypeILj16EEEjLi4ELi128ELi1EEEvPT_NS1_25CatArrInputTensorMetadataIS5_T0_XT2_EXT3_EEENS1_16TensorSizeStrideIS8_Lj4EEEiS8_ --------------------------
	.section	.text._ZN2at6native40_GLOBAL__N__2351210d_8_Shape_cu_49f7391c26CatArrayBatchedCopy_contigINS1_10OpaqueTypeILj16EEEjLi4ELi128ELi1EEEvPT_NS1_25CatArrInputTensorMetadataIS5_T0_XT2_EXT3_EEENS1_16TensorSizeStrideIS8_Lj4EEEiS8_,"ax",@progbits
	.align	128
.text._ZN2at6native40_GLOBAL__N__2351210d_8_Shape_cu_49f7391c26CatArrayBatchedCopy_contigINS1_10OpaqueTypeILj16EEEjLi4ELi128ELi1EEEvPT_NS1_25CatArrInputTensorMetadataIS5_T0_XT2_EXT3_EEENS1_16TensorSizeStrideIS8_Lj4EEEiS8_:
        .type           _ZN2at6native40_GLOBAL__N__2351210d_8_Shape_cu_49f7391c26CatArrayBatchedCopy_contigINS1_10OpaqueTypeILj16EEEjLi4ELi128ELi1EEEvPT_NS1_25CatArrInputTensorMetadataIS5_T0_XT2_EXT3_EEENS1_16TensorSizeStrideIS8_Lj4EEEiS8_,@function
        .size           _ZN2at6native40_GLOBAL__N__2351210d_8_Shape_cu_49f7391c26CatArrayBatchedCopy_contigINS1_10OpaqueTypeILj16EEEjLi4ELi128ELi1EEEvPT_NS1_25CatArrInputTensorMetadataIS5_T0_XT2_EXT3_EEENS1_16TensorSizeStrideIS8_Lj4EEEiS8_,(.L_x_989 - _ZN2at6native40_GLOBAL__N__2351210d_8_Shape_cu_49f7391c26CatArrayBatchedCopy_contigINS1_10OpaqueTypeILj16EEEjLi4ELi128ELi1EEEvPT_NS1_25CatArrInputTensorMetadataIS5_T0_XT2_EXT3_EEENS1_16TensorSizeStrideIS8_Lj4EEEiS8_)
        .other          _ZN2at6native40_GLOBAL__N__2351210d_8_Shape_cu_49f7391c26CatArrayBatchedCopy_contigINS1_10OpaqueTypeILj16EEEjLi4ELi128ELi1EEEvPT_NS1_25CatArrInputTensorMetadataIS5_T0_XT2_EXT3_EEENS1_16TensorSizeStrideIS8_Lj4EEEiS8_,@"STO_CUDA_ENTRY STV_DEFAULT"
_ZN2at6native40_GLOBAL__N__2351210d_8_Shape_cu_49f7391c26CatArrayBatchedCopy_contigINS1_10OpaqueTypeILj16EEEjLi4ELi128ELi1EEEvPT_NS1_25CatArrInputTensorMetadataIS5_T0_XT2_EXT3_EEENS1_16TensorSizeStrideIS8_Lj4EEEiS8_:
        /* <DEDUP_REMOVED lines=61> */
.L_x_449:
        /* <DEDUP_REMOVED lines=46> */
.L_x_450:
        /* <DEDUP_REMOVED lines=13> */
.L_x_989:


//--------------------- .text._ZN2at6native40_GLOBAL__N__2351210d_8_Shape_cu_49f7391c35CatArrayBatchedCopy_alignedK_contigINS1_10OpaqueTypeILj16EEEjLi4ELi128ELi1ELi8EEEvPT_NS1_25CatArrInputTensorMetadataIS5_T0_XT2_EXT3_EEENS1_16TensorSizeStrideIS8_Lj4EEEiS8_ --------------------------
	.section	.text._ZN2at6native40_GLOBAL__N__2351210d_8_Shape_cu_49f7391c35CatArrayBatchedCopy_alignedK_contigINS1_10OpaqueTypeILj16EEEjLi4ELi128ELi1ELi8EEEvPT_NS1_25CatArrInputTensorMetadataIS5_T0_XT2_EXT3_EEENS1_16TensorSizeStrideIS8_Lj4EEEiS8_,"ax",@progbits
	.align	128
.text._ZN2at6native40_GLOBAL__N__2351210d_8_Shape_cu_49f7391c35CatArrayBatchedCopy_alignedK_contigINS1_10OpaqueTypeILj16EEEjLi4ELi128ELi1ELi8EEEvPT_NS1_25CatArrInputTensorMetadataIS5_T0_XT2_EXT3_EEENS1_16TensorSizeStrideIS8_Lj4EEEiS8_:
        .type           _ZN2at6native40_GLOBAL__N__2351210d_8_Shape_cu_49f7391c35CatArrayBatchedCopy_alignedK_contigINS1_10OpaqueTypeILj16EEEjLi4ELi128ELi1ELi8EEEvPT_NS1_25CatArrInputTensorMetadataIS5_T0_XT2_EXT3_EEENS1_16TensorSizeStrideIS8_Lj4EEEiS8_,@function
        .size           _ZN2at6native40_GLOBAL__N__2351210d_8_Shape_cu_49f7391c35CatArrayBatchedCopy_alignedK_contigINS1_10OpaqueTypeILj16EEEjLi4ELi128ELi1ELi8EEEvPT_NS1_25CatArrInputTensorMetadataIS5_T0_XT2_EXT3_EEENS1_16TensorSizeStrideIS8_Lj4EEEiS8_,(.L_x_990 - _ZN2at6native40_GLOBAL__N__2351210d_8_Shape_cu_49f7391c35CatArrayBatchedCopy_alignedK_contigINS1_10OpaqueTypeILj16EEEjLi4ELi128ELi1ELi8EEEvPT_NS1_25CatArrInputTensorMetadataIS5_T0_XT2_EXT3_EEENS1_16TensorSizeStrideIS8_Lj4EEEiS8_)
        .other          _ZN2at6native40_GLOBAL__N__2351210d_8_Shape_cu_49f7391c35CatArrayBatchedCopy_alignedK_contigINS1_10OpaqueTypeILj16EEEjLi4ELi128ELi1ELi8EEEvPT_NS1_25CatArrInputTensorMetadataIS5_T0_XT2_EXT3_EEENS1_16TensorSizeStrideIS8_Lj4EEEiS8_,@"STO_CUDA_ENTRY STV_DEFAULT"
_ZN2at6native40_GLOBAL__N__2351210d_8_Shape_cu_49f7391c35CatArrayBatchedCopy_alignedK_contigINS1_10OpaqueTypeILj16EEEjLi4ELi128ELi1ELi8EEEvPT_NS1_25CatArrInputTensorMetadataIS5_T0_XT2_EXT3_EEENS1_16TensorSizeStrideIS8_Lj4EEEiS8_:
        /* <DEDUP_REMOVED lines=61> */
.L_x_452:
        /* <DEDUP_REMOVED lines=54> */
.L_x_451:
        /* <DEDUP_REMOVED lines=75> */
.L_x_454:
[----:B------:R-:W-:Y:S05]  /*0be0*/  BSYNC.RECONVERGENT B0 ;  /* 0x0000000000007941 */ /* 0x000fea0003800200 */
.L_x_453:
        /* <DEDUP_REMOVED lines=15> */
.L_x_455:
        /* <DEDUP_REMOVED lines=91> */
.L_x_456:
        /* <DEDUP_REMOVED lines=15> */
.L_x_990:


//--------------------- .text._ZN2at6native40_GLOBAL__N__2351210d_8_Shape_cu_49f7391c35CatArrayBatchedCopy_alignedK_contigINS1_10OpaqueTypeILj16EEEjLi4ELi128ELi1ELi16EEEvPT_NS1_25CatArrInputTensorMetadataIS5_T0_XT2_EXT3_EEENS1_16TensorSizeStrideIS8_Lj4EEEiS8_ --------------------------
	.section	.text._ZN2at6native40_GLOBAL__N__2351210d_8_Shape_cu_49f7391c35CatArrayBatchedCopy_alignedK_contigINS1_10OpaqueTypeILj16EEEjLi4ELi128ELi1ELi16EEEvPT_NS1_25CatArrInputTensorMetadataIS5_T0_XT2_EXT3_EEENS1_16TensorSizeStrideIS8_Lj4EEEiS8_,"ax",@progbits
	.align	128
.text._ZN2at6native40_GLOBAL__N__2351210d_8_Shape_cu_49f7391c35CatArrayBatchedCopy_alignedK_contigINS1_10OpaqueTypeILj16EEEjLi4ELi128ELi1ELi16EEEvPT_NS1_25CatArrInputTensorMetadataIS5_T0_XT2_EXT3_EEENS1_16TensorSizeStrideIS8_Lj4EEEiS8_:
        .type           _ZN2at6native40_GLOBAL__N__2351210d_8_Shape_cu_49f7391c35CatArrayBatchedCopy_alignedK_contigINS1_10OpaqueTypeILj16EEEjLi4ELi128ELi1ELi16EEEvPT_NS1_25CatArrInputTensorMetadataIS5_T0_XT2_EXT3_EEENS1_16TensorSizeStrideIS8_Lj4EEEiS8_,@function
        .size           _ZN2at6native40_GLOBAL__N__2351210d_8_Shape_cu_49f7391c35CatArrayBatchedCopy_alignedK_contigINS1_10OpaqueTypeILj16EEEjLi4ELi128ELi1ELi16EEEvPT_NS1_25CatArrInputTensorMetadataIS5_T0_XT2_EXT3_EEENS1_16TensorSizeStrideIS8_Lj4EEEiS8_,(.L_x_991 - _ZN2at6native40_GLOBAL__N__2351210d_8_Shape_cu_49f7391c35CatArrayBatchedCopy_alignedK_contigINS1_10OpaqueTypeILj16EEEjLi4ELi128ELi1ELi16EEEvPT_NS1_25CatArrInputTensorMetadataIS5_T0_XT2_EXT3_EEENS1_16TensorSizeStrideIS8_Lj4EEEiS8_)
        .other          _ZN2at6native40_GLOBAL__N__2351210d_8_Shape_cu_49f7391c35CatArrayBatchedCopy_alignedK_contigINS1_10OpaqueTypeILj16EEEjLi4ELi128ELi1ELi16EEEvPT_NS1_25CatArrInputTensorMetadataIS5_T0_XT2_EXT3_EEENS1_16TensorSizeStrideIS8_Lj4EEEiS8_,@"STO_CUDA_ENTRY STV_DEFAULT"
_ZN2at6native40_GLOBAL__N__2351210d_8_Shape_cu_49f7391c35CatArrayBatchedCopy_alignedK_contigINS1_10OpaqueTypeILj16EEEjLi4ELi128ELi1ELi16EEEvPT_NS1_25CatArrInputTensorMetadataIS5_T0_XT2_EXT3_EEENS1_16TensorSizeStrideIS8_Lj4EEEiS8_:
        /* <DEDUP_REMOVED lines=61> */
.L_x_458:
        /* <DEDUP_REMOVED lines=54> */
.L_x_457:
        /* <DEDUP_REMOVED lines=75> */
.L_x_460:
[----:B------:R-:W-:Y:S05]  /*0be0*/  BSYNC.RECONVERGENT B0 ;  /* 0x0000000000007941 */ /* 0x000fea0003800200 */
.L_x_459:
        /* <DEDUP_REMOVED lines=15> */
.L_x_461:
        /* <DEDUP_REMOVED lines=91> */
.L_x_462:
        /* <DEDUP_REMOVED lines=15> */
.L_x_991:


//--------------------- .text._ZN2at6native40_GLOBAL__N__2351210d_8_Shape_cu_49f7391c30CatArrayBatchedCopy_vectorizedINS1_10OpaqueTypeILj16EEEjLi4ELi128ELi1ELi16ELi1EEEvPcNS1_25CatArrInputTensorMetadataIT_T0_XT2_EXT3_EEENS1_16TensorSizeStrideIS8_Lj4EEEiS8_ --------------------------
	.section	.text._ZN2at6native40_GLOBAL__N__2351210d_8_Shape_cu_49f7391c30CatArrayBatchedCopy_vectorizedINS1_10OpaqueTypeILj16EEEjLi4ELi128ELi1ELi16ELi1EEEvPcNS1_25CatArrInputTensorMetadataIT_T0_XT2_EXT3_EEENS1_16TensorSizeStrideIS8_Lj4EEEiS8_,"ax",@progbits
	.align	128
.text._ZN2at6native40_GLOBAL__N__2351210d_8_Shape_cu_49f7391c30CatArrayBatchedCopy_vectorizedINS1_10OpaqueTypeILj16EEEjLi4ELi128ELi1ELi16ELi1EEEvPcNS1_25CatArrInputTensorMetadataIT_T0_XT2_EXT3_EEENS1_16TensorSizeStrideIS8_Lj4EEEiS8_:
        .type           _ZN2at6native40_GLOBAL__N__2351210d_8_Shape_cu_49f7391c30CatArrayBatchedCopy_vectorizedINS1_10OpaqueTypeILj16EEEjLi4ELi128ELi1ELi16ELi1EEEvPcNS1_25CatArrInputTensorMetadataIT_T0_XT2_EXT3_EEENS1_16TensorSizeStrideIS8_Lj4EEEiS8_,@function
        .size           _ZN2at6native40_GLOBAL__N__2351210d_8_Shape_cu_49f7391c30CatArrayBatchedCopy_vectorizedINS1_10OpaqueTypeILj16EEEjLi4ELi128ELi1ELi16ELi1EEEvPcNS1_25CatArrInputTensorMetadataIT_T0_XT2_EXT3_EEENS1_16TensorSizeStrideIS8_Lj4EEEiS8_,(.L_x_992 - _ZN2at6native40_GLOBAL__N__2351210d_8_Shape_cu_49f7391c30CatArrayBatchedCopy_vectorizedINS1_10OpaqueTypeILj16EEEjLi4ELi128ELi1ELi16ELi1EEEvPcNS1_25CatArrInputTensorMetadataIT_T0_XT2_EXT3_EEENS1_16TensorSizeStrideIS8_Lj4EEEiS8_)
        .other          _ZN2at6native40_GLOBAL__N__2351210d_8_Shape_cu_49f7391c30CatArrayBatchedCopy_vectorizedINS1_10OpaqueTypeILj16EEEjLi4ELi128ELi1ELi16ELi1EEEvPcNS1_25CatArrInputTensorMetadataIT_T0_XT2_EXT3_EEENS1_16TensorSizeStrideIS8_Lj4EEEiS8_,@"STO_CUDA_ENTRY STV_DEFAULT"
_ZN2at6native40_GLOBAL__N__2351210d_8_Shape_cu_49f7391c30CatArrayBatchedCopy_vectorizedINS1_10OpaqueTypeILj16EEEjLi4ELi128ELi1ELi16ELi1EEEvPcNS1_25CatArrInputTensorMetadataIT_T0_XT2_EXT3_EEENS1_16TensorSizeStrideIS8_Lj4EEEiS8_:
        /* <DEDUP_REMOVED lines=64> */
.L_x_463:
        /* <DEDUP_REMOVED lines=48> */
.L_x_464:
        /* <DEDUP_REMOVED lines=16> */
.L_x_992:


//--------------------- .text._ZN2at6native40_GLOBAL__N__2351210d_8_Shape_cu_49f7391c19CatArrayBatchedCopyINS1_10OpaqueTypeILj16EEEjLi3ELi128ELi1EEEvPT_NS1_25CatArrInputTensorMetadataIS5_T0_XT2_EXT3_EEENS1_16TensorSizeStrideIS8_Lj4EEEiS8_ --------------------------
	.section	.text._ZN2at6native40_GLOBAL__N__2351210d_8_Shape_cu_49f7391c19CatArrayBatchedCopyINS1_10OpaqueTypeILj16EEEjLi3ELi128ELi1EEEvPT_NS1_25CatArrInputTensorMetadataIS5_T0_XT2_EXT3_EEENS1_16TensorSizeStrideIS8_Lj4EEEiS8_,"ax",@progbits
	.align	128
.text._ZN2at6native40_GLOBAL__N__2351210d_8_Shape_cu_49f7391c19CatArrayBatchedCopyINS1_10OpaqueTypeILj16EEEjLi3ELi128ELi1EEEvPT_NS1_25CatArrInputTensorMetadataIS5_T0_XT2_EXT3_EEENS1_16TensorSizeStrideIS8_Lj4EEEiS8_:
        .type           _ZN2at6native40_GLOBAL__N__2351210d_8_Shape_cu_49f7391c19CatArrayBatchedCopyINS1_10OpaqueTypeILj16EEEjLi3ELi128ELi1EEEvPT_NS1_25CatArrInputTensorMetadataIS5_T0_XT2_EXT3_EEENS1_16TensorSizeStrideIS8_Lj4EEEiS8_,@function
        .size           _ZN2at6native40_GLOBAL__N__2351210d_8_Shape_cu_49f7391c19CatArrayBatchedCopyINS1_10OpaqueTypeILj16EEEjLi3ELi128ELi1EEEvPT_NS1_25CatArrInputTensorMetadataIS5_T0_XT2_EXT3_EEENS1_16TensorSizeStrideIS8_Lj4EEEiS8_,(.L_x_993 - _ZN2at6native40_GLOBAL__N__2351210d_8_Shape_cu_49f7391c19CatArrayBatchedCopyINS1_10OpaqueTypeILj16EEEjLi3ELi128ELi1EEEvPT_NS1_25CatArrInputTensorMetadataIS5_T0_XT2_EXT3_EEENS1_16TensorSizeStrideIS8_Lj4EEEiS8_)
        .other          _ZN2at6native40_GLOBAL__N__2351210d_8_Shape_cu_49f7391c19CatArrayBatchedCopyINS1_10OpaqueTypeILj16EEEjLi3ELi128ELi1EEEvPT_NS1_25CatArrInputTensorMetadataIS5_T0_XT2_EXT3_EEENS1_16TensorSizeStrideIS8_Lj4EEEiS8_,@"STO_CUDA_ENTRY STV_DEFAULT"
_ZN2at6native40_GLOBAL__N__2351210d_8_Shape_cu_49f7391c19CatArrayBatchedCopyINS1_10OpaqueTypeILj16EEEjLi3ELi128ELi1EEEvPT_NS1_25CatArrInputTensorMetadataIS5_T0_XT2_EXT3_EEENS1_16TensorSizeStrideIS8_Lj4EEEiS8_:
        /* <DEDUP_REMOVED lines=17> */
[----:B------:R-:W3:Y:S01]  /*0110*/  LDC R7, c[0x0][0xe2c] ;  /* 0x00038b00ff077b82 */ /* 0x000ee20000000800 */
[----:B------:R-:W4:Y:S01]  /*0120*/  LDCU UR5, c[0x0][0xe40] ;  /* 0x0001c800ff0577ac */ /* 0x000f220008000800 */
[----:B------:R-:W0:Y:S06]  /*0130*/  LDCU UR10, c[0x0][0xe20] ;  /* 0x0001c400ff0a77ac */ /* 0x000e2c0008000800 */
[----:B------:R-:W5:Y:S01]  /*0140*/  LDC R3, c[0x0][0xe30] ;  /* 0x00038c00ff037b82 */ /* 0x000f620000000800 */
[----:B------:R-:W0:Y:S01]  /*0150*/  LDCU UR11, c[0x0][0xe4c] ;  /* 0x0001c980ff0b77ac */ /* 0x000e220008000800 */
[----:B-1----:R-:W-:Y:S01]  /*0160*/  IMAD R20, R20, UR4, RZ ;  /* 0x0000000414147c24 */ /* 0x002fe2000f8e02ff */
[----:B------:R-:W1:Y:S05]  /*0170*/  LDCU.64 UR8, c[0x0][0xe38] ;  /* 0x0001c700ff0877ac */ /* 0x000e6a0008000a00 */
[----:B------:R-:W5:Y:S01]  /*0180*/  LDC R2, c[0x0][R10+0x980] ;  /* 0x000260000a027b82 */ /* 0x000f620000000800 */
[C---:B0-----:R-:W-:Y:S01]  /*0190*/  ISETP.NE.AND P0, PT, R4.reuse, 0x2, PT ;  /* 0x000000020400780c */ /* 0x041fe20003f05270 */
[----:B------:R-:W0:Y:S01]  /*01a0*/  LDCU.64 UR12, c[0x0][0xe18] ;  /* 0x0001c300ff0c77ac */ /* 0x000e220008000a00 */
[----:B------:R-:W-:-:S05]  /*01b0*/  ISETP.NE.AND P1, PT, R4, 0x1, PT ;  /* 0x000000010400780c */ /* 0x000fca0003f25270 */
[----:B------:R-:W2:Y:S08]  /*01c0*/  LDC R19, c[0x0][0xe10] ;  /* 0x00038400ff137b82 */ /* 0x000eb00000000800 */
[----:B------:R-:W0:Y:S01]  /*01d0*/  LDC.64 R16, c[0x0][0x380] ;  /* 0x0000e000ff107b82 */ /* 0x000e220000000a00 */
[----:B-----5:R-:W-:-:S07]  /*01e0*/  SEL R3, R2, R3, !P0 ;  /* 0x0000000302037207 */ /* 0x020fce0004000000 */
[----:B------:R-:W0:Y:S01]  /*01f0*/  LDC.64 R14, c[0x0][R14+0x380] ;  /* 0x0000e0000e0e7b82 */ /* 0x000e220000000a00 */
[----:B---3--:R-:W-:Y:S01]  /*0200*/  SEL R4, R2, R7, !P1 ;  /* 0x0000000702047207 */ /* 0x008fe20004800000 */
[----:B------:R-:W3:Y:S03]  /*0210*/  I2F.U32.RP R5, R3 ;  /* 0x0000000300057306 */ /* 0x000ee60000209000 */
[----:B------:R-:W-:Y:S01]  /*0220*/  ISETP.NE.U32.AND P2, PT, R4, RZ, PT ;  /* 0x000000ff0400720c */ /* 0x000fe20003f45070 */
[----:B------:R-:W-:Y:S01]  /*0230*/  IMAD.MOV R21, RZ, RZ, -R4 ;  /* 0x000000ffff157224 */ /* 0x000fe200078e0a04 */
[----:B------:R-:W-:Y:S01]  /*0240*/  LOP3.LUT R22, RZ, R4, RZ, 0x33, !PT ;  /* 0x00000004ff167212 */ /* 0x000fe200078e33ff */
[----:B------:R5:W4:Y:S02]  /*0250*/  LDC.U8 R7, c[0x0][R18+0xd80] ;  /* 0x0003600012077b82 */ /* 0x000b240000000000 */
[----:B------:R-:W1:Y:S01]  /*0260*/  I2F.U32.RP R6, R4 ;  /* 0x0000000400067306 */ /* 0x000e620000209000 */
[----:B-----5:R-:W-:-:S07]  /*0270*/  IADD3 R18, PT, PT, RZ, -R3, RZ ;  /* 0x80000003ff127210 */ /* 0x020fce0007ffe0ff */
[----:B---3--:R-:W3:Y:S08]  /*0280*/  MUFU.RCP R5, R5 ;  /* 0x0000000500057308 */ /* 0x008ef00000001000 */
[----:B-1----:R-:W1:Y:S01]  /*0290*/  MUFU.RCP R6, R6 ;  /* 0x0000000600067308 */ /* 0x002e620000001000 */
[----:B---3--:R-:W-:Y:S02]  /*02a0*/  IADD3 R8, PT, PT, R5, 0xffffffe, RZ ;  /* 0x0ffffffe05087810 */ /* 0x008fe40007ffe0ff */
[----:B------:R3:W0:Y:S05]  /*02b0*/  LDC R5, c[0x0][R10+0x780] ;  /* 0x0001e0000a057b82 */ /* 0x00062a0000000800 */
[----:B------:R5:W3:Y:S01]  /*02c0*/  F2I.FTZ.U32.TRUNC.NTZ R9, R8 ;  /* 0x0000000800097305 */ /* 0x000ae2000021f000 */
[----:B-1----:R-:W-:Y:S01]  /*02d0*/  VIADD R12, R6, 0xffffffe ;  /* 0x0ffffffe060c7836 */ /* 0x002fe20000000000 */
[----:B--2---:R-:W-:-:S02]  /*02e0*/  SEL R6, R2, R19, !P0 ;  /* 0x0000001302067207 */ /* 0x004fc40004000000 */
[----:B------:R-:W-:-:S04]  /*02f0*/  MOV R19, R18 ;  /* 0x0000001200137202 */ /* 0x000fc80000000f00 */
[----:B------:R1:W2:Y:S01]  /*0300*/  F2I.FTZ.U32.TRUNC.NTZ R13, R12 ;  /* 0x0000000c000d7305 */ /* 0x0002a2000021f000 */
[----:B-----5:R-:W-:Y:S01]  /*0310*/  IMAD.MOV.U32 R8, RZ, RZ, RZ ;  /* 0x000000ffff087224 */ /* 0x020fe200078e00ff */
[----:B----4-:R-:W-:Y:S01]  /*0320*/  ISETP.NE.AND P0, PT, R7, RZ, PT ;  /* 0x000000ff0700720c */ /* 0x010fe20003f05270 */
[----:B------:R-:W4:Y:S01]  /*0330*/  @P1 LDC R2, c[0x0][0xe0c] ;  /* 0x00038300ff021b82 */ /* 0x000f220000000800 */
[----:B------:R-:W-:Y:S01]  /*0340*/  ISETP.NE.U32.AND P1, PT, R3, RZ, PT ;  /* 0x000000ff0300720c */ /* 0x000fe20003f25070 */
[----:B---3--:R-:W-:Y:S01]  /*0350*/  IMAD R19, R19, R9, RZ ;  /* 0x0000000913137224 */ /* 0x008fe200078e02ff */
[----:B-1----:R-:W-:-:S03]  /*0360*/  MOV R12, RZ ;  /* 0x000000ff000c7202 */ /* 0x002fc60000000f00 */
[----:B------:R-:W-:-:S04]  /*0370*/  IMAD.HI.U32 R7, R9, R19, R8 ;  /* 0x0000001309077227 */ /* 0x000fc800078e0008 */
[----:B--2---:R-:W-:Y:S01]  /*0380*/  IMAD R9, R21, R13, RZ ;  /* 0x0000000d15097224 */ /* 0x004fe200078e02ff */
[----:B------:R-:W-:-:S03]  /*0390*/  LOP3.LUT R21, RZ, R3, RZ, 0x33, !PT ;  /* 0x00000003ff157212 */ /* 0x000fc600078e33ff */
[----:B------:R-:W-:Y:S01]  /*03a0*/  IMAD.HI.U32 R12, R13, R9, R12 ;  /* 0x000000090d0c7227 */ /* 0x000fe200078e000c */
[----:B------:R-:W-:-:S07]  /*03b0*/  MOV R13, R11 ;  /* 0x0000000b000d7202 */ /* 0x000fce0000000f00 */
.L_x_466:
[----:B01----:R-:W-:-:S06]  /*03c0*/  @P0 IMAD.WIDE.U32 R8, R13, 0x10, R14 ;  /* 0x000000100d080825 */ /* 0x003fcc00078e000e */
[----:B------:R-:W2:Y:S01]  /*03d0*/  @P0 LDG.E.128 R8, desc[UR6][R8.64] ;  /* 0x0000000608080981 */ /* 0x000ea2000c1e1d00 */
        /* <DEDUP_REMOVED lines=14> */
[----:B------:R-:W-:Y:S01]  /*04c0*/  @P3 IADD3 R25, PT, PT, -R4, R25, RZ ;  /* 0x0000001904193210 */ /* 0x000fe20007ffe1ff */
[----:B------:R-:W-:-:S03]  /*04d0*/  @P3 VIADD R23, R23, 0x1 ;  /* 0x0000000117173836 */ /* 0x000fc60000000000 */
[----:B------:R-:W-:Y:S01]  /*04e0*/  ISETP.GE.U32.AND P4, PT, R25, R4, PT ;  /* 0x000000041900720c */ /* 0x000fe20003f86070 */
[----:B------:R-:W-:-:S04]  /*04f0*/  IMAD R25, R3, R28, R13 ;  /* 0x0000001c03197224 */ /* 0x000fc800078e020d */
[----:B------:R-:W-:-:S08]  /*0500*/  IMAD R25, R25, UR5, RZ ;  /* 0x0000000519197c24 */ /* 0x000fd0000f8e02ff */
[----:B------:R-:W-:-:S04]  /*0510*/  @P4 IADD3 R23, PT, PT, R23, 0x1, RZ ;  /* 0x0000000117174810 */ /* 0x000fc80007ffe0ff */
[----:B------:R-:W-:Y:S02]  /*0520*/  SEL R24, R22, R23, !P2 ;  /* 0x0000001716187207 */ /* 0x000fe40005000000 */
[----:B------:R-:W0:Y:S02]  /*0530*/  @P0 LDC R23, c[0x0][0xe4c] ;  /* 0x00039300ff170b82 */ /* 0x000e240000000800 */
[----:B------:R-:W-:-:S05]  /*0540*/  IADD3 R26, PT, PT, -R24, RZ, RZ ;  /* 0x000000ff181a7210 */ /* 0x000fca0007ffe1ff */
[----:B------:R-:W-:Y:S02]  /*0550*/  IMAD R26, R4, R26, R19 ;  /* 0x0000001a041a7224 */ /* 0x000fe400078e0213 */
[----:B------:R-:W1:Y:S02]  /*0560*/  @P0 LDC.64 R18, c[0x0][0x380] ;  /* 0x0000e000ff120b82 */ /* 0x000e640000000a00 */
[----:B------:R-:W-:-:S04]  /*0570*/  IMAD R25, R26, UR9, R25 ;  /* 0x000000091a197c24 */ /* 0x000fc8000f8e0219 */
        /* <DEDUP_REMOVED lines=8> */
[----:B----4-:R-:W1:Y:S08]  /*0600*/  I2F.U32.RP R23, R2 ;  /* 0x0000000200177306 */ /* 0x010e700000209000 */
[----:B0-----:R-:W0:Y:S08]  /*0610*/  MUFU.RCP R10, R10 ;  /* 0x0000000a000a7308 */ /* 0x001e300000001000 */
[----:B-1----:R-:W-:Y:S01]  /*0620*/  MUFU.RCP R23, R23 ;  /* 0x0000001700177308 */ /* 0x002fe20000001000 */
[----:B0-----:R-:W-:-:S07]  /*0630*/  IADD3 R8, PT, PT, R10, 0xffffffe, RZ ;  /* 0x0ffffffe0a087810 */ /* 0x001fce0007ffe0ff */
[----:B------:R0:W1:Y:S02]  /*0640*/  F2I.FTZ.U32.TRUNC.NTZ R9, R8 ;  /* 0x0000000800097305 */ /* 0x000064000021f000 */
[----:B0-----:R-:W-:Y:S02]  /*0650*/  IMAD.MOV.U32 R8, RZ, RZ, RZ ;  /* 0x000000ffff087224 */ /* 0x001fe400078e00ff */
[----:B-1----:R-:W-:-:S04]  /*0660*/  IMAD R11, R11, R9, RZ ;  /* 0x000000090b0b7224 */ /* 0x002fc800078e02ff */
[----:B------:R-:W-:Y:S01]  /*0670*/  IMAD.HI.U32 R18, R9, R11, R8 ;  /* 0x0000000b09127227 */ /* 0x000fe200078e0008 */
[----:B------:R-:W-:-:S04]  /*0680*/  IADD3 R8, PT, PT, R23, 0xffffffe, RZ ;  /* 0x0ffffffe17087810 */ /* 0x000fc80007ffe0ff */
[----:B------:R0:W1:Y:S01]  /*0690*/  F2I.FTZ.U32.TRUNC.NTZ R9, R8 ;  /* 0x0000000800097305 */ /* 0x000062000021f000 */
[----:B------:R-:W-:-:S05]  /*06a0*/  IMAD.HI.U32 R11, R18, R13, RZ ;  /* 0x0000000d120b7227 */ /* 0x000fca00078e00ff */
[----:B------:R-:W-:Y:S01]  /*06b0*/  IADD3 R19, PT, PT, -R11, RZ, RZ ;  /* 0x000000ff0b137210 */ /* 0x000fe20007ffe1ff */
[----:B0-----:R-:W-:-:S04]  /*06c0*/  HFMA2 R8, -RZ, RZ, 0, 0 ;  /* 0x00000000ff087431 */ /* 0x001fc800000001ff */
[----:B------:R-:W-:-:S05]  /*06d0*/  IMAD R19, R6, R19, R13 ;  /* 0x0000001306137224 */ /* 0x000fca00078e020d */
[----:B------:R-:W-:-:S13]  /*06e0*/  ISETP.GE.U32.AND P3, PT, R19, R6, PT ;  /* 0x000000061300720c */ /* 0x000fda0003f66070 */
[----:B------:R-:W-:Y:S01]  /*06f0*/  @P3 IMAD.IADD R19, R19, 0x1, -R6 ;  /* 0x0000000113133824 */ /* 0x000fe200078e0a06 */
[----:B------:R-:W-:-:S04]  /*0700*/  @P3 IADD3 R11, PT, PT, R11, 0x1, RZ ;  /* 0x000000010b0b3810 */ /* 0x000fc80007ffe0ff */
[----:B------:R-:W-:Y:S02]  /*0710*/  ISETP.GE.U32.AND P4, PT, R19, R6, PT ;  /* 0x000000061300720c */ /* 0x000fe40003f86070 */
[----:B------:R-:W-:-:S05]  /*0720*/  IADD3 R19, PT, PT, RZ, -R2, RZ ;  /* 0x80000002ff137210 */ /* 0x000fca0007ffe0ff */
[----:B-1----:R-:W-:-:S04]  /*0730*/  IMAD R19, R19, R9, RZ ;  /* 0x0000000913137224 */ /* 0x002fc800078e02ff */
[----:B------:R-:W-:-:S04]  /*0740*/  IMAD.HI.U32 R10, R9, R19, R8 ;  /* 0x00000013090a7227 */ /* 0x000fc800078e0008 */
[----:B------:R-:W-:Y:S01]  /*0750*/  @P4 VIADD R11, R11, 0x1 ;  /* 0x000000010b0b4836 */ /* 0x000fe20000000000 */
[----:B------:R-:W-:Y:S02]  /*0760*/  @!P5 LOP3.LUT R11, RZ, R6, RZ, 0x33, !PT ;  /* 0x00000006ff0bd212 */ /* 0x000fe400078e33ff */
[----:B------:R-:W-:-:S03]  /*0770*/  ISETP.NE.U32.AND P5, PT, R2, RZ, PT ;  /* 0x000000ff0200720c */ /* 0x000fc60003fa5070 */
[----:B------:R-:W-:-:S04]  /*0780*/  IMAD.HI.U32 R10, R10, R11, RZ ;  /* 0x0000000b0a0a7227 */ /* 0x000fc800078e00ff */
[----:B------:R-:W-:Y:S01]  /*0790*/  IMAD.MOV R8, RZ, RZ, -R11 ;  /* 0x000000ffff087224 */ /* 0x000fe200078e0a0b */
[----:B------:R-:W-:-:S03]  /*07a0*/  IADD3 R9, PT, PT, -R10, RZ, RZ ;  /* 0x000000ff0a097210 */ /* 0x000fc60007ffe1ff */
[----:B------:R-:W-:Y:S02]  /*07b0*/  IMAD R8, R6, R8, R13 ;  /* 0x0000000806087224 */ /* 0x000fe400078e020d */
[----:B------:R-:W-:Y:S02]  /*07c0*/  IMAD R9, R2, R9, R11 ;  /* 0x0000000902097224 */ /* 0x000fe400078e020b */
[----:B------:R-:W-:-:S03]  /*07d0*/  IMAD R8, R8, UR10, RZ ;  /* 0x0000000a08087c24 */ /* 0x000fc6000f8e02ff */
[----:B------:R-:W-:-:S13]  /*07e0*/  ISETP.GE.U32.AND P3, PT, R9, R2, PT ;  /* 0x000000020900720c */ /* 0x000fda0003f66070 */
[----:B------:R-:W-:Y:S01]  /*07f0*/  @P3 IMAD.IADD R9, R9, 0x1, -R2 ;  /* 0x0000000109093824 */ /* 0x000fe200078e0a02 */
[----:B------:R-:W-:-:S04]  /*0800*/  @P3 IADD3 R10, PT, PT, R10, 0x1, RZ ;  /* 0x000000010a0a3810 */ /* 0x000fc80007ffe0ff */
[----:B------:R-:W-:-:S13]  /*0810*/  ISETP.GE.U32.AND P4, PT, R9, R2, PT ;  /* 0x000000020900720c */ /* 0x000fda0003f86070 */
[----:B------:R-:W-:Y:S02]  /*0820*/  @P4 IADD3 R10, PT, PT, R10, 0x1, RZ ;  /* 0x000000010a0a4810 */ /* 0x000fe40007ffe0ff */
[----:B------:R-:W-:-:S04]  /*0830*/  @!P5 LOP3.LUT R10, RZ, R2, RZ, 0x33, !PT ;  /* 0x00000002ff0ad212 */ /* 0x000fc800078e33ff */
[----:B------:R-:W-:-:S05]  /*0840*/  IADD3 R9, PT, PT, -R10, RZ, RZ ;  /* 0x000000ff0a097210 */ /* 0x000fca0007ffe1ff */
[----:B------:R-:W-:-:S04]  /*0850*/  IMAD R11, R2, R9, R11 ;  /* 0x00000009020b7224 */ /* 0x000fc800078e020b */
[----:B------:R-:W-:-:S04]  /*0860*/  IMAD R11, R11, UR13, R8 ;  /* 0x0000000d0b0b7c24 */ /* 0x000fc8000f8e0208 */
[----:B------:R-:W-:-:S04]  /*0870*/  IMAD R9, R10, UR12, R11 ;  /* 0x0000000c0a097c24 */ /* 0x000fc8000f8e020b */
[----:B------:R-:W-:-:S06]  /*0880*/  IMAD.WIDE.U32 R8, R9, 0x10, R14 ;  /* 0x0000001009087825 */ /* 0x000fcc00078e000e */
[----:B------:R-:W2:Y:S01]  /*0890*/  LDG.E.128 R8, desc[UR6][R8.64] ;  /* 0x0000000608087981 */ /* 0x000ea2000c1e1d00 */
[----:B------:R-:W-:-:S04]  /*08a0*/  IMAD R19, R5, UR11, R24 ;  /* 0x0000000b05137c24 */ /* 0x000fc8000f8e0218 */
[----:B------:R-:W-:-:S05]  /*08b0*/  IMAD.WIDE.U32 R18, R19, 0x10, R16 ;  /* 0x0000001013127825 */ /* 0x000fca00078e0010 */
[----:B--2---:R1:W-:Y:S02]  /*08c0*/  STG.E.128 desc[UR6][R18.64], R8 ;  /* 0x0000000812007986 */ /* 0x0043e4000c101d06 */
.L_x_465:
[----:B------:R-:W-:-:S04]  /*08d0*/  IADD3 R13, PT, PT, R20, R13, RZ ;  /* 0x0000000d140d7210 */ /* 0x000fc80007ffe0ff */
[----:B------:R-:W-:-:S13]  /*08e0*/  ISETP.GE.U32.AND P3, PT, R13, R0, PT ;  /* 0x000000000d00720c */ /* 0x000fda0003f66070 */
[----:B------:R-:W-:Y:S05]  /*08f0*/  @!P3 BRA `(.L_x_466) ;  /* 0xfffffff800b0b947 */ /* 0x000fea000383ffff */
[----:B------:R-:W-:Y:S05]  /*0900*/  EXIT ;  /* 0x000000000000794d */ /* 0x000fea0003800000 */
.L_x_467:
        /* <DEDUP_REMOVED lines=15> */
.L_x_993:


//--------------------- .text._ZN2at6native40_GLOBAL__N__2351210d_8_Shape_cu_49f7391c26CatArrayBatchedCopy_contigINS1_10OpaqueTypeILj16EEEjLi3ELi128ELi1EEEvPT_NS1_25CatArrInputTensorMetadataIS5_T0_XT2_EXT3_EEENS1_16TensorSizeStrideIS8_Lj4EEEiS8_ --------------------------
	.section	.text._ZN2at6native40_GLOBAL__N__2351210d_8_Shape_cu_49f7391c26CatArrayBatchedCopy_contigINS1_10OpaqueTypeILj16EEEjLi3ELi128ELi1EEEvPT_NS1_25CatArrInputTensorMetadataIS5_T0_XT2_EXT3_EEENS1_16TensorSizeStrideIS8_Lj4EEEiS8_,"ax",@progbits
	.align	128
.text._ZN2at6native40_GLOBAL__N__2351210d_8_Shape_cu_49f7391c26CatArrayBatchedCopy_contigINS1_10OpaqueTypeILj16EEEjLi3ELi128ELi1EEEvPT_NS1_25CatArrInputTensorMetadataIS5_T0_XT2_EXT3_EEENS1_16TensorSizeStrideIS8_Lj4EEEiS8_:
        .type           _ZN2at6native40_GLOBAL__N__2351210d_8_Shape_cu_49f7391c26CatArrayBatchedCopy_contigINS1_10OpaqueTypeILj16EEEjLi3ELi128ELi1EEEvPT_NS1_25CatArrInputTensorMetadataIS5_T0_XT2_EXT3_EEENS1_16TensorSizeStrideIS8_Lj4EEEiS8_,@function
        .size           _ZN2at6native40_GLOBAL__N__2351210d_8_Shape_cu_49f7391c26CatArrayBatchedCopy_contigINS1_10OpaqueTypeILj16EEEjLi3ELi128ELi1EEEvPT_NS1_25CatArrInputTensorMetadataIS5_T0_XT2_EXT3_EEENS1_16TensorSizeStrideIS8_Lj4EEEiS8_,(.L_x_994 - _ZN2at6native40_GLOBAL__N__2351210d_8_Shape_cu_49f7391c26CatArrayBatchedCopy_contigINS1_10OpaqueTypeILj16EEEjLi3ELi128ELi1EEEvPT_NS1_25CatArrInputTensorMetadataIS5_T0_XT2_EXT3_EEENS1_16TensorSizeStrideIS8_Lj4EEEiS8_)
        .other          _ZN2at6native40_GLOBAL__N__2351210d_8_Shape_cu_49f7391c26CatArrayBatchedCopy_contigINS1_10OpaqueTypeILj16EEEjLi3ELi128ELi1EEEvPT_NS1_25CatArrInputTensorMetadataIS5_T0_XT2_EXT3_EEENS1_16TensorSizeStrideIS8_Lj4EEEiS8_,@"STO_CUDA_ENTRY STV_DEFAULT"
_ZN2at6native40_GLOBAL__N__2351210d_8_Shape_cu_49f7391c26CatArrayBatchedCopy_contigINS1_10OpaqueTypeILj16EEEjLi3ELi128ELi1EEEvPT_NS1_25CatArrInputTensorMetadataIS5_T0_XT2_EXT3_EEENS1_16TensorSizeStrideIS8_Lj4EEEiS8_:
        /* <DEDUP_REMOVED lines=49> */
.L_x_468:
        /* <DEDUP_REMOVED lines=34> */
.L_x_469:
        /* <DEDUP_REMOVED lines=13> */
.L_x_994:


//--------------------- .text._ZN2at6native40_GLOBAL__N__2351210d_8_Shape_cu_49f7391c35CatArrayBatchedCopy_alignedK_contigINS1_10OpaqueTypeILj16EEEjLi3ELi128ELi1ELi8EEEvPT_NS1_25CatArrInputTensorMetadataIS5_T0_XT2_EXT3_EEENS1_16TensorSizeStrideIS8_Lj4EEEiS8_ --------------------------
	.section	.text._ZN2at6native40_GLOBAL__N__2351210d_8_Shape_cu_49f7391c35CatArrayBatchedCopy_alignedK_contigINS1_10OpaqueTypeILj16EEEjLi3ELi128ELi1ELi8EEEvPT_NS1_25CatArrInputTensorMetadataIS5_T0_XT2_EXT3_EEENS1_16TensorSizeStrideIS8_Lj4EEEiS8_,"ax",@progbits
	.align	128
.text._ZN2at6native40_GLOBAL__N__2351210d_8_Shape_cu_49f7391c35CatArrayBatchedCopy_alignedK_contigINS1_10OpaqueTypeILj16EEEjLi3ELi128ELi1ELi8EEEvPT_NS1_25CatArrInputTensorMetadataIS5_T0_XT2_EXT3_EEENS1_16TensorSizeStrideIS8_Lj4EEEiS8_:
        .type           _ZN2at6native40_GLOBAL__N__2351210d_8_Shape_cu_49f7391c35CatArrayBatchedCopy_alignedK_contigINS1_10OpaqueTypeILj16EEEjLi3ELi128ELi1ELi8EEEvPT_NS1_25CatArrInputTensorMetadataIS5_T0_XT2_EXT3_EEENS1_16TensorSizeStrideIS8_Lj4EEEiS8_,@function
        .size           _ZN2at6native40_GLOBAL__N__2351210d_8_Shape_cu_49f7391c35CatArrayBatchedCopy_alignedK_contigINS1_10OpaqueTypeILj16EEEjLi3ELi128ELi1ELi8EEEvPT_NS1_25CatArrInputTensorMetadataIS5_T0_XT2_EXT3_EEENS1_16TensorSizeStrideIS8_Lj4EEEiS8_,(.L_x_995 - _ZN2at6native40_GLOBAL__N__2351210d_8_Shape_cu_49f7391c35CatArrayBatchedCopy_alignedK_contigINS1_10OpaqueTypeILj16EEEjLi3ELi128ELi1ELi8EEEvPT_NS1_25CatArrInputTensorMetadataIS5_T0_XT2_EXT3_EEENS1_16TensorSizeStrideIS8_Lj4EEEiS8_)
        .other          _ZN2at6native40_GLOBAL__N__2351210d_8_Shape_cu_49f7391c35CatArrayBatchedCopy_alignedK_contigINS1_10OpaqueTypeILj16EEEjLi3ELi128ELi1ELi8EEEvPT_NS1_25CatArrInputTensorMetadataIS5_T0_XT2_EXT3_EEENS1_16TensorSizeStrideIS8_Lj4EEEiS8_,@"STO_CUDA_ENTRY STV_DEFAULT"
_ZN2at6native40_GLOBAL__N__2351210d_8_Shape_cu_49f7391c35CatArrayBatchedCopy_alignedK_contigINS1_10OpaqueTypeILj16EEEjLi3ELi128ELi1ELi8EEEvPT_NS1_25CatArrInputTensorMetadataIS5_T0_XT2_EXT3_EEENS1_16TensorSizeStrideIS8_Lj4EEEiS8_:
        /* <DEDUP_REMOVED lines=50> */
.L_x_471:
        /* <DEDUP_REMOVED lines=41> */
.L_x_470:
        /* <DEDUP_REMOVED lines=51> */
.L_x_473:
[----:B------:R-:W-:Y:S05]  /*08e0*/  BSYNC.RECONVERGENT B0 ;  /* 0x0000000000007941 */ /* 0x000fea0003800200 */
.L_x_472:
[----:B------:R-:W-:Y:S05]  /*08f0*/  @!P2 EXIT ;  /* 0x000000000000a94d */ /* 0x000fea0003800000 */
[----:B------:R-:W-:Y:S02]  /*0900*/  HFMA2 R12, -RZ, RZ, 0, 0 ;  /* 0x00000000ff0c7431 */ /* 0x000fe400000001ff */
[C---:B------:R-:W-:Y:S01]  /*0910*/  IMAD.IADD R28, R5.reuse, 0x1, -R28 ;  /* 0x00000001051c7824 */ /* 0x040fe200078e0a1c */
[----:B------:R-:W-:Y:S02]  /*0920*/  IADD3 R27, PT, PT, R5, 0x1, RZ ;  /* 0x00000001051b7810 */ /* 0x000fe40007ffe0ff */
[----:B------:R-:W-:Y:S01]  /*0930*/  LOP3.LUT R20, RZ, R3, RZ, 0x33, !PT ;  /* 0x00000003ff147212 */ /* 0x000fe200078e33ff */
[----:B------:R-:W-:-:S07]  /*0940*/  IMAD.HI.U32 R26, R13, R25, R12 ;  /* 0x000000190d1a7227 */ /* 0x000fce00078e000c */
.L_x_474:
        /* <DEDUP_REMOVED lines=66> */
.L_x_475:
        /* <DEDUP_REMOVED lines=9> */
.L_x_995:


//--------------------- .text._ZN2at6native40_GLOBAL__N__2351210d_8_Shape_cu_49f7391c35CatArrayBatchedCopy_alignedK_contigINS1_10OpaqueTypeILj16EEEjLi3ELi128ELi1ELi16EEEvPT_NS1_25CatArrInputTensorMetadataIS5_T0_XT2_EXT3_EEENS1_16TensorSizeStrideIS8_Lj4EEEiS8_ --------------------------
	.section	.text._ZN2at6native40_GLOBAL__N__2351210d_8_Shape_cu_49f7391c35CatArrayBatchedCopy_alignedK_contigINS1_10OpaqueTypeILj16EEEjLi3ELi128ELi1ELi16EEEvPT_NS1_25CatArrInputTensorMetadataIS5_T0_XT2_EXT3_EEENS1_16TensorSizeStrideIS8_Lj4EEEiS8_,"ax",@progbits
	.align	128
.text._ZN2at6native40_GLOBAL__N__2351210d_8_Shape_cu_49f7391c35CatArrayBatchedCopy_alignedK_contigINS1_10OpaqueTypeILj16EEEjLi3ELi128ELi1ELi16EEEvPT_NS1_25CatArrInputTensorMetadataIS5_T0_XT2_EXT3_EEENS1_16TensorSizeStrideIS8_Lj4EEEiS8_:
        .type           _ZN2at6native40_GLOBAL__N__2351210d_8_Shape_cu_49f7391c35CatArrayBatchedCopy_alignedK_contigINS1_10OpaqueTypeILj16EEEjLi3ELi128ELi1ELi16EEEvPT_NS1_25CatArrInputTensorMetadataIS5_T0_XT2_EXT3_EEENS1_16TensorSizeStrideIS8_Lj4EEEiS8_,@function
        .size           _ZN2at6native40_GLOBAL__N__2351210d_8_Shape_cu_49f7391c35CatArrayBatchedCopy_alignedK_contigINS1_10OpaqueTypeILj16EEEjLi3ELi128ELi1ELi16EEEvPT_NS1_25CatArrInputTensorMetadataIS5_T0_XT2_EXT3_EEENS1_16TensorSizeStrideIS8_Lj4EEEiS8_,(.L_x_996 - _ZN2at6native40_GLOBAL__N__2351210d_8_Shape_cu_49f7391c35CatArrayBatchedCopy_alignedK_contigINS1_10OpaqueTypeILj16EEEjLi3ELi128ELi1ELi16EEEvPT_NS1_25CatArrInputTensorMetadataIS5_T0_XT2_EXT3_EEENS1_16TensorSizeStrideIS8_Lj4EEEiS8_)
        .other          _ZN2at6native40_GLOBAL__N__2351210d_8_Shape_cu_49f7391c35CatArrayBatchedCopy_alignedK_contigINS1_10OpaqueTypeILj16EEEjLi3ELi128ELi1ELi16EEEvPT_NS1_25CatArrInputTensorMetadataIS5_T0_XT2_EXT3_EEENS1_16TensorSizeStrideIS8_Lj4EEEiS8_,@"STO_CUDA_ENTRY STV_DEFAULT"
_ZN2at6native40_GLOBAL__N__2351210d_8_Shape_cu_49f7391c35CatArrayBatchedCopy_alignedK_contigINS1_10OpaqueTypeILj16EEEjLi3ELi128ELi1ELi16EEEvPT_NS1_25CatArrInputTensorMetadataIS5_T0_XT2_EXT3_EEENS1_16TensorSizeStrideIS8_Lj4EEEiS8_:
        /* <DEDUP_REMOVED lines=50> */
.L_x_477:
        /* <DEDUP_REMOVED lines=41> */
.L_x_476:
        /* <DEDUP_REMOVED lines=51> */
.L_x_479:
[----:B------:R-:W-:Y:S05]  /*08e0*/  BSYNC.RECONVERGENT B0 ;  /* 0x0000000000007941 */ /* 0x000fea0003800200 */
.L_x_478:
[----:B------:R-:W-:Y:S05]  /*08f0*/  @!P2 EXIT ;  /* 0x000000000000a94d */ /* 0x000fea0003800000 */
[----:B------:R-:W-:Y:S02]  /*0900*/  HFMA2 R12, -RZ, RZ, 0, 0 ;  /* 0x00000000ff0c7431 */ /* 0x000fe400000001ff */
[C---:B------:R-:W-:Y:S01]  /*0910*/  IMAD.IADD R28, R5.reuse, 0x1, -R28 ;  /* 0x00000001051c7824 */ /* 0x040fe200078e0a1c */
[----:B------:R-:W-:Y:S02]  /*0920*/  IADD3 R27, PT, PT, R5, 0x1, RZ ;  /* 0x00000001051b7810 */ /* 0x000fe40007ffe0ff */
[----:B------:R-:W-:Y:S01]  /*0930*/  LOP3.LUT R20, RZ, R3, RZ, 0x33, !PT ;  /* 0x00000003ff147212 */ /* 0x000fe200078e33ff */
[----:B------:R-:W-:-:S07]  /*0940*/  IMAD.HI.U32 R26, R13, R25, R12 ;  /* 0x000000190d1a7227 */ /* 0x000fce00078e000c */
.L_x_480:
        /* <DEDUP_REMOVED lines=66> */
.L_x_481:
        /* <DEDUP_REMOVED lines=9> */
.L_x_996:


//--------------------- .text._ZN2at6native40_GLOBAL__N__2351210d_8_Shape_cu_49f7391c30CatArrayBatchedCopy_vectorizedINS1_10OpaqueTypeILj16EEEjLi3ELi128ELi1ELi16ELi1EEEvPcNS1_25CatArrInputTensorMetadataIT_T0_XT2_EXT3_EEENS1_16TensorSizeStrideIS8_Lj4EEEiS8_ --------------------------
	.section	.text._ZN2at6native40_GLOBAL__N__2351210d_8_Shape_cu_49f7391c30CatArrayBatchedCopy_vectorizedINS1_10OpaqueTypeILj16EEEjLi3ELi128ELi1ELi16ELi1EEEvPcNS1_25CatArrInputTensorMetadataIT_T0_XT2_EXT3_EEENS1_16TensorSizeStrideIS8_Lj4EEEiS8_,"ax",@progbits
	.align	128
.text._ZN2at6native40_GLOBAL__N__2351210d_8_Shape_cu_49f7391c30CatArrayBatchedCopy_vectorizedINS1_10OpaqueTypeILj16EEEjLi3ELi128ELi1ELi16ELi1EEEvPcNS1_25CatArrInputTensorMetadataIT_T0_XT2_EXT3_EEENS1_16TensorSizeStrideIS8_Lj4EEEiS8_:
        .type           _ZN2at6native40_GLOBAL__N__2351210d_8_Shape_cu_49f7391c30CatArrayBatchedCopy_vectorizedINS1_10OpaqueTypeILj16EEEjLi3ELi128ELi1ELi16ELi1EEEvPcNS1_25CatArrInputTensorMetadataIT_T0_XT2_EXT3_EEENS1_16TensorSizeStrideIS8_Lj4EEEiS8_,@function
        .size           _ZN2at6native40_GLOBAL__N__2351210d_8_Shape_cu_49f7391c30CatArrayBatchedCopy_vectorizedINS1_10OpaqueTypeILj16EEEjLi3ELi128ELi1ELi16ELi1EEEvPcNS1_25CatArrInputTensorMetadataIT_T0_XT2_EXT3_EEENS1_16TensorSizeStrideIS8_Lj4EEEiS8_,(.L_x_997 - _ZN2at6native40_GLOBAL__N__2351210d_8_Shape_cu_49f7391c30CatArrayBatchedCopy_vectorizedINS1_10OpaqueTypeILj16EEEjLi3ELi128ELi1ELi16ELi1EEEvPcNS1_25CatArrInputTensorMetadataIT_T0_XT2_EXT3_EEENS1_16TensorSizeStrideIS8_Lj4EEEiS8_)
        .other          _ZN2at6native40_GLOBAL__N__2351210d_8_Shape_cu_49f7391c30CatArrayBatchedCopy_vectorizedINS1_10OpaqueTypeILj16EEEjLi3ELi128ELi1ELi16ELi1EEEvPcNS1_25CatArrInputTensorMetadataIT_T0_XT2_EXT3_EEENS1_16TensorSizeStrideIS8_Lj4EEEiS8_,@"STO_CUDA_ENTRY STV_DEFAULT"
_ZN2at6native40_GLOBAL__N__2351210d_8_Shape_cu_49f7391c30CatArrayBatchedCopy_vectorizedINS1_10OpaqueTypeILj16EEEjLi3ELi128ELi1ELi16ELi1EEEvPcNS1_25CatArrInputTensorMetadataIT_T0_XT2_EXT3_EEENS1_16TensorSizeStrideIS8_Lj4EEEiS8_:
        /* <DEDUP_REMOVED lines=50> */
.L_x_482:
        /* <DEDUP_REMOVED lines=36> */
.L_x_483:
        /* <DEDUP_REMOVED lines=10> */
.L_x_997:


//--------------------- .text._ZN2at6native40_GLOBAL__N__2351210d_8_Shape_cu_49f7391c19CatArrayBatchedCopyINS1_10OpaqueTypeILj16EEEjLi2ELi128ELi1EEEvPT_NS1_25CatArrInputTensorMetadataIS5_T0_XT2_EXT3_EEENS1_16TensorSizeStrideIS8_Lj4EEEiS8_ --------------------------
	.section	.text._ZN2at6native40_GLOBAL__N__2351210d_8_Shape_cu_49f7391c19CatArrayBatchedCopyINS1_10OpaqueTypeILj16EEEjLi2ELi128ELi1EEEvPT_NS1_25CatArrInputTensorMetadataIS5_T0_XT2_EXT3_EEENS1_16TensorSizeStrideIS8_Lj4EEEiS8_,"ax",@progbits
	.align	128
.text._ZN2at6native40_GLOBAL__N__2351210d_8_Shape_cu_49f7391c19CatArrayBatchedCopyINS1_10OpaqueTypeILj16EEEjLi2ELi128ELi1EEEvPT_NS1_25CatArrInputTensorMetadataIS5_T0_XT2_EXT3_EEENS1_16TensorSizeStrideIS8_Lj4EEEiS8_:
        .type           _ZN2at6native40_GLOBAL__N__2351210d_8_Shape_cu_49f7391c19CatArrayBatchedCopyINS1_10OpaqueTypeILj16EEEjLi2ELi128ELi1EEEvPT_NS1_25CatArrInputTensorMetadataIS5_T0_XT2_EXT3_EEENS1_16TensorSizeStrideIS8_Lj4EEEiS8_,@function
        .size           _ZN2at6native40_GLOBAL__N__2351210d_8_Shape_cu_49f7391c19CatArrayBatchedCopyINS1_10OpaqueTypeILj16EEEjLi2ELi128ELi1EEEvPT_NS1_25CatArrInputTensorMetadataIS5_T0_XT2_EXT3_EEENS1_16TensorSizeStrideIS8_Lj4EEEiS8_,(.L_x_998 - _ZN2at6native40_GLOBAL__N__2351210d_8_Shape_cu_49f7391c19CatArrayBatchedCopyINS1_10OpaqueTypeILj16EEEjLi2ELi128ELi1EEEvPT_NS1_25CatArrInputTensorMetadataIS5_T0_XT2_EXT3_EEENS1_16TensorSizeStrideIS8_Lj4EEEiS8_)
        .other          _ZN2at6native40_GLOBAL__N__2351210d_8_Shape_cu_49f7391c19CatArrayBatchedCopyINS1_10OpaqueTypeILj16EEEjLi2ELi128ELi1EEEvPT_NS1_25CatArrInputTensorMetadataIS5_T0_XT2_EXT3_EEENS1_16TensorSizeStrideIS8_Lj4EEEiS8_,@"STO_CUDA_ENTRY STV_DEFAULT"
_ZN2at6native40_GLOBAL__N__2351210d_8_Shape_cu_49f7391c19CatArrayBatchedCopyINS1_10OpaqueTypeILj16EEEjLi2ELi128ELi1EEEvPT_NS1_25CatArrInputTensorMetadataIS5_T0_XT2_EXT3_EEENS1_16TensorSizeStrideIS8_Lj4EEEiS8_:
        /* <DEDUP_REMOVED lines=19> */
[----:B------:R-:W0:Y:S06]  /*0130*/  LDCU.64 UR8, c[0x0][0xe38] ;  /* 0x0001c700ff0877ac */ /* 0x000e2c0008000a00 */
[----:B------:R-:W0:Y:S01]  /*0140*/  LDC R10, c[0x0][R12+0x980] ;  /* 0x000260000c0a7b82 */ /* 0x000e220000000800 */
[----:B------:R-:W0:Y:S01]  /*0150*/  LDCU.64 UR10, c[0x0][0xe18] ;  /* 0x0001c300ff0a77ac */ /* 0x000e220008000a00 */
[----:B-1----:R-:W-:-:S06]  /*0160*/  IMAD R14, R14, UR4, RZ ;  /* 0x000000040e0e7c24 */ /* 0x002fcc000f8e02ff */
[----:B------:R1:W5:Y:S01]  /*0170*/  LDC.U8 R7, c[0x0][R16+0xd80] ;  /* 0x0003600010077b82 */ /* 0x0003620000000000 */
[----:B---3--:R-:W-:-:S07]  /*0180*/  ISETP.NE.AND P0, PT, R2, 0x1, PT ;  /* 0x000000010200780c */ /* 0x008fce0003f05270 */
[----:B------:R-:W3:Y:S01]  /*0190*/  LDC.64 R8, c[0x0][R8+0x380] ;  /* 0x0000e00008087b82 */ /* 0x000ee20000000a00 */
[----:B0-----:R-:W-:-:S07]  /*01a0*/  SEL R11, R10, R11, !P0 ;  /* 0x0000000b0a0b7207 */ /* 0x001fce0004000000 */
[----:B------:R-:W0:Y:S01]  /*01b0*/  LDC.64 R2, c[0x0][0x380] ;  /* 0x0000e000ff027b82 */ /* 0x000e220000000a00 */
[----:B------:R-:W2:Y:S01]  /*01c0*/  I2F.U32.RP R6, R11 ;  /* 0x0000000b00067306 */ /* 0x000ea20000209000 */
[----:B------:R-:W-:Y:S02]  /*01d0*/  IADD3 R13, PT, PT, RZ, -R11, RZ ;  /* 0x8000000bff0d7210 */ /* 0x000fe40007ffe0ff */
[----:B------:R-:W-:-:S04]  /*01e0*/  ISETP.NE.U32.AND P1, PT, R11, RZ, PT ;  /* 0x000000ff0b00720c */ /* 0x000fc80003f25070 */
[----:B------:R-:W0:Y:S01]  /*01f0*/  LDC R12, c[0x0][R12+0x780] ;  /* 0x0001e0000c0c7b82 */ /* 0x000e220000000800 */
[----:B-1----:R-:W-:-:S07]  /*0200*/  LOP3.LUT R16, RZ, R11, RZ, 0x33, !PT ;  /* 0x0000000bff107212 */ /* 0x002fce00078e33ff */
[----:B------:R-:W1:Y:S01]  /*0210*/  @P0 LDC R10, c[0x0][0xe0c] ;  /* 0x00038300ff0a0b82 */ /* 0x000e620000000800 */
[----:B-----5:R-:W-:Y:S01]  /*0220*/  ISETP.NE.AND P0, PT, R7, RZ, PT ;  /* 0x000000ff0700720c */ /* 0x020fe20003f05270 */
[----:B--2---:R-:W2:Y:S02]  /*0230*/  MUFU.RCP R6, R6 ;  /* 0x0000000600067308 */ /* 0x004ea40000001000 */
[----:B--2---:R-:W-:-:S06]  /*0240*/  IADD3 R4, PT, PT, R6, 0xffffffe, RZ ;  /* 0x0ffffffe06047810 */ /* 0x004fcc0007ffe0ff */
[----:B------:R2:W5:Y:S02]  /*0250*/  F2I.FTZ.U32.TRUNC.NTZ R5, R4 ;  /* 0x0000000400057305 */ /* 0x000564000021f000 */
[----:B--2---:R-:W-:Y:S01]  /*0260*/  MOV R4, RZ ;  /* 0x000000ff00047202 */ /* 0x004fe20000000f00 */
[----:B-----5:R-:W-:-:S04]  /*0270*/  IMAD R13, R13, R5, RZ ;  /* 0x000000050d0d7224 */ /* 0x020fc800078e02ff */
[----:B0--34-:R-:W-:-:S07]  /*0280*/  IMAD.HI.U32 R13, R5, R13, R4 ;  /* 0x0000000d050d7227 */ /* 0x019fce00078e0004 */
.L_x_485:
[----:B0-2---:R-:W-:Y:S01]  /*0290*/  @P0 IMAD.WIDE.U32 R4, R15, 0x10, R8 ;  /* 0x000000100f040825 */ /* 0x005fe200078e0008 */
[----:B------:R-:W0:Y:S05]  /*02a0*/  @P0 LDC R21, c[0x0][0xe4c] ;  /* 0x00039300ff150b82 */ /* 0x000e2a0000000800 */
[----:B------:R-:W2:Y:S01]  /*02b0*/  @P0 LDG.E.128 R4, desc[UR6][R4.64] ;  /* 0x0000000604040981 */ /* 0x000ea2000c1e1d00 */
        /* <DEDUP_REMOVED lines=11> */
[----:B------:R-:W-:-:S04]  /*0370*/  IMAD R20, R17, UR8, RZ ;  /* 0x0000000811147c24 */ /* 0x000fc8000f8e02ff */
[----:B------:R-:W-:-:S04]  /*0380*/  IMAD R17, R11, R22, R15 ;  /* 0x000000160b117224 */ /* 0x000fc800078e020f */
[----:B------:R-:W-:-:S04]  /*0390*/  IMAD R17, R17, UR9, R20 ;  /* 0x0000000911117c24 */ /* 0x000fc8000f8e0214 */
[----:B0-----:R-:W-:-:S04]  /*03a0*/  @P0 IMAD R21, R12, R21, R17 ;  /* 0x000000150c150224 */ /* 0x001fc800078e0211 */
[----:B---3--:R-:W-:-:S05]  /*03b0*/  @P0 IMAD.WIDE.U32 R18, R21, 0x10, R18 ;  /* 0x0000001015120825 */ /* 0x008fca00078e0012 */
[----:B--2---:R0:W-:Y:S01]  /*03c0*/  @P0 STG.E.128 desc[UR6][R18.64], R4 ;  /* 0x0000000412000986 */ /* 0x0041e2000c101d06 */
[----:B------:R-:W-:Y:S05]  /*03d0*/  @P0 BRA `(.L_x_484) ;  /* 0x00000000006c0947 */ /* 0x000fea0003800000 */
[----:B01----:R-:W0:Y:S01]  /*03e0*/  I2F.U32.RP R6, R10 ;  /* 0x0000000a00067306 */ /* 0x003e220000209000 */
[----:B------:R-:W-:Y:S02]  /*03f0*/  IADD3 R7, PT, PT, RZ, -R10, RZ ;  /* 0x8000000aff077210 */ /* 0x000fe40007ffe0ff */
[----:B------:R-:W-:-:S05]  /*0400*/  ISETP.NE.U32.AND P4, PT, R10, RZ, PT ;  /* 0x000000ff0a00720c */ /* 0x000fca0003f85070 */
[----:B0-----:R-:W0:Y:S02]  /*0410*/  MUFU.RCP R6, R6 ;  /* 0x0000000600067308 */ /* 0x001e240000001000 */
        /* <DEDUP_REMOVED lines=14> */
[C---:B------:R-:W-:Y:S01]  /*0500*/  IADD3 R4, PT, PT, -R18.reuse, RZ, RZ ;  /* 0x000000ff12047210 */ /* 0x040fe20007ffe1ff */
[----:B------:R-:W-:-:S04]  /*0510*/  IMAD R5, R18, UR10, RZ ;  /* 0x0000000a12057c24 */ /* 0x000fc8000f8e02ff */
[----:B------:R-:W-:-:S04]  /*0520*/  IMAD R4, R10, R4, R15 ;  /* 0x000000040a047224 */ /* 0x000fc800078e020f */
[----:B------:R-:W-:-:S04]  /*0530*/  IMAD R5, R4, UR11, R5 ;  /* 0x0000000b04057c24 */ /* 0x000fc8000f8e0205 */
[----:B------:R-:W-:-:S06]  /*0540*/  IMAD.WIDE.U32 R4, R5, 0x10, R8 ;  /* 0x0000001005047825 */ /* 0x000fcc00078e0008 */
[----:B------:R-:W2:Y:S01]  /*0550*/  LDG.E.128 R4, desc[UR6][R4.64] ;  /* 0x0000000604047981 */ /* 0x000ea2000c1e1d00 */
[----:B------:R-:W-:-:S04]  /*0560*/  IMAD R19, R12, UR5, R17 ;  /* 0x000000050c137c24 */ /* 0x000fc8000f8e0211 */
[----:B------:R-:W-:-:S05]  /*0570*/  IMAD.WIDE.U32 R18, R19, 0x10, R2 ;  /* 0x0000001013127825 */ /* 0x000fca00078e0002 */
[----:B--2---:R2:W-:Y:S02]  /*0580*/  STG.E.128 desc[UR6][R18.64], R4 ;  /* 0x0000000412007986 */ /* 0x0045e4000c101d06 */
.L_x_484:
[----:B------:R-:W-:-:S04]  /*0590*/  IADD3 R15, PT, PT, R14, R15, RZ ;  /* 0x0000000f0e0f7210 */ /* 0x000fc80007ffe0ff */
[----:B------:R-:W-:-:S13]  /*05a0*/  ISETP.GE.U32.AND P2, PT, R15, R0, PT ;  /* 0x000000000f00720c */ /* 0x000fda0003f46070 */
[----:B------:R-:W-:Y:S05]  /*05b0*/  @!P2 BRA `(.L_x_485) ;  /* 0xfffffffc0034a947 */ /* 0x000fea000383ffff */
[----:B------:R-:W-:Y:S05]  /*05c0*/  EXIT ;  /* 0x000000000000794d */ /* 0x000fea0003800000 */
.L_x_486:
        /* <DEDUP_REMOVED lines=11> */
.L_x_998:


//--------------------- .text._ZN2at6native40_GLOBAL__N__2351210d_8_Shape_cu_49f7391c26CatArrayBatchedCopy_contigINS1_10OpaqueTypeILj16EEEjLi2ELi128ELi1EEEvPT_NS1_25CatArrInputTensorMetadataIS5_T0_XT2_EXT3_EEENS1_16TensorSizeStrideIS8_Lj4EEEiS8_ --------------------------
	.section	.text._ZN2at6native40_GLOBAL__N__2351210d_8_Shape_cu_49f7391c26CatArrayBatchedCopy_contigINS1_10OpaqueTypeILj16EEEjLi2ELi128ELi1EEEvPT_NS1_25CatArrInputTensorMetadataIS5_T0_XT2_EXT3_EEENS1_16TensorSizeStrideIS8_Lj4EEEiS8_,"ax",@progbits
	.align	128
.text._ZN2at6native40_GLOBAL__N__2351210d_8_Shape_cu_49f7391c26CatArrayBatchedCopy_contigINS1_10OpaqueTypeILj16EEEjLi2ELi128ELi1EEEvPT_NS1_25CatArrInputTensorMetadataIS5_T0_XT2_EXT3_EEENS1_16TensorSizeStrideIS8_Lj4EEEiS8_:
        .type           _ZN2at6native40_GLOBAL__N__2351210d_8_Shape_cu_49f7391c26CatArrayBatchedCopy_contigINS1_10OpaqueTypeILj16EEEjLi2ELi128ELi1EEEvPT_NS1_25CatArrInputTensorMetadataIS5_T0_XT2_EXT3_EEENS1_16TensorSizeStrideIS8_Lj4EEEiS8_,@function
        .size           _ZN2at6native40_GLOBAL__N__2351210d_8_Shape_cu_49f7391c26CatArrayBatchedCopy_contigINS1_10OpaqueTypeILj16EEEjLi2ELi128ELi1EEEvPT_NS1_25CatArrInputTensorMetadataIS5_T0_XT2_EXT3_EEENS1_16TensorSizeStrideIS8_Lj4EEEiS8_,(.L_x_999 - _ZN2at6native40_GLOBAL__N__2351210d_8_Shape_cu_49f7391c26CatArrayBatchedCopy_contigINS1_10OpaqueTypeILj16EEEjLi2ELi128ELi1EEEvPT_NS1_25CatArrInputTensorMetadataIS5_T0_XT2_EXT3_EEENS1_16TensorSizeStrideIS8_Lj4EEEiS8_)
        .other          _ZN2at6native40_GLOBAL__N__2351210d_8_Shape_cu_49f7391c26CatArrayBatchedCopy_contigINS1_10OpaqueTypeILj16EEEjLi2ELi128ELi1EEEvPT_NS1_25CatArrInputTensorMetadataIS5_T0_XT2_EXT3_EEENS1_16TensorSizeStrideIS8_Lj4EEEiS8_,@"STO_CUDA_ENTRY STV_DEFAULT"
_ZN2at6native40_GLOBAL__N__2351210d_8_Shape_cu_49f7391c26CatArrayBatchedCopy_contigINS1_10OpaqueTypeILj16EEEjLi2ELi128ELi1EEEvPT_NS1_25CatArrInputTensorMetadataIS5_T0_XT2_EXT3_EEENS1_16TensorSizeStrideIS8_Lj4EEEiS8_:
        /* <DEDUP_REMOVED lines=36> */
.L_x_487:
        /* <DEDUP_REMOVED lines=21> */
.L_x_488:
        /* <DEDUP_REMOVED lines=15> */
.L_x_999:


//--------------------- .text._ZN2at6native40_GLOBAL__N__2351210d_8_Shape_cu_49f7391c35CatArrayBatchedCopy_alignedK_contigINS1_10OpaqueTypeILj16EEEjLi2ELi128ELi1ELi8EEEvPT_NS1_25CatArrInputTensorMetadataIS5_T0_XT2_EXT3_EEENS1_16TensorSizeStrideIS8_Lj4EEEiS8_ --------------------------
	.section	.text._ZN2at6native40_GLOBAL__N__2351210d_8_Shape_cu_49f7391c35CatArrayBatchedCopy_alignedK_contigINS1_10OpaqueTypeILj16EEEjLi2ELi128ELi1ELi8EEEvPT_NS1_25CatArrInputTensorMetadataIS5_T0_XT2_EXT3_EEENS1_16TensorSizeStrideIS8_Lj4EEEiS8_,"ax",@progbits
	.align	128
.text._ZN2at6native40_GLOBAL__N__2351210d_8_Shape_cu_49f7391c35CatArrayBatchedCopy_alignedK_contigINS1_10OpaqueTypeILj16EEEjLi2ELi128ELi1ELi8EEEvPT_NS1_25CatArrInputTensorMetadataIS5_T0_XT2_EXT3_EEENS1_16TensorSizeStrideIS8_Lj4EEEiS8_:
        .type           _ZN2at6native40_GLOBAL__N__2351210d_8_Shape_cu_49f7391c35CatArrayBatchedCopy_alignedK_contigINS1_10OpaqueTypeILj16EEEjLi2ELi128ELi1ELi8EEEvPT_NS1_25CatArrInputTensorMetadataIS5_T0_XT2_EXT3_EEENS1_16TensorSizeStrideIS8_Lj4EEEiS8_,@function
        .size           _ZN2at6native40_GLOBAL__N__2351210d_8_Shape_cu_49f7391c35CatArrayBatchedCopy_alignedK_contigINS1_10OpaqueTypeILj16EEEjLi2ELi128ELi1ELi8EEEvPT_NS1_25CatArrInputTensorMetadataIS5_T0_XT2_EXT3_EEENS1_16TensorSizeStrideIS8_Lj4EEEiS8_,(.L_x_1000 - _ZN2at6native40_GLOBAL__N__2351210d_8_Shape_cu_49f7391c35CatArrayBatchedCopy_alignedK_contigINS1_10OpaqueTypeILj16EEEjLi2ELi128ELi1ELi8EEEvPT_NS1_25CatArrInputTensorMetadataIS5_T0_XT2_EXT3_EEENS1_16TensorSizeStrideIS8_Lj4EEEiS8_)
        .other          _ZN2at6native40_GLOBAL__N__2351210d_8_Shape_cu_49f7391c35CatArrayBatchedCopy_alignedK_contigINS1_10OpaqueTypeILj16EEEjLi2ELi128ELi1ELi8EEEvPT_NS1_25CatArrInputTensorMetadataIS5_T0_XT2_EXT3_EEENS1_16TensorSizeStrideIS8_Lj4EEEiS8_,@"STO_CUDA_ENTRY STV_DEFAULT"
_ZN2at6native40_GLOBAL__N__2351210d_8_Shape_cu_49f7391c35CatArrayBatchedCopy_alignedK_contigINS1_10OpaqueTypeILj16EEEjLi2ELi128ELi1ELi8EEEvPT_NS1_25CatArrInputTensorMetadataIS5_T0_XT2_EXT3_EEENS1_16TensorSizeStrideIS8_Lj4EEEiS8_:
        /* <DEDUP_REMOVED lines=41> */
.L_x_490:
        /* <DEDUP_REMOVED lines=30> */
.L_x_489:
        /* <DEDUP_REMOVED lines=15> */
.L_x_493:
        /* <DEDUP_REMOVED lines=24> */
.L_x_492:
[----:B------:R-:W-:Y:S05]  /*06e0*/  BSYNC.RECONVERGENT B0 ;  /* 0x0000000000007941 */ /* 0x000fea0003800200 */
.L_x_491:
[----:B------:R-:W-:Y:S05]  /*06f0*/  @P1 EXIT ;  /* 0x000000000000194d */ /* 0x000fea0003800000 */
[----:B------:R-:W-:Y:S01]  /*0700*/  IADD3 R20, PT, PT, -R20, R5, RZ ;  /* 0x0000000514147210 */ /* 0x000fe20007ffe1ff */
[----:B------:R-:W-:-:S07]  /*0710*/  VIADD R21, R5, 0x1 ;  /* 0x0000000105157836 */ /* 0x000fce0000000000 */
.L_x_494:
        /* <DEDUP_REMOVED lines=77> */
.L_x_495:
        /* <DEDUP_REMOVED lines=9> */
.L_x_1000:


//--------------------- .text._ZN2at6native40_GLOBAL__N__2351210d_8_Shape_cu_49f7391c35CatArrayBatchedCopy_alignedK_contigINS1_10OpaqueTypeILj16EEEjLi2ELi128ELi1ELi16EEEvPT_NS1_25CatArrInputTensorMetadataIS5_T0_XT2_EXT3_EEENS1_16TensorSizeStrideIS8_Lj4EEEiS8_ --------------------------
	.section	.text._ZN2at6native40_GLOBAL__N__2351210d_8_Shape_cu_49f7391c35CatArrayBatchedCopy_alignedK_contigINS1_10OpaqueTypeILj16EEEjLi2ELi128ELi1ELi16EEEvPT_NS1_25CatArrInputTensorMetadataIS5_T0_XT2_EXT3_EEENS1_16TensorSizeStrideIS8_Lj4EEEiS8_,"ax",@progbits
	.align	128
.text._ZN2at6native40_GLOBAL__N__2351210d_8_Shape_cu_49f7391c35CatArrayBatchedCopy_alignedK_contigINS1_10OpaqueTypeILj16EEEjLi2ELi128ELi1ELi16EEEvPT_NS1_25CatArrInputTensorMetadataIS5_T0_XT2_EXT3_EEENS1_16TensorSizeStrideIS8_Lj4EEEiS8_:
        .type           _ZN2at6native40_GLOBAL__N__2351210d_8_Shape_cu_49f7391c35CatArrayBatchedCopy_alignedK_contigINS1_10OpaqueTypeILj16EEEjLi2ELi128ELi1ELi16EEEvPT_NS1_25CatArrInputTensorMetadataIS5_T0_XT2_EXT3_EEENS1_16TensorSizeStrideIS8_Lj4EEEiS8_,@function
        .size           _ZN2at6native40_GLOBAL__N__2351210d_8_Shape_cu_49f7391c35CatArrayBatchedCopy_alignedK_contigINS1_10OpaqueTypeILj16EEEjLi2ELi128ELi1ELi16EEEvPT_NS1_25CatArrInputTensorMetadataIS5_T0_XT2_EXT3_EEENS1_16TensorSizeStrideIS8_Lj4EEEiS8_,(.L_x_1001 - _ZN2at6native40_GLOBAL__N__2351210d_8_Shape_cu_49f7391c35CatArrayBatchedCopy_alignedK_contigINS1_10OpaqueTypeILj16EEEjLi2ELi128ELi1ELi16EEEvPT_NS1_25CatArrInputTensorMetadataIS5_T0_XT2_EXT3_EEENS1_16TensorSizeStrideIS8_Lj4EEEiS8_)
        .other          _ZN2at6native40_GLOBAL__N__2351210d_8_Shape_cu_49f7391c35CatArrayBatchedCopy_alignedK_contigINS1_10OpaqueTypeILj16EEEjLi2ELi128ELi1ELi16EEEvPT_NS1_25CatArrInputTensorMetadataIS5_T0_XT2_EXT3_EEENS1_16TensorSizeStrideIS8_Lj4EEEiS8_,@"STO_CUDA_ENTRY STV_DEFAULT"
_ZN2at6native40_GLOBAL__N__2351210d_8_Shape_cu_49f7391c35CatArrayBatchedCopy_alignedK_contigINS1_10OpaqueTypeILj16EEEjLi2ELi128ELi1ELi16EEEvPT_NS1_25CatArrInputTensorMetadataIS5_T0_XT2_EXT3_EEENS1_16TensorSizeStrideIS8_Lj4EEEiS8_:
        /* <DEDUP_REMOVED lines=41> */
.L_x_497:
        /* <DEDUP_REMOVED lines=30> */
.L_x_496:
        /* <DEDUP_REMOVED lines=15> */
.L_x_500:
        /* <DEDUP_REMOVED lines=24> */
.L_x_499:
[----:B------:R-:W-:Y:S05]  /*06e0*/  BSYNC.RECONVERGENT B0 ;  /* 0x0000000000007941 */ /* 0x000fea0003800200 */
.L_x_498:
[----:B------:R-:W-:Y:S05]  /*06f0*/  @P1 EXIT ;  /* 0x000000000000194d */ /* 0x000fea0003800000 */
[----:B------:R-:W-:Y:S01]  /*0700*/  IADD3 R20, PT, PT, -R20, R5, RZ ;  /* 0x0000000514147210 */ /* 0x000fe20007ffe1ff */
[----:B------:R-:W-:-:S07]  /*0710*/  VIADD R21, R5, 0x1 ;  /* 0x0000000105157836 */ /* 0x000fce0000000000 */
.L_x_501:
        /* <DEDUP_REMOVED lines=77> */
.L_x_502:
        /* <DEDUP_REMOVED lines=9> */
.L_x_1001:


//--------------------- .text._ZN2at6native40_GLOBAL__N__2351210d_8_Shape_cu_49f7391c30CatArrayBatchedCopy_vectorizedINS1_10OpaqueTypeILj16EEEjLi2ELi128ELi1ELi16ELi1EEEvPcNS1_25CatArrInputTensorMetadataIT_T0_XT2_EXT3_EEENS1_16TensorSizeStrideIS8_Lj4EEEiS8_ --------------------------
	.section	.text._ZN2at6native40_GLOBAL__N__2351210d_8_Shape_cu_49f7391c30CatArrayBatchedCopy_vectorizedINS1_10OpaqueTypeILj16EEEjLi2ELi128ELi1ELi16ELi1EEEvPcNS1_25CatArrInputTensorMetadataIT_T0_XT2_EXT3_EEENS1_16TensorSizeStrideIS8_Lj4EEEiS8_,"ax",@progbits
	.align	128
.text._ZN2at6native40_GLOBAL__N__2351210d_8_Shape_cu_49f7391c30CatArrayBatchedCopy_vectorizedINS1_10OpaqueTypeILj16EEEjLi2ELi128ELi1ELi16ELi1EEEvPcNS1_25CatArrInputTensorMetadataIT_T0_XT2_EXT3_EEENS1_16TensorSizeStrideIS8_Lj4EEEiS8_:
        .type           _ZN2at6native40_GLOBAL__N__2351210d_8_Shape_cu_49f7391c30CatArrayBatchedCopy_vectorizedINS1_10OpaqueTypeILj16EEEjLi2ELi128ELi1ELi16ELi1EEEvPcNS1_25CatArrInputTensorMetadataIT_T0_XT2_EXT3_EEENS1_16TensorSizeStrideIS8_Lj4EEEiS8_,@function
        .size           _ZN2at6native40_GLOBAL__N__2351210d_8_Shape_cu_49f7391c30CatArrayBatchedCopy_vectorizedINS1_10OpaqueTypeILj16EEEjLi2ELi128ELi1ELi16ELi1EEEvPcNS1_25CatArrInputTensorMetadataIT_T0_XT2_EXT3_EEENS1_16TensorSizeStrideIS8_Lj4EEEiS8_,(.L_x_1002 - _ZN2at6native40_GLOBAL__N__2351210d_8_Shape_cu_49f7391c30CatArrayBatchedCopy_vectorizedINS1_10OpaqueTypeILj16EEEjLi2ELi128ELi1ELi16ELi1EEEvPcNS1_25CatArrInputTensorMetadataIT_T0_XT2_EXT3_EEENS1_16TensorSizeStrideIS8_Lj4EEEiS8_)
        .other          _ZN2at6native40_GLOBAL__N__2351210d_8_Shape_cu_49f7391c30CatArrayBatchedCopy_vectorizedINS1_10OpaqueTypeILj16EEEjLi2ELi128ELi1ELi16ELi1EEEvPcNS1_25CatArrInputTensorMetadataIT_T0_XT2_EXT3_EEENS1_16TensorSizeStrideIS8_Lj4EEEiS8_,@"STO_CUDA_ENTRY STV_DEFAULT"
_ZN2at6native40_GLOBAL__N__2351210d_8_Shape_cu_49f7391c30CatArrayBatchedCopy_vectorizedINS1_10OpaqueTypeILj16EEEjLi2ELi128ELi1ELi16ELi1EEEvPcNS1_25CatArrInputTensorMetadataIT_T0_XT2_EXT3_EEENS1_16TensorSizeStrideIS8_Lj4EEEiS8_:
        /* <DEDUP_REMOVED lines=36> */
.L_x_503:
        /* <DEDUP_REMOVED lines=24> */
.L_x_504:
        /* <DEDUP_REMOVED lines=12> */
.L_x_1002:


//--------------------- .text._ZN2at6native40_GLOBAL__N__2351210d_8_Shape_cu_49f7391c19CatArrayBatchedCopyINS1_10OpaqueTypeILj16EEEjLi1ELi128ELi1EEEvPT_NS1_25CatArrInputTensorMetadataIS5_T0_XT2_EXT3_EEENS1_16TensorSizeStrideIS8_Lj4EEEiS8_ --------------------------
	.section	.text._ZN2at6native40_GLOBAL__N__2351210d_8_Shape_cu_49f7391c19CatArrayBatchedCopyINS1_10OpaqueTypeILj16EEEjLi1ELi128ELi1EEEvPT_NS1_25CatArrInputTensorMetadataIS5_T0_XT2_EXT3_EEENS1_16TensorSizeStrideIS8_Lj4EEEiS8_,"ax",@progbits
	.align	128
.text._ZN2at6native40_GLOBAL__N__2351210d_8_Shape_cu_49f7391c19CatArrayBatchedCopyINS1_10OpaqueTypeILj16EEEjLi1ELi128ELi1EEEvPT_NS1_25CatArrInputTensorMetadataIS5_T0_XT2_EXT3_EEENS1_16TensorSizeStrideIS8_Lj4EEEiS8_:
        .type           _ZN2at6native40_GLOBAL__N__2351210d_8_Shape_cu_49f7391c19CatArrayBatchedCopyINS1_10OpaqueTypeILj16EEEjLi1ELi128ELi1EEEvPT_NS1_25CatArrInputTensorMetadataIS5_T0_XT2_EXT3_EEENS1_16TensorSizeStrideIS8_Lj4EEEiS8_,@function
        .size           _ZN2at6native40_GLOBAL__N__2351210d_8_Shape_cu_49f7391c19CatArrayBatchedCopyINS1_10OpaqueTypeILj16EEEjLi1ELi128ELi1EEEvPT_NS1_25CatArrInputTensorMetadataIS5_T0_XT2_EXT3_EEENS1_16TensorSizeStrideIS8_Lj4EEEiS8_,(.L_x_1003 - _ZN2at6native40_GLOBAL__N__2351210d_8_Shape_cu_49f7391c19CatArrayBatchedCopyINS1_10OpaqueTypeILj16EEEjLi1ELi128ELi1EEEvPT_NS1_25CatArrInputTensorMetadataIS5_T0_XT2_EXT3_EEENS1_16TensorSizeStrideIS8_Lj4EEEiS8_)
        .other          _ZN2at6native40_GLOBAL__N__2351210d_8_Shape_cu_49f7391c19CatArrayBatchedCopyINS1_10OpaqueTypeILj16EEEjLi1ELi128ELi1EEEvPT_NS1_25CatArrInputTensorMetadataIS5_T0_XT2_EXT3_EEENS1_16TensorSizeStrideIS8_Lj4EEEiS8_,@"STO_CUDA_ENTRY STV_DEFAULT"
_ZN2at6native40_GLOBAL__N__2351210d_8_Shape_cu_49f7391c19CatArrayBatchedCopyINS1_10OpaqueTypeILj16EEEjLi1ELi128ELi1EEEvPT_NS1_25CatArrInputTensorMetadataIS5_T0_XT2_EXT3_EEENS1_16TensorSizeStrideIS8_Lj4EEEiS8_:
        /* <DEDUP_REMOVED lines=11> */
[C---:B------:R-:W-:Y:S01]  /*00b0*/  IMAD R6, R3.reuse, -0x3, R2 ;  /* 0xfffffffd03067824 */ /* 0x040fe200078e0202 */
[----:B------:R-:W0:Y:S01]  /*00c0*/  LDC.64 R12, c[0x0][0x380] ;  /* 0x0000e000ff0c7b82 */ /* 0x000e220000000a00 */
[----:B------:R-:W1:Y:S01]  /*00d0*/  LDCU UR5, c[0x0][0xe4c] ;  /* 0x0001c980ff0577ac */ /* 0x000e620008000800 */
[----:B------:R-:W-:Y:S01]  /*00e0*/  MOV R17, R5 ;  /* 0x0000000500117202 */ /* 0x000fe20000000f00 */
[C---:B------:R-:W-:Y:S01]  /*00f0*/  IMAD R2, R3.reuse, 0x7, R6 ;  /* 0x0000000703027824 */ /* 0x040fe200078e0206 */
[----:B------:R-:W2:Y:S03]  /*0100*/  LDCU UR4, c[0x0][0x370] ;  /* 0x00006e00ff0477ac */ /* 0x000ea60008000800 */
[----:B------:R-:W-:Y:S01]  /*0110*/  IMAD R4, R3, -0x4, R2 ;  /* 0xfffffffc03047824 */ /* 0x000fe200078e0202 */
[----:B------:R-:W3:Y:S01]  /*0120*/  LDC.U8 R6, c[0x0][R6+0xd80] ;  /* 0x0003600006067b82 */ /* 0x000ee20000000000 */
[----:B------:R-:W4:Y:S01]  /*0130*/  LDCU.64 UR6, c[0x0][0x358] ;  /* 0x00006b00ff0677ac */ /* 0x000f220008000a00 */
[----:B------:R-:W0:Y:S06]  /*0140*/  LDCU UR8, c[0x0][0xe38] ;  /* 0x0001c700ff0877ac */ /* 0x000e2c0008000800 */
[----:B------:R-:W1:Y:S01]  /*0150*/  LDC R4, c[0x0][R4+0x780] ;  /* 0x0001e00004047b82 */ /* 0x000e620000000800 */
[----:B--2---:R-:W-:-:S07]  /*0160*/  IMAD R18, R18, UR4, RZ ;  /* 0x0000000412127c24 */ /* 0x004fce000f8e02ff */
[----:B------:R-:W2:Y:S01]  /*0170*/  LDC.64 R2, c[0x0][R2+0x380] ;  /* 0x0000e00002027b82 */ /* 0x000ea20000000a00 */
[----:B---3--:R-:W-:Y:S01]  /*0180*/  ISETP.NE.AND P1, PT, R6, RZ, PT ;  /* 0x000000ff0600720c */ /* 0x008fe20003f25270 */
[----:B01--4-:R-:W-:-:S12]  /*0190*/  IMAD R16, R4, UR5, RZ ;  /* 0x0000000504107c24 */ /* 0x013fd8000f8e02ff */
.L_x_505:
[C---:B0-2---:R-:W-:Y:S01]  /*01a0*/  @P1 IMAD.WIDE.U32 R4, R17.reuse, 0x10, R2 ;  /* 0x0000001011041825 */ /* 0x045fe200078e0002 */
[----:B------:R-:W0:Y:S05]  /*01b0*/  @!P1 LDC R8, c[0x0][0xe18] ;  /* 0x00038600ff089b82 */ /* 0x000e2a0000000800 */
[----:B------:R-:W2:Y:S01]  /*01c0*/  @P1 LDG.E.128 R4, desc[UR6][R4.64] ;  /* 0x0000000604041981 */ /* 0x000ea2000c1e1d00 */
[----:B------:R-:W-:-:S04]  /*01d0*/  IMAD R15, R17, UR8, R16 ;  /* 0x00000008110f7c24 */ /* 0x000fc8000f8e0210 */
[----:B------:R-:W-:-:S04]  /*01e0*/  IMAD.WIDE.U32 R14, R15, 0x10, R12 ;  /* 0x000000100f0e7825 */ /* 0x000fc800078e000c */
[----:B0-----:R-:W-:-:S04]  /*01f0*/  @!P1 IMAD R9, R17, R8, RZ ;  /* 0x0000000811099224 */ /* 0x001fc800078e02ff */
        /* <DEDUP_REMOVED lines=8> */
.L_x_506:
        /* <DEDUP_REMOVED lines=16> */
.L_x_1003:


//--------------------- .text._ZN2at6native40_GLOBAL__N__2351210d_8_Shape_cu_49f7391c26CatArrayBatchedCopy_contigINS1_10OpaqueTypeILj16EEEjLi1ELi128ELi1EEEvPT_NS1_25CatArrInputTensorMetadataIS5_T0_XT2_EXT3_EEENS1_16TensorSizeStrideIS8_Lj4EEEiS8_ --------------------------
	.section	.text._ZN2at6native40_GLOBAL__N__2351210d_8_Shape_cu_49f7391c26CatArrayBatchedCopy_contigINS1_10OpaqueTypeILj16EEEjLi1ELi128ELi1EEEvPT_NS1_25CatArrInputTensorMetadataIS5_T0_XT2_EXT3_EEENS1_16TensorSizeStrideIS8_Lj4EEEiS8_,"ax",@progbits
	.align	128
.text._ZN2at6native40_GLOBAL__N__2351210d_8_Shape_cu_49f7391c26CatArrayBatchedCopy_contigINS1_10OpaqueTypeILj16EEEjLi1ELi128ELi1EEEvPT_NS1_25CatArrInputTensorMetadataIS5_T0_XT2_EXT3_EEENS1_16TensorSizeStrideIS8_Lj4EEEiS8_:
        .type           _ZN2at6native40_GLOBAL__N__2351210d_8_Shape_cu_49f7391c26CatArrayBatchedCopy_contigINS1_10OpaqueTypeILj16EEEjLi1ELi128ELi1EEEvPT_NS1_25CatArrInputTensorMetadataIS5_T0_XT2_EXT3_EEENS1_16TensorSizeStrideIS8_Lj4EEEiS8_,@function
        .size           _ZN2at6native40_GLOBAL__N__2351210d_8_Shape_cu_49f7391c26CatArrayBatchedCopy_contigINS1_10OpaqueTypeILj16EEEjLi1ELi128ELi1EEEvPT_NS1_25CatArrInputTensorMetadataIS5_T0_XT2_EXT3_EEENS1_16TensorSizeStrideIS8_Lj4EEEiS8_,(.L_x_1004 - _ZN2at6native40_GLOBAL__N__2351210d_8_Shape_cu_49f7391c26CatArrayBatchedCopy_contigINS1_10OpaqueTypeILj16EEEjLi1ELi128ELi1EEEvPT_NS1_25CatArrInputTensorMetadataIS5_T0_XT2_EXT3_EEENS1_16TensorSizeStrideIS8_Lj4EEEiS8_)
        .other          _ZN2at6native40_GLOBAL__N__2351210d_8_Shape_cu_49f7391c26CatArrayBatchedCopy_contigINS1_10OpaqueTypeILj16EEEjLi1ELi128ELi1EEEvPT_NS1_25CatArrInputTensorMetadataIS5_T0_XT2_EXT3_EEENS1_16TensorSizeStrideIS8_Lj4EEEiS8_,@"STO_CUDA_ENTRY STV_DEFAULT"
_ZN2at6native40_GLOBAL__N__2351210d_8_Shape_cu_49f7391c26CatArrayBatchedCopy_contigINS1_10OpaqueTypeILj16EEEjLi1ELi128ELi1EEEvPT_NS1_25CatArrInputTensorMetadataIS5_T0_XT2_EXT3_EEENS1_16TensorSizeStrideIS8_Lj4EEEiS8_:
        /* <DEDUP_REMOVED lines=22> */
.L_x_507:
        /* <DEDUP_REMOVED lines=9> */
.L_x_508:
        /* <DEDUP_REMOVED lines=9> */
.L_x_1004:


//--------------------- .text._ZN2at6native40_GLOBAL__N__2351210d_8_Shape_cu_49f7391c35CatArrayBatchedCopy_alignedK_contigINS1_10OpaqueTypeILj16EEEjLi1ELi128ELi1ELi8EEEvPT_NS1_25CatArrInputTensorMetadataIS5_T0_XT2_EXT3_EEENS1_16TensorSizeStrideIS8_Lj4EEEiS8_ --------------------------
	.section	.text._ZN2at6native40_GLOBAL__N__2351210d_8_Shape_cu_49f7391c35CatArrayBatchedCopy_alignedK_contigINS1_10OpaqueTypeILj16EEEjLi1ELi128ELi1ELi8EEEvPT_NS1_25CatArrInputTensorMetadataIS5_T0_XT2_EXT3_EEENS1_16TensorSizeStrideIS8_Lj4EEEiS8_,"ax",@progbits
	.align	128
.text._ZN2at6native40_GLOBAL__N__2351210d_8_Shape_cu_49f7391c35CatArrayBatchedCopy_alignedK_contigINS1_10OpaqueTypeILj16EEEjLi1ELi128ELi1ELi8EEEvPT_NS1_25CatArrInputTensorMetadataIS5_T0_XT2_EXT3_EEENS1_16TensorSizeStrideIS8_Lj4EEEiS8_:
        .type           _ZN2at6native40_GLOBAL__N__2351210d_8_Shape_cu_49f7391c35CatArrayBatchedCopy_alignedK_contigINS1_10OpaqueTypeILj16EEEjLi1ELi128ELi1ELi8EEEvPT_NS1_25CatArrInputTensorMetadataIS5_T0_XT2_EXT3_EEENS1_16TensorSizeStrideIS8_Lj4EEEiS8_,@function
        .size           _ZN2at6native40_GLOBAL__N__2351210d_8_Shape_cu_49f7391c35CatArrayBatchedCopy_alignedK_contigINS1_10OpaqueTypeILj16EEEjLi1ELi128ELi1ELi8EEEvPT_NS1_25CatArrInputTensorMetadataIS5_T0_XT2_EXT3_EEENS1_16TensorSizeStrideIS8_Lj4EEEiS8_,(.L_x_1005 - _ZN2at6native40_GLOBAL__N__2351210d_8_Shape_cu_49f7391c35CatArrayBatchedCopy_alignedK_contigINS1_10OpaqueTypeILj16EEEjLi1ELi128ELi1ELi8EEEvPT_NS1_25CatArrInputTensorMetadataIS5_T0_XT2_EXT3_EEENS1_16TensorSizeStrideIS8_Lj4EEEiS8_)
        .other          _ZN2at6native40_GLOBAL__N__2351210d_8_Shape_cu_49f7391c35CatArrayBatchedCopy_alignedK_contigINS1_10OpaqueTypeILj16EEEjLi1ELi128ELi1ELi8EEEvPT_NS1_25CatArrInputTensorMetadataIS5_T0_XT2_EXT3_EEENS1_16TensorSizeStrideIS8_Lj4EEEiS8_,@"STO_CUDA_ENTRY STV_DEFAULT"
_ZN2at6native40_GLOBAL__N__2351210d_8_Shape_cu_49f7391c35CatArrayBatchedCopy_alignedK_contigINS1_10OpaqueTypeILj16EEEjLi1ELi128ELi1ELi8EEEvPT_NS1_25CatArrInputTensorMetadataIS5_T0_XT2_EXT3_EEENS1_16TensorSizeStrideIS8_Lj4EEEiS8_:
        /* <DEDUP_REMOVED lines=34> */
.L_x_510:
        /* <DEDUP_REMOVED lines=20> */
.L_x_509:
        /* <DEDUP_REMOVED lines=16> */
.L_x_513:
        /* <DEDUP_REMOVED lines=11> */
.L_x_512:
[----:B------:R-:W-:Y:S05]  /*0510*/  BSYNC.RECONVERGENT B0 ;  /* 0x0000000000007941 */ /* 0x000fea0003800200 */
.L_x_511:
        /* <DEDUP_REMOVED lines=8> */
.L_x_514:
        /* <DEDUP_REMOVED lines=22> */
.L_x_515:
        /* <DEDUP_REMOVED lines=16> */
.L_x_1005:


//--------------------- .text._ZN2at6native40_GLOBAL__N__2351210d_8_Shape_cu_49f7391c35CatArrayBatchedCopy_alignedK_contigINS1_10OpaqueTypeILj16EEEjLi1ELi128ELi1ELi16EEEvPT_NS1_25CatArrInputTensorMetadataIS5_T0_XT2_EXT3_EEENS1_16TensorSizeStrideIS8_Lj4EEEiS8_ --------------------------
	.section	.text._ZN2at6native40_GLOBAL__N__2351210d_8_Shape_cu_49f7391c35CatArrayBatchedCopy_alignedK_contigINS1_10OpaqueTypeILj16EEEjLi1ELi128ELi1ELi16EEEvPT_NS1_25CatArrInputTensorMetadataIS5_T0_XT2_EXT3_EEENS1_16TensorSizeStrideIS8_Lj4EEEiS8_,"ax",@progbits
	.align	128
.text._ZN2at6native40_GLOBAL__N__2351210d_8_Shape_cu_49f7391c35CatArrayBatchedCopy_alignedK_contigINS1_10OpaqueTypeILj16EEEjLi1ELi128ELi1ELi16EEEvPT_NS1_25CatArrInputTensorMetadataIS5_T0_XT2_EXT3_EEENS1_16TensorSizeStrideIS8_Lj4EEEiS8_:
        .type           _ZN2at6native40_GLOBAL__N__2351210d_8_Shape_cu_49f7391c35CatArrayBatchedCopy_alignedK_contigINS1_10OpaqueTypeILj16EEEjLi1ELi128ELi1ELi16EEEvPT_NS1_25CatArrInputTensorMetadataIS5_T0_XT2_EXT3_EEENS1_16TensorSizeStrideIS8_Lj4EEEiS8_,@function
        .size           _ZN2at6native40_GLOBAL__N__2351210d_8_Shape_cu_49f7391c35CatArrayBatchedCopy_alignedK_contigINS1_10OpaqueTypeILj16EEEjLi1ELi128ELi1ELi16EEEvPT_NS1_25CatArrInputTensorMetadataIS5_T0_XT2_EXT3_EEENS1_16TensorSizeStrideIS8_Lj4EEEiS8_,(.L_x_1006 - _ZN2at6native40_GLOBAL__N__2351210d_8_Shape_cu_49f7391c35CatArrayBatchedCopy_alignedK_contigINS1_10OpaqueTypeILj16EEEjLi1ELi128ELi1ELi16EEEvPT_NS1_25CatArrInputTensorMetadataIS5_T0_XT2_EXT3_EEENS1_16TensorSizeStrideIS8_Lj4EEEiS8_)
        .other          _ZN2at6native40_GLOBAL__N__2351210d_8_Shape_cu_49f7391c35CatArrayBatchedCopy_alignedK_contigINS1_10OpaqueTypeILj16EEEjLi1ELi128ELi1ELi16EEEvPT_NS1_25CatArrInputTensorMetadataIS5_T0_XT2_EXT3_EEENS1_16TensorSizeStrideIS8_Lj4EEEiS8_,@"STO_CUDA_ENTRY STV_DEFAULT"
_ZN2at6native40_GLOBAL__N__2351210d_8_Shape_cu_49f7391c35CatArrayBatchedCopy_alignedK_contigINS1_10OpaqueTypeILj16EEEjLi1ELi128ELi1ELi16EEEvPT_NS1_25CatArrInputTensorMetadataIS5_T0_XT2_EXT3_EEENS1_16TensorSizeStrideIS8_Lj4EEEiS8_:
        /* <DEDUP_REMOVED lines=34> */
.L_x_517:
        /* <DEDUP_REMOVED lines=20> */
.L_x_516:
        /* <DEDUP_REMOVED lines=16> */
.L_x_520:
        /* <DEDUP_REMOVED lines=11> */
.L_x_519:
[----:B------:R-:W-:Y:S05]  /*0510*/  BSYNC.RECONVERGENT B0 ;  /* 0x0000000000007941 */ /* 0x000fea0003800200 */
.L_x_518:
        /* <DEDUP_REMOVED lines=8> */
.L_x_521:
        /* <DEDUP_REMOVED lines=22> */
.L_x_522:
        /* <DEDUP_REMOVED lines=16> */
.L_x_1006:


//--------------------- .text._ZN2at6native40_GLOBAL__N__2351210d_8_Shape_cu_49f7391c30CatArrayBatchedCopy_vectorizedINS1_10OpaqueTypeILj16EEEjLi1ELi128ELi1ELi16ELi1EEEvPcNS1_25CatArrInputTensorMetadataIT_T0_XT2_EXT3_EEENS1_16TensorSizeStrideIS8_Lj4EEEiS8_ --------------------------
	.section	.text._ZN2at6native40_GLOBAL__N__2351210d_8_Shape_cu_49f7391c30CatArrayBatchedCopy_vectorizedINS1_10OpaqueTypeILj16EEEjLi1ELi128ELi1ELi16ELi1EEEvPcNS1_25CatArrInputTensorMetadataIT_T0_XT2_EXT3_EEENS1_16TensorSizeStrideIS8_Lj4EEEiS8_,"ax",@progbits
	.align	128
.text._ZN2at6native40_GLOBAL__N__2351210d_8_Shape_cu_49f7391c30CatArrayBatchedCopy_vectorizedINS1_10OpaqueTypeILj16EEEjLi1ELi128ELi1ELi16ELi1EEEvPcNS1_25CatArrInputTensorMetadataIT_T0_XT2_EXT3_EEENS1_16TensorSizeStrideIS8_Lj4EEEiS8_:
        .type           _ZN2at6native40_GLOBAL__N__2351210d_8_Shape_cu_49f7391c30CatArrayBatchedCopy_vectorizedINS1_10OpaqueTypeILj16EEEjLi1ELi128ELi1ELi16ELi1EEEvPcNS1_25CatArrInputTensorMetadataIT_T0_XT2_EXT3_EEENS1_16TensorSizeStrideIS8_Lj4EEEiS8_,@function
        .size           _ZN2at6native40_GLOBAL__N__2351210d_8_Shape_cu_49f7391c30CatArrayBatchedCopy_vectorizedINS1_10OpaqueTypeILj16EEEjLi1ELi128ELi1ELi16ELi1EEEvPcNS1_25CatArrInputTensorMetadataIT_T0_XT2_EXT3_EEENS1_16TensorSizeStrideIS8_Lj4EEEiS8_,(.L_x_1007 - _ZN2at6native40_GLOBAL__N__2351210d_8_Shape_cu_49f7391c30CatArrayBatchedCopy_vectorizedINS1_10OpaqueTypeILj16EEEjLi1ELi128ELi1ELi16ELi1EEEvPcNS1_25CatArrInputTensorMetadataIT_T0_XT2_EXT3_EEENS1_16TensorSizeStrideIS8_Lj4EEEiS8_)
        .other          _ZN2at6native40_GLOBAL__N__2351210d_8_Shape_cu_49f7391c30CatArrayBatchedCopy_vectorizedINS1_10OpaqueTypeILj16EEEjLi1ELi128ELi1ELi16ELi1EEEvPcNS1_25CatArrInputTensorMetadataIT_T0_XT2_EXT3_EEENS1_16TensorSizeStrideIS8_Lj4EEEiS8_,@"STO_CUDA_ENTRY STV_DEFAULT"
_ZN2at6native40_GLOBAL__N__2351210d_8_Shape_cu_49f7391c30CatArrayBatchedCopy_vectorizedINS1_10OpaqueTypeILj16EEEjLi1ELi128ELi1ELi16ELi1EEEvPcNS1_25CatArrInputTensorMetadataIT_T0_XT2_EXT3_EEENS1_16TensorSizeStrideIS8_Lj4EEEiS8_:
        /* <DEDUP_REMOVED lines=22> */
.L_x_523:
        /* <DEDUP_REMOVED lines=12> */
.L_x_524:
        /* <DEDUP_REMOVED lines=14> */
.L_x_1007:


//--------------------- .text._ZN2at6native40_GLOBAL__N__2351210d_8_Shape_cu_49f7391c19CatArrayBatchedCopyINS1_10OpaqueTypeILj8EEEjLi4ELi128ELi1EEEvPT_NS1_25CatArrInputTensorMetadataIS5_T0_XT2_EXT3_EEENS1_16TensorSizeStrideIS8_Lj4EEEiS8_ --------------------------
	.section	.text._ZN2at6native40_GLOBAL__N__2351210d_8_Shape_cu_49f7391c19CatArrayBatchedCopyINS1_10OpaqueTypeILj8EEEjLi4ELi128ELi1EEEvPT_NS1_25CatArrInputTensorMetadataIS5_T0_XT2_EXT3_EEENS1_16TensorSizeStrideIS8_Lj4EEEiS8_,"ax",@progbits
	.align	128
.text._ZN2at6native40_GLOBAL__N__2351210d_8_Shape_cu_49f7391c19CatArrayBatchedCopyINS1_10OpaqueTypeILj8EEEjLi4ELi128ELi1EEEvPT_NS1_25CatArrInputTensorMetadataIS5_T0_XT2_EXT3_EEENS1_16TensorSizeStrideIS8_Lj4EEEiS8_:
        .type           _ZN2at6native40_GLOBAL__N__2351210d_8_Shape_cu_49f7391c19CatArrayBatchedCopyINS1_10OpaqueTypeILj8EEEjLi4ELi128ELi1EEEvPT_NS1_25CatArrInputTensorMetadataIS5_T0_XT2_EXT3_EEENS1_16TensorSizeStrideIS8_Lj4EEEiS8_,@function
        .size           _ZN2at6native40_GLOBAL__N__2351210d_8_Shape_cu_49f7391c19CatArrayBatchedCopyINS1_10OpaqueTypeILj8EEEjLi4ELi128ELi1EEEvPT_NS1_25CatArrInputTensorMetadataIS5_T0_XT2_EXT3_EEENS1_16TensorSizeStrideIS8_Lj4EEEiS8_,(.L_x_1008 - _ZN2at6native40_GLOBAL__N__2351210d_8_Shape_cu_49f7391c19CatArrayBatchedCopyINS1_10OpaqueTypeILj8EEEjLi4ELi128ELi1EEEvPT_NS1_25CatArrInputTensorMetadataIS5_T0_XT2_EXT3_EEENS1_16TensorSizeStrideIS8_Lj4EEEiS8_)
        .other          _ZN2at6native40_GLOBAL__N__2351210d_8_Shape_cu_49f7391c19CatArrayBatchedCopyINS1_10OpaqueTypeILj8EEEjLi4ELi128ELi1EEEvPT_NS1_25CatArrInputTensorMetadataIS5_T0_XT2_EXT3_EEENS1_16TensorSizeStrideIS8_Lj4EEEiS8_,@"STO_CUDA_ENTRY STV_DEFAULT"
_ZN2at6native40_GLOBAL__N__2351210d_8_Shape_cu_49f7391c19CatArrayBatchedCopyINS1_10OpaqueTypeILj8EEEjLi4ELi128ELi1EEEvPT_NS1_25CatArrInputTensorMetadataIS5_T0_XT2_EXT3_EEENS1_16TensorSizeStrideIS8_Lj4EEEiS8_:
        /* <DEDUP_REMOVED lines=32> */
[----:B------:R-:W-:Y:S01]  /*0200*/  SEL R4, R2, R4, !P2 ;  /* 0x0000000402047207 */ /* 0x000fe20005000000 */
[----:B------:R-:W2:Y:S01]  /*0210*/  I2F.U32.RP R10, R3 ;  /* 0x00000003000a7306 */ /* 0x000ea20000209000 */
[-C--:B------:R-:W-:Y:S02]  /*0220*/  IADD3 R17, PT, PT, RZ, -R3.reuse, RZ ;  /* 0x80000003ff117210 */ /* 0x080fe40007ffe0ff */
[----:B------:R-:W-:Y:S02]  /*0230*/  LOP3.LUT R20, RZ, R3, RZ, 0x33, !PT ;  /* 0x00000003ff147212 */ /* 0x000fe400078e33ff */
[----:B0-----:R-:W-:-:S03]  /*0240*/  ISETP.NE.AND P0, PT, R15, RZ, PT ;  /* 0x000000ff0f00720c */ /* 0x001fc60003f05270 */
[----:B------:R-:W0:Y:S01]  /*0250*/  I2F.U32.RP R11, R4 ;  /* 0x00000004000b7306 */ /* 0x000e220000209000 */
[----:B-----5:R-:W-:Y:S02]  /*0260*/  SEL R8, R2, R8, !P2 ;  /* 0x0000000802087207 */ /* 0x020fe40005000000 */
[----:B------:R-:W-:-:S05]  /*0270*/  ISETP.NE.U32.AND P2, PT, R4, RZ, PT ;  /* 0x000000ff0400720c */ /* 0x000fca0003f45070 */
[----:B--2---:R-:W2:Y:S01]  /*0280*/  MUFU.RCP R10, R10 ;  /* 0x0000000a000a7308 */ /* 0x004ea20000001000 */
[----:B---3--:R-:W-:-:S07]  /*0290*/  SEL R5, R2, R5, !P3 ;  /* 0x0000000502057207 */ /* 0x008fce0005800000 */
[----:B0-----:R-:W0:Y:S01]  /*02a0*/  MUFU.RCP R11, R11 ;  /* 0x0000000b000b7308 */ /* 0x001e220000001000 */
[----:B------:R-:W-:Y:S01]  /*02b0*/  LOP3.LUT R22, RZ, R5, RZ, 0x33, !PT ;  /* 0x00000005ff167212 */ /* 0x000fe200078e33ff */
[----:B------:R-:W-:-:S06]  /*02c0*/  IMAD.MOV R21, RZ, RZ, -R5 ;  /* 0x000000ffff157224 */ /* 0x000fcc00078e0a05 */
[----:B------:R-:W3:Y:S01]  /*02d0*/  I2F.U32.RP R13, R5 ;  /* 0x00000005000d7306 */ /* 0x000ee20000209000 */
[----:B--2---:R-:W-:-:S07]  /*02e0*/  VIADD R6, R10, 0xffffffe ;  /* 0x0ffffffe0a067836 */ /* 0x004fce0000000000 */
[----:B------:R2:W5:Y:S01]  /*02f0*/  F2I.FTZ.U32.TRUNC.NTZ R7, R6 ;  /* 0x0000000600077305 */ /* 0x000562000021f000 */
[----:B0-----:R-:W-:-:S07]  /*0300*/  VIADD R10, R11, 0xffffffe ;  /* 0x0ffffffe0b0a7836 */ /* 0x001fce0000000000 */
[----:B---3--:R-:W0:Y:S01]  /*0310*/  MUFU.RCP R13, R13 ;  /* 0x0000000d000d7308 */ /* 0x008e220000001000 */
[----:B--2---:R-:W-:Y:S01]  /*0320*/  MOV R6, RZ ;  /* 0x000000ff00067202 */ /* 0x004fe20000000f00 */
[----:B-----5:R-:W-:-:S06]  /*0330*/  IMAD R15, R17, R7, RZ ;  /* 0x00000007110f7224 */ /* 0x020fcc00078e02ff */
[----:B------:R2:W3:Y:S01]  /*0340*/  F2I.FTZ.U32.TRUNC.NTZ R11, R10 ;  /* 0x0000000a000b7305 */ /* 0x0004e2000021f000 */
[----:B------:R-:W-:Y:S01]  /*0350*/  IADD3 R17, PT, PT, RZ, -R4, RZ ;  /* 0x80000004ff117210 */ /* 0x000fe20007ffe0ff */
[----:B------:R-:W-:Y:S01]  /*0360*/  IMAD.HI.U32 R6, R7, R15, R6 ;  /* 0x0000000f07067227 */ /* 0x000fe200078e0006 */
[----:B------:R-:W-:Y:S02]  /*0370*/  SEL R7, R2, R9, !P1 ;  /* 0x0000000902077207 */ /* 0x000fe40004800000 */
[----:B------:R5:W1:Y:S01]  /*0380*/  LDC R9, c[0x0][R14+0x780] ;  /* 0x0001e0000e097b82 */ /* 0x000a620000000800 */
[----:B------:R-:W-:Y:S02]  /*0390*/  ISETP.NE.U32.AND P1, PT, R3, RZ, PT ;  /* 0x000000ff0300720c */ /* 0x000fe40003f25070 */
[----:B--2---:R-:W-:Y:S01]  /*03a0*/  MOV R10, RZ ;  /* 0x000000ff000a7202 */ /* 0x004fe20000000f00 */
[----:B0-----:R-:W-:-:S04]  /*03b0*/  VIADD R15, R13, 0xffffffe ;  /* 0x0ffffffe0d0f7836 */ /* 0x001fc80000000000 */
[----:B------:R-:W0:Y:S01]  /*03c0*/  LDC.64 R12, c[0x0][R12+0x380] ;  /* 0x0000e0000c0c7b82 */ /* 0x000e220000000a00 */
[----:B---3--:R-:W-:Y:S01]  /*03d0*/  IMAD R17, R17, R11, RZ ;  /* 0x0000000b11117224 */ /* 0x008fe200078e02ff */
[----:B------:R-:W2:Y:S01]  /*03e0*/  F2I.FTZ.U32.TRUNC.NTZ R15, R15 ;  /* 0x0000000f000f7305 */ /* 0x000ea2000021f000 */
[----:B-----5:R-:W-:Y:S02]  /*03f0*/  IMAD.MOV.U32 R14, RZ, RZ, RZ ;  /* 0x000000ffff0e7224 */ /* 0x020fe400078e00ff */
[----:B------:R-:W-:-:S03]  /*0400*/  IMAD.HI.U32 R10, R11, R17, R10 ;  /* 0x000000110b0a7227 */ /* 0x000fc600078e000a */
[----:B------:R-:W3:Y:S01]  /*0410*/  @P3 LDC R2, c[0x0][0xe0c] ;  /* 0x00038300ff023b82 */ /* 0x000ee20000000800 */
[----:B------:R-:W-:Y:S01]  /*0420*/  ISETP.NE.U32.AND P3, PT, R5, RZ, PT ;  /* 0x000000ff0500720c */ /* 0x000fe20003f65070 */
[----:B--2---:R-:W-:Y:S01]  /*0430*/  IMAD R11, R21, R15, RZ ;  /* 0x0000000f150b7224 */ /* 0x004fe200078e02ff */
[----:B------:R-:W-:-:S03]  /*0440*/  LOP3.LUT R21, RZ, R4, RZ, 0x33, !PT ;  /* 0x00000004ff157212 */ /* 0x000fc600078e33ff */
[----:B----4-:R-:W-:-:S08]  /*0450*/  IMAD.HI.U32 R11, R15, R11, R14 ;  /* 0x0000000b0f0b7227 */ /* 0x010fd000078e000e */
.L_x_526:
[----:B01----:R-:W-:-:S06]  /*0460*/  @P0 IMAD.WIDE.U32 R14, R18, 0x8, R12 ;  /* 0x00000008120e0825 */ /* 0x003fcc00078e000c */
[----:B------:R-:W2:Y:S01]  /*0470*/  @P0 LDG.E.64 R14, desc[UR6][R14.64] ;  /* 0x000000060e0e0981 */ /* 0x000ea2000c1e1b00 */
        /* <DEDUP_REMOVED lines=24> */
[----:B------:R-:W-:Y:S02]  /*0600*/  @P4 IADD3 R24, PT, PT, -R5, R24, RZ ;  /* 0x0000001805184210 */ /* 0x000fe40007ffe1ff */
[----:B------:R-:W-:Y:S02]  /*0610*/  @P4 IADD3 R23, PT, PT, R23, 0x1, RZ ;  /* 0x0000000117174810 */ /* 0x000fe40007ffe0ff */
[----:B------:R-:W-:Y:S01]  /*0620*/  ISETP.GE.U32.AND P5, PT, R24, R5, PT ;  /* 0x000000051800720c */ /* 0x000fe20003fa6070 */
[----:B------:R-:W-:-:S04]  /*0630*/  IMAD.MOV R24, RZ, RZ, -R17 ;  /* 0x000000ffff187224 */ /* 0x000fc800078e0a11 */
[----:B------:R-:W-:-:S04]  /*0640*/  IMAD R24, R3, R24, R18 ;  /* 0x0000001803187224 */ /* 0x000fc800078e0212 */
[----:B------:R-:W-:-:S04]  /*0650*/  IMAD R17, R24, UR9, RZ ;  /* 0x0000000918117c24 */ /* 0x000fc8000f8e02ff */
[----:B------:R-:W-:Y:S02]  /*0660*/  @P5 VIADD R23, R23, 0x1 ;  /* 0x0000000117175836 */ /* 0x000fe40000000000 */
[----:B------:R-:W-:-:S03]  /*0670*/  IMAD R26, R26, UR8, R17 ;  /* 0x000000081a1a7c24 */ /* 0x000fc6000f8e0211 */
[----:B------:R-:W-:Y:S02]  /*0680*/  SEL R24, R22, R23, !P3 ;  /* 0x0000001716187207 */ /* 0x000fe40005800000 */
[----:B------:R-:W1:Y:S02]  /*0690*/  @P0 LDC R23, c[0x0][0xe4c] ;  /* 0x00039300ff170b82 */ /* 0x000e640000000800 */
[----:B------:R-:W-:-:S05]  /*06a0*/  IADD3 R25, PT, PT, -R24, RZ, RZ ;  /* 0x000000ff18197210 */ /* 0x000fca0007ffe1ff */
[----:B------:R-:W-:Y:S02]  /*06b0*/  IMAD R25, R5, R25, R16 ;  /* 0x0000001905197224 */ /* 0x000fe400078e0210 */
[----:B------:R-:W0:Y:S02]  /*06c0*/  @P0 LDC.64 R16, c[0x0][0x380] ;  /* 0x0000e000ff100b82 */ /* 0x000e240000000a00 */
[----:B------:R-:W-:-:S04]  /*06d0*/  IMAD R25, R25, UR11, R26 ;  /* 0x0000000b19197c24 */ /* 0x000fc8000f8e021a */
[----:B------:R-:W-:-:S04]  /*06e0*/  IMAD R24, R24, UR10, R25 ;  /* 0x0000000a18187c24 */ /* 0x000fc8000f8e0219 */
[----:B-1----:R-:W-:-:S04]  /*06f0*/  @P0 IMAD R23, R9, R23, R24 ;  /* 0x0000001709170224 */ /* 0x002fc800078e0218 */
[----:B0-----:R-:W-:-:S05]  /*0700*/  @P0 IMAD.WIDE.U32 R16, R23, 0x8, R16 ;  /* 0x0000000817100825 */ /* 0x001fca00078e0010 */
[----:B--2---:R0:W-:Y:S01]  /*0710*/  @P0 STG.E.64 desc[UR6][R16.64], R14 ;  /* 0x0000000e10000986 */ /* 0x0041e2000c101b06 */
[----:B------:R-:W-:Y:S05]  /*0720*/  @P0 BRA `(.L_x_525) ;  /* 0x0000000400180947 */ /* 0x000fea0003800000 */
[----:B0-----:R-:W0:Y:S01]  /*0730*/  I2F.U32.RP R16, R7 ;  /* 0x0000000700107306 */ /* 0x001e220000209000 */
[----:B------:R-:W-:Y:S01]  /*0740*/  IMAD.MOV R17, RZ, RZ, -R7 ;  /* 0x000000ffff117224 */ /* 0x000fe200078e0a07 */
[----:B------:R-:W-:Y:S02]  /*0750*/  ISETP.NE.U32.AND P6, PT, R7, RZ, PT ;  /* 0x000000ff0700720c */ /* 0x000fe40003fc5070 */
[----:B------:R-:W-:-:S04]  /*0760*/  IADD3 R25, PT, PT, RZ, -R8, RZ ;  /* 0x80000008ff197210 */ /* 0x000fc80007ffe0ff */
[----:B------:R-:W1:Y:S08]  /*0770*/  I2F.U32.RP R23, R8 ;  /* 0x0000000800177306 */ /* 0x000e700000209000 */
[----:B0-----:R-:W0:Y:S08]  /*0780*/  MUFU.RCP R16, R16 ;  /* 0x0000001000107308 */ /* 0x001e300000001000 */
[----:B-1----:R-:W-:Y:S08]  /*0790*/  MUFU.RCP R23, R23 ;  /* 0x0000001700177308 */ /* 0x002ff00000001000 */
[----:B---3--:R-:W1:Y:S01]  /*07a0*/  I2F.U32.RP R26, R2 ;  /* 0x00000002001a7306 */ /* 0x008e620000209000 */
[----:B0-----:R-:W-:-:S07]  /*07b0*/  IADD3 R14, PT, PT, R16, 0xffffffe, RZ ;  /* 0x0ffffffe100e7810 */ /* 0x001fce0007ffe0ff */
[----:B------:R0:W2:Y:S08]  /*07c0*/  F2I.FTZ.U32.TRUNC.NTZ R15, R14 ;  /* 0x0000000e000f7305 */ /* 0x0000b0000021f000 */
[----:B-1----:R-:W-:Y:S01]  /*07d0*/  MUFU.RCP R26, R26 ;  /* 0x0000001a001a7308 */ /* 0x002fe20000001000 */
[----:B0-----:R-:W-:Y:S02]  /*07e0*/  HFMA2 R14, -RZ, RZ, 0, 0 ;  /* 0x00000000ff0e7431 */ /* 0x001fe400000001ff */
[----:B--2---:R-:W-:-:S04]  /*07f0*/  IMAD R17, R17, R15, RZ ;  /* 0x0000000f11117224 */ /* 0x004fc800078e02ff */
[----:B------:R-:W-:-:S04]  /*0800*/  IMAD.HI.U32 R15, R15, R17, R14 ;  /* 0x000000110f0f7227 */ /* 0x000fc800078e000e */
[----:B------:R-:W-:Y:S02]  /*0810*/  VIADD R14, R23, 0xffffffe ;  /* 0x0ffffffe170e7836 */ /* 0x000fe40000000000 */
[----:B------:R-:W-:-:S05]  /*0820*/  IMAD.HI.U32 R17, R15, R18, RZ ;  /* 0x000000120f117227 */ /* 0x000fca00078e00ff */
[----:B------:R-:W-:-:S05]  /*0830*/  IADD3 R15, PT, PT, -R17, RZ, RZ ;  /* 0x000000ff110f7210 */ /* 0x000fca0007ffe1ff */
[----:B------:R-:W-:Y:S02]  /*0840*/  IMAD R16, R7, R15, R18 ;  /* 0x0000000f07107224 */ /* 0x000fe400078e0212 */
[----:B------:R0:W1:Y:S03]  /*0850*/  F2I.FTZ.U32.TRUNC.NTZ R15, R14 ;  /* 0x0000000e000f7305 */ /* 0x000066000021f000 */
[----:B------:R-:W-:Y:S02]  /*0860*/  ISETP.GE.U32.AND P4, PT, R16, R7, PT ;  /* 0x000000071000720c */ /* 0x000fe40003f86070 */
[----:B0-----:R-:W-:Y:S01]  /*0870*/  MOV R14, RZ ;  /* 0x000000ff000e7202 */ /* 0x001fe20000000f00 */
[----:B-1----:R-:W-:-:S10]  /*0880*/  IMAD R23, R25, R15, RZ ;  /* 0x0000000f19177224 */ /* 0x002fd400078e02ff */
[----:B------:R-:W-:Y:S01]  /*0890*/  @P4 IADD3 R16, PT, PT, -R7, R16, RZ ;  /* 0x0000001007104210 */ /* 0x000fe20007ffe1ff */
[----:B------:R-:W-:-:S03]  /*08a0*/  @P4 VIADD R17, R17, 0x1 ;  /* 0x0000000111114836 */ /* 0x000fc60000000000 */
[----:B------:R-:W-:Y:S01]  /*08b0*/  ISETP.GE.U32.AND P5, PT, R16, R7, PT ;  /* 0x000000071000720c */ /* 0x000fe20003fa6070 */
[----:B------:R-:W-:Y:S01]  /*08c0*/  IMAD.HI.U32 R16, R15, R23, R14 ;  /* 0x000000170f107227 */ /* 0x000fe200078e000e */
[----:B------:R-:W-:-:S04]  /*08d0*/  IADD3 R14, PT, PT, R26, 0xffffffe, RZ ;  /* 0x0ffffffe1a0e7810 */ /* 0x000fc80007ffe0ff */
[----:B------:R0:W1:Y:S07]  /*08e0*/  F2I.FTZ.U32.TRUNC.NTZ R15, R14 ;  /* 0x0000000e000f7305 */ /* 0x00006e000021f000 */
[----:B------:R-:W-:Y:S02]  /*08f0*/  @P5 IADD3 R17, PT, PT, R17, 0x1, RZ ;  /* 0x0000000111115810 */ /* 0x000fe40007ffe0ff */
[----:B------:R-:W-:Y:S01]  /*0900*/  @!P6 LOP3.LUT R17, RZ, R7, RZ, 0x33, !PT ;  /* 0x00000007ff11e212 */ /* 0x000fe200078e33ff */
[----:B0-----:R-:W-:Y:S01]  /*0910*/  IMAD.MOV.U32 R14, RZ, RZ, RZ ;  /* 0x000000ffff0e7224 */ /* 0x001fe200078e00ff */
[----:B------:R-:W-:-:S03]  /*0920*/  ISETP.NE.U32.AND P6, PT, R8, RZ, PT ;  /* 0x000000ff0800720c */ /* 0x000fc60003fc5070 */
        /* <DEDUP_REMOVED lines=29> */
[----:B------:R-:W-:-:S04]  /*0b00*/  IMAD R16, R2, R17, R23 ;  /* 0x0000001102107224 */ /* 0x000fc800078e0217 */
[----:B------:R-:W-:Y:S02]  /*0b10*/  IMAD R15, R16, UR15, R15 ;  /* 0x0000000f100f7c24 */ /* 0x000fe4000f8e020f */
[----:B------:R-:W0:Y:S02]  /*0b20*/  LDC.64 R16, c[0x0][0x380] ;  /* 0x0000e000ff107b82 */ /* 0x000e240000000a00 */
[----:B------:R-:W-:-:S04]  /*0b30*/  IMAD R15, R14, UR14, R15 ;  /* 0x0000000e0e0f7c24 */ /* 0x000fc8000f8e020f */
[----:B------:R-:W-:-:S06]  /*0b40*/  IMAD.WIDE.U32 R14, R15, 0x8, R12 ;  /* 0x000000080f0e7825 */ /* 0x000fcc00078e000c */
[----:B------:R-:W2:Y:S01]  /*0b50*/  LDG.E.64 R14, desc[UR6][R14.64] ;  /* 0x000000060e0e7981 */ /* 0x000ea2000c1e1b00 */
[----:B------:R-:W-:-:S04]  /*0b60*/  IMAD R23, R9, UR5, R24 ;  /* 0x0000000509177c24 */ /* 0x000fc8000f8e0218 */
[----:B0-----:R-:W-:-:S05]  /*0b70*/  IMAD.WIDE.U32 R16, R23, 0x8, R16 ;  /* 0x0000000817107825 */ /* 0x001fca00078e0010 */
[----:B--2---:R1:W-:Y:S02]  /*0b80*/  STG.E.64 desc[UR6][R16.64], R14 ;  /* 0x0000000e10007986 */ /* 0x0043e4000c101b06 */
.L_x_525:
[----:B------:R-:W-:-:S04]  /*0b90*/  IADD3 R18, PT, PT, R19, R18, RZ ;  /* 0x0000001213127210 */ /* 0x000fc80007ffe0ff */
[----:B------:R-:W-:-:S13]  /*0ba0*/  ISETP.GE.U32.AND P4, PT, R18, R0, PT ;  /* 0x000000001200720c */ /* 0x000fda0003f86070 */
[----:B------:R-:W-:Y:S05]  /*0bb0*/  @!P4 BRA `(.L_x_526) ;  /* 0xfffffff80028c947 */ /* 0x000fea000383ffff */
[----:B------:R-:W-:Y:S05]  /*0bc0*/  EXIT ;  /* 0x000000000000794d */ /* 0x000fea0003800000 */
.L_x_527:
        /* <DEDUP_REMOVED lines=11> */
.L_x_1008:


//--------------------- .text._ZN2at6native40_GLOBAL__N__2351210d_8_Shape_cu_49f7391c26CatArrayBatchedCopy_contigINS1_10OpaqueTypeILj8EEEjLi4ELi128ELi1EEEvPT_NS1_25CatArrInputTensorMetadataIS5_T0_XT2_EXT3_EEENS1_16TensorSizeStrideIS8_Lj4EEEiS8_ --------------------------
	.section	.text._ZN2at6native40_GLOBAL__N__2351210d_8_Shape_cu_49f7391c26CatArrayBatchedCopy_contigINS1_10OpaqueTypeILj8EEEjLi4ELi128ELi1EEEvPT_NS1_25CatArrInputTensorMetadataIS5_T0_XT2_EXT3_EEENS1_16TensorSizeStrideIS8_Lj4EEEiS8_,"ax",@progbits
	.align	128
.text._ZN2at6native40_GLOBAL__N__2351210d_8_Shape_cu_49f7391c26CatArrayBatchedCopy_contigINS1_10OpaqueTypeILj8EEEjLi4ELi128ELi1EEEvPT_NS1_25CatArrInputTensorMetadataIS5_T0_XT2_EXT3_EEENS1_16TensorSizeStrideIS8_Lj4EEEiS8_:
        .type           _ZN2at6native40_GLOBAL__N__2351210d_8_Shape_cu_49f7391c26CatArrayBatchedCopy_contigINS1_10OpaqueTypeILj8EEEjLi4ELi128ELi1EEEvPT_NS1_25CatArrInputTensorMetadataIS5_T0_XT2_EXT3_EEENS1_16TensorSizeStrideIS8_Lj4EEEiS8_,@function
        .size           _ZN2at6native40_GLOBAL__N__2351210d_8_Shape_cu_49f7391c26CatArrayBatchedCopy_contigINS1_10OpaqueTypeILj8EEEjLi4ELi128ELi1EEEvPT_NS1_25CatArrInputTensorMetadataIS5_T0_XT2_EXT3_EEENS1_16TensorSizeStrideIS8_Lj4EEEiS8_,(.L_x_1009 - _ZN2at6native40_GLOBAL__N__2351210d_8_Shape_cu_49f7391c26CatArrayBatchedCopy_contigINS1_10OpaqueTypeILj8EEEjLi4ELi128ELi1EEEvPT_NS1_25CatArrInputTensorMetadataIS5_T0_XT2_EXT3_EEENS1_16TensorSizeStrideIS8_Lj4EEEiS8_)
        .other          _ZN2at6native40_GLOBAL__N__2351210d_8_Shape_cu_49f7391c26CatArrayBatchedCopy_contigINS1_10OpaqueTypeILj8EEEjLi4ELi128ELi1EEEvPT_NS1_25CatArrInputTensorMetadataIS5_T0_XT2_EXT3_EEENS1_16TensorSizeStrideIS8_Lj4EEEiS8_,@"STO_CUDA_ENTRY STV_DEFAULT"
_ZN2at6native40_GLOBAL__N__2351210d_8_Shape_cu_49f7391c26CatArrayBatchedCopy_contigINS1_10OpaqueTypeILj8EEEjLi4ELi128ELi1EEEvPT_NS1_25CatArrInputTensorMetadataIS5_T0_XT2_EXT3_EEENS1_16TensorSizeStrideIS8_Lj4EEEiS8_:
        /* <DEDUP_REMOVED lines=61> */
.L_x_528:
        /* <DEDUP_REMOVED lines=46> */
.L_x_529:
        /* <DEDUP_REMOVED lines=13> */
.L_x_1009:


//--------------------- .text._ZN2at6native40_GLOBAL__N__2351210d_8_Shape_cu_49f7391c35CatArrayBatchedCopy_alignedK_contigINS1_10OpaqueTypeILj8EEEjLi4ELi128ELi1ELi8EEEvPT_NS1_25CatArrInputTensorMetadataIS5_T0_XT2_EXT3_EEENS1_16TensorSizeStrideIS8_Lj4EEEiS8_ --------------------------
	.section	.text._ZN2at6native40_GLOBAL__N__2351210d_8_Shape_cu_49f7391c35CatArrayBatchedCopy_alignedK_contigINS1_10OpaqueTypeILj8EEEjLi4ELi128ELi1ELi8EEEvPT_NS1_25CatArrInputTensorMetadataIS5_T0_XT2_EXT3_EEENS1_16TensorSizeStrideIS8_Lj4EEEiS8_,"ax",@progbits
	.align	128
.text._ZN2at6native40_GLOBAL__N__2351210d_8_Shape_cu_49f7391c35CatArrayBatchedCopy_alignedK_contigINS1_10OpaqueTypeILj8EEEjLi4ELi128ELi1ELi8EEEvPT_NS1_25CatArrInputTensorMetadataIS5_T0_XT2_EXT3_EEENS1_16TensorSizeStrideIS8_Lj4EEEiS8_:
        .type           _ZN2at6native40_GLOBAL__N__2351210d_8_Shape_cu_49f7391c35CatArrayBatchedCopy_alignedK_contigINS1_10OpaqueTypeILj8EEEjLi4ELi128ELi1ELi8EEEvPT_NS1_25CatArrInputTensorMetadataIS5_T0_XT2_EXT3_EEENS1_16TensorSizeStrideIS8_Lj4EEEiS8_,@function
        .size           _ZN2at6native40_GLOBAL__N__2351210d_8_Shape_cu_49f7391c35CatArrayBatchedCopy_alignedK_contigINS1_10OpaqueTypeILj8EEEjLi4ELi128ELi1ELi8EEEvPT_NS1_25CatArrInputTensorMetadataIS5_T0_XT2_EXT3_EEENS1_16TensorSizeStrideIS8_Lj4EEEiS8_,(.L_x_1010 - _ZN2at6native40_GLOBAL__N__2351210d_8_Shape_cu_49f7391c35CatArrayBatchedCopy_alignedK_contigINS1_10OpaqueTypeILj8EEEjLi4ELi128ELi1ELi8EEEvPT_NS1_25CatArrInputTensorMetadataIS5_T0_XT2_EXT3_EEENS1_16TensorSizeStrideIS8_Lj4EEEiS8_)
        .other          _ZN2at6native40_GLOBAL__N__2351210d_8_Shape_cu_49f7391c35CatArrayBatchedCopy_alignedK_contigINS1_10OpaqueTypeILj8EEEjLi4ELi128ELi1ELi8EEEvPT_NS1_25CatArrInputTensorMetadataIS5_T0_XT2_EXT3_EEENS1_16TensorSizeStrideIS8_Lj4EEEiS8_,@"STO_CUDA_ENTRY STV_DEFAULT"
_ZN2at6native40_GLOBAL__N__2351210d_8_Shape_cu_49f7391c35CatArrayBatchedCopy_alignedK_contigINS1_10OpaqueTypeILj8EEEjLi4ELi128ELi1ELi8EEEvPT_NS1_25CatArrInputTensorMetadataIS5_T0_XT2_EXT3_EEENS1_16TensorSizeStrideIS8_Lj4EEEiS8_:
        /* <DEDUP_REMOVED lines=63> */
.L_x_531:
        /* <DEDUP_REMOVED lines=53> */
.L_x_530:
        /* <DEDUP_REMOVED lines=74> */
.L_x_533:
[----:B------:R-:W-:Y:S05]  /*0be0*/  BSYNC.RECONVERGENT B0 ;  /* 0x0000000000007941 */ /* 0x000fea0003800200 */
.L_x_532:
        /* <DEDUP_REMOVED lines=15> */
.L_x_534:
        /* <DEDUP_REMOVED lines=91> */
.L_x_535:
        /* <DEDUP_REMOVED lines=15> */
.L_x_1010:


//--------------------- .text._ZN2at6native40_GLOBAL__N__2351210d_8_Shape_cu_49f7391c35CatArrayBatchedCopy_alignedK_contigINS1_10OpaqueTypeILj8EEEjLi4ELi128ELi1ELi16EEEvPT_NS1_25CatArrInputTensorMetadataIS5_T0_XT2_EXT3_EEENS1_16TensorSizeStrideIS8_Lj4EEEiS8_ --------------------------
	.section	.text._ZN2at6native40_GLOBAL__N__2351210d_8_Shape_cu_49f7391c35CatArrayBatchedCopy_alignedK_contigINS1_10OpaqueTypeILj8EEEjLi4ELi128ELi1ELi16EEEvPT_NS1_25CatArrInputTensorMetadataIS5_T0_XT2_EXT3_EEENS1_16TensorSizeStrideIS8_Lj4EEEiS8_,"ax",@progbits
	.align	128
.text._ZN2at6native40_GLOBAL__N__2351210d_8_Shape_cu_49f7391c35CatArrayBatchedCopy_alignedK_contigINS1_10OpaqueTypeILj8EEEjLi4ELi128ELi1ELi16EEEvPT_NS1_25CatArrInputTensorMetadataIS5_T0_XT2_EXT3_EEENS1_16TensorSizeStrideIS8_Lj4EEEiS8_:
        .type           _ZN2at6native40_GLOBAL__N__2351210d_8_Shape_cu_49f7391c35CatArrayBatchedCopy_alignedK_contigINS1_10OpaqueTypeILj8EEEjLi4ELi128ELi1ELi16EEEvPT_NS1_25CatArrInputTensorMetadataIS5_T0_XT2_EXT3_EEENS1_16TensorSizeStrideIS8_Lj4EEEiS8_,@function
        .size           _ZN2at6native40_GLOBAL__N__2351210d_8_Shape_cu_49f7391c35CatArrayBatchedCopy_alignedK_contigINS1_10OpaqueTypeILj8EEEjLi4ELi128ELi1ELi16EEEvPT_NS1_25CatArrInputTensorMetadataIS5_T0_XT2_EXT3_EEENS1_16TensorSizeStrideIS8_Lj4EEEiS8_,(.L_x_1011 - _ZN2at6native40_GLOBAL__N__2351210d_8_Shape_cu_49f7391c35CatArrayBatchedCopy_alignedK_contigINS1_10OpaqueTypeILj8EEEjLi4ELi128ELi1ELi16EEEvPT_NS1_25CatArrInputTensorMetadataIS5_T0_XT2_EXT3_EEENS1_16TensorSizeStrideIS8_Lj4EEEiS8_)
        .other          _ZN2at6native40_GLOBAL__N__2351210d_8_Shape_cu_49f7391c35CatArrayBatchedCopy_alignedK_contigINS1_10OpaqueTypeILj8EEEjLi4ELi128ELi1ELi16EEEvPT_NS1_25CatArrInputTensorMetadataIS5_T0_XT2_EXT3_EEENS1_16TensorSizeStrideIS8_Lj4EEEiS8_,@"STO_CUDA_ENTRY STV_DEFAULT"
_ZN2at6native40_GLOBAL__N__2351210d_8_Shape_cu_49f7391c35CatArrayBatchedCopy_alignedK_contigINS1_10OpaqueTypeILj8EEEjLi4ELi128ELi1ELi16EEEvPT_NS1_25CatArrInputTensorMetadataIS5_T0_XT2_EXT3_EEENS1_16TensorSizeStrideIS8_Lj4EEEiS8_:
        /* <DEDUP_REMOVED lines=37> */
.L_x_538:
        /* <DEDUP_REMOVED lines=117> */
.L_x_537:
[----:B0--34-:R-:W-:Y:S05]  /*09a0*/  BSYNC.RECONVERGENT B0 ;  /* 0x0000000000007941 */ /* 0x019fea0003800200 */
.L_x_536:
        /* <DEDUP_REMOVED lines=91> */
.L_x_540:
[----:B------:R-:W-:Y:S05]  /*0f60*/  BSYNC.RECONVERGENT B0 ;  /* 0x0000000000007941 */ /* 0x000fea0003800200 */
.L_x_539:
        /* <DEDUP_REMOVED lines=43> */
.L_x_541:
        /* <DEDUP_REMOVED lines=92> */
.L_x_542:
        /* <DEDUP_REMOVED lines=10> */
.L_x_1011:


//--------------------- .text._ZN2at6native40_GLOBAL__N__2351210d_8_Shape_cu_49f7391c30CatArrayBatchedCopy_vectorizedINS1_10OpaqueTypeILj8EEEjLi4ELi128ELi1ELi16ELi2EEEvPcNS1_25CatArrInputTensorMetadataIT_T0_XT2_EXT3_EEENS1_16TensorSizeStrideIS8_Lj4EEEiS8_ --------------------------
	.section	.text._ZN2at6native40_GLOBAL__N__2351210d_8_Shape_cu_49f7391c30CatArrayBatchedCopy_vectorizedINS1_10OpaqueTypeILj8EEEjLi4ELi128ELi1ELi16ELi2EEEvPcNS1_25CatArrInputTensorMetadataIT_T0_XT2_EXT3_EEENS1_16TensorSizeStrideIS8_Lj4EEEiS8_,"ax",@progbits
	.align	128
.text._ZN2at6native40_GLOBAL__N__2351210d_8_Shape_cu_49f7391c30CatArrayBatchedCopy_vectorizedINS1_10OpaqueTypeILj8EEEjLi4ELi128ELi1ELi16ELi2EEEvPcNS1_25CatArrInputTensorMetadataIT_T0_XT2_EXT3_EEENS1_16TensorSizeStrideIS8_Lj4EEEiS8_:
        .type           _ZN2at6native40_GLOBAL__N__2351210d_8_Shape_cu_49f7391c30CatArrayBatchedCopy_vectorizedINS1_10OpaqueTypeILj8EEEjLi4ELi128ELi1ELi16ELi2EEEvPcNS1_25CatArrInputTensorMetadataIT_T0_XT2_EXT3_EEENS1_16TensorSizeStrideIS8_Lj4EEEiS8_,@function
        .size           _ZN2at6native40_GLOBAL__N__2351210d_8_Shape_cu_49f7391c30CatArrayBatchedCopy_vectorizedINS1_10OpaqueTypeILj8EEEjLi4ELi128ELi1ELi16ELi2EEEvPcNS1_25CatArrInputTensorMetadataIT_T0_XT2_EXT3_EEENS1_16TensorSizeStrideIS8_Lj4EEEiS8_,(.L_x_1012 - _ZN2at6native40_GLOBAL__N__2351210d_8_Shape_cu_49f7391c30CatArrayBatchedCopy_vectorizedINS1_10OpaqueTypeILj8EEEjLi4ELi128ELi1ELi16ELi2EEEvPcNS1_25CatArrInputTensorMetadataIT_T0_XT2_EXT3_EEENS1_16TensorSizeStrideIS8_Lj4EEEiS8_)
        .other          _ZN2at6native40_GLOBAL__N__2351210d_8_Shape_cu_49f7391c30CatArrayBatchedCopy_vectorizedINS1_10OpaqueTypeILj8EEEjLi4ELi128ELi1ELi16ELi2EEEvPcNS1_25CatArrInputTensorMetadataIT_T0_XT2_EXT3_EEENS1_16TensorSizeStrideIS8_Lj4EEEiS8_,@"STO_CUDA_ENTRY STV_DEFAULT"
_ZN2at6native40_GLOBAL__N__2351210d_8_Shape_cu_49f7391c30CatArrayBatchedCopy_vectorizedINS1_10OpaqueTypeILj8EEEjLi4ELi128ELi1ELi16ELi2EEEvPcNS1_25CatArrInputTensorMetadataIT_T0_XT2_EXT3_EEENS1_16TensorSizeStrideIS8_Lj4EEEiS8_:
        /* <DEDUP_REMOVED lines=66> */
.L_x_543:
        /* <DEDUP_REMOVED lines=48> */
.L_x_544:
        /* <DEDUP_REMOVED lines=14> */
.L_x_1012:


//--------------------- .text._ZN2at6native40_GLOBAL__N__2351210d_8_Shape_cu_49f7391c19CatArrayBatchedCopyINS1_10OpaqueTypeILj8EEEjLi3ELi128ELi1EEEvPT_NS1_25CatArrInputTensorMetadataIS5_T0_XT2_EXT3_EEENS1_16TensorSizeStrideIS8_Lj4EEEiS8_ --------------------------
	.section	.text._ZN2at6native40_GLOBAL__N__2351210d_8_Shape_cu_49f7391c19CatArrayBatchedCopyINS1_10OpaqueTypeILj8EEEjLi3ELi128ELi1EEEvPT_NS1_25CatArrInputTensorMetadataIS5_T0_XT2_EXT3_EEENS1_16TensorSizeStrideIS8_Lj4EEEiS8_,"ax",@progbits
	.align	128
.text._ZN2at6native40_GLOBAL__N__2351210d_8_Shape_cu_49f7391c19CatArrayBatchedCopyINS1_10OpaqueTypeILj8EEEjLi3ELi128ELi1EEEvPT_NS1_25CatArrInputTensorMetadataIS5_T0_XT2_EXT3_EEENS1_16TensorSizeStrideIS8_Lj4EEEiS8_:
        .type           _ZN2at6native40_GLOBAL__N__2351210d_8_Shape_cu_49f7391c19CatArrayBatchedCopyINS1_10OpaqueTypeILj8EEEjLi3ELi128ELi1EEEvPT_NS1_25CatArrInputTensorMetadataIS5_T0_XT2_EXT3_EEENS1_16TensorSizeStrideIS8_Lj4EEEiS8_,@function
        .size           _ZN2at6native40_GLOBAL__N__2351210d_8_Shape_cu_49f7391c19CatArrayBatchedCopyINS1_10OpaqueTypeILj8EEEjLi3ELi128ELi1EEEvPT_NS1_25CatArrInputTensorMetadataIS5_T0_XT2_EXT3_EEENS1_16TensorSizeStrideIS8_Lj4EEEiS8_,(.L_x_1013 - _ZN2at6native40_GLOBAL__N__2351210d_8_Shape_cu_49f7391c19CatArrayBatchedCopyINS1_10OpaqueTypeILj8EEEjLi3ELi128ELi1EEEvPT_NS1_25CatArrInputTensorMetadataIS5_T0_XT2_EXT3_EEENS1_16TensorSizeStrideIS8_Lj4EEEiS8_)
        .other          _ZN2at6native40_GLOBAL__N__2351210d_8_Shape_cu_49f7391c19CatArrayBatchedCopyINS1_10OpaqueTypeILj8EEEjLi3ELi128ELi1EEEvPT_NS1_25CatArrInputTensorMetadataIS5_T0_XT2_EXT3_EEENS1_16TensorSizeStrideIS8_Lj4EEEiS8_,@"STO_CUDA_ENTRY STV_DEFAULT"
_ZN2at6native40_GLOBAL__N__2351210d_8_Shape_cu_49f7391c19CatArrayBatchedCopyINS1_10OpaqueTypeILj8EEEjLi3ELi128ELi1EEEvPT_NS1_25CatArrInputTensorMetadataIS5_T0_XT2_EXT3_EEENS1_16TensorSizeStrideIS8_Lj4EEEiS8_:
        /* <DEDUP_REMOVED lines=35> */
[----:B------:R-:W-:Y:S02]  /*0230*/  IMAD.MOV R21, RZ, RZ, -R4 ;  /* 0x000000ffff157224 */ /* 0x000fe400078e0a04 */
        /* <DEDUP_REMOVED lines=15> */
[----:B------:R-:W-:Y:S02]  /*0330*/  ISETP.NE.U32.AND P1, PT, R3, RZ, PT ;  /* 0x000000ff0300720c */ /* 0x000fe40003f25070 */
[----:B------:R-:W-:Y:S01]  /*0340*/  LOP3.LUT R20, RZ, R4, RZ, 0x33, !PT ;  /* 0x00000004ff147212 */ /* 0x000fe200078e33ff */
[----:B---3--:R-:W-:Y:S01]  /*0350*/  IMAD R19, R19, R9, RZ ;  /* 0x0000000913137224 */ /* 0x008fe200078e02ff */
[----:B-1----:R-:W-:-:S03]  /*0360*/  MOV R16, RZ ;  /* 0x000000ff00107202 */ /* 0x002fc60000000f00 */
[----:B------:R-:W-:-:S04]  /*0370*/  IMAD.HI.U32 R7, R9, R19, R8 ;  /* 0x0000001309077227 */ /* 0x000fc800078e0008 */
[----:B--2---:R-:W-:-:S04]  /*0380*/  IMAD R9, R21, R17, RZ ;  /* 0x0000001115097224 */ /* 0x004fc800078e02ff */
[----:B------:R-:W-:Y:S01]  /*0390*/  IMAD.HI.U32 R8, R17, R9, R16 ;  /* 0x0000000911087227 */ /* 0x000fe200078e0010 */
[----:B------:R-:W-:Y:S02]  /*03a0*/  MOV R9, R11 ;  /* 0x0000000b00097202 */ /* 0x000fe40000000f00 */
[----:B------:R-:W-:-:S07]  /*03b0*/  LOP3.LUT R11, RZ, R3, RZ, 0x33, !PT ;  /* 0x00000003ff0b7212 */ /* 0x000fce00078e33ff */
.L_x_546:
[----:B01----:R-:W-:-:S06]  /*03c0*/  @P0 IMAD.WIDE.U32 R16, R9, 0x8, R14 ;  /* 0x0000000809100825 */ /* 0x003fcc00078e000e */
[----:B------:R-:W2:Y:S01]  /*03d0*/  @P0 LDG.E.64 R16, desc[UR6][R16.64] ;  /* 0x0000000610100981 */ /* 0x000ea2000c1e1b00 */
        /* <DEDUP_REMOVED lines=10> */
[----:B------:R-:W-:-:S04]  /*0480*/  IMAD.HI.U32 R19, R8, R23, RZ ;  /* 0x0000001708137227 */ /* 0x000fc800078e00ff */
[----:B------:R-:W-:Y:S01]  /*0490*/  IMAD R22, R3, R22, R9 ;  /* 0x0000001603167224 */ /* 0x000fe200078e0209 */
[----:B------:R-:W-:-:S03]  /*04a0*/  IADD3 R21, PT, PT, -R19, RZ, RZ ;  /* 0x000000ff13157210 */ /* 0x000fc60007ffe1ff */
[----:B------:R-:W-:Y:S02]  /*04b0*/  IMAD R22, R22, UR5, RZ ;  /* 0x0000000516167c24 */ /* 0x000fe4000f8e02ff */
[----:B------:R-:W-:-:S05]  /*04c0*/  IMAD R21, R4, R21, R23 ;  /* 0x0000001504157224 */ /* 0x000fca00078e0217 */
[----:B------:R-:W-:-:S13]  /*04d0*/  ISETP.GE.U32.AND P3, PT, R21, R4, PT ;  /* 0x000000041500720c */ /* 0x000fda0003f66070 */
[----:B------:R-:W-:Y:S01]  /*04e0*/  @P3 IADD3 R21, PT, PT, -R4, R21, RZ ;  /* 0x0000001504153210 */ /* 0x000fe20007ffe1ff */
[----:B------:R-:W-:-:S03]  /*04f0*/  @P3 VIADD R19, R19, 0x1 ;  /* 0x0000000113133836 */ /* 0x000fc60000000000 */
[----:B------:R-:W-:Y:S02]  /*0500*/  ISETP.GE.U32.AND P4, PT, R21, R4, PT ;  /* 0x000000041500720c */ /* 0x000fe40003f86070 */
[----:B------:R-:W0:Y:S11]  /*0510*/  @P0 LDC R21, c[0x0][0xe4c] ;  /* 0x00039300ff150b82 */ /* 0x000e360000000800 */
[----:B------:R-:W-:-:S04]  /*0520*/  @P4 IADD3 R19, PT, PT, R19, 0x1, RZ ;  /* 0x0000000113134810 */ /* 0x000fc80007ffe0ff */
[----:B------:R-:W-:Y:S02]  /*0530*/  SEL R24, R20, R19, !P2 ;  /* 0x0000001314187207 */ /* 0x000fe40005000000 */
[----:B------:R-:W1:Y:S03]  /*0540*/  @P0 LDC.64 R18, c[0x0][0x380] ;  /* 0x0000e000ff120b82 */ /* 0x000e660000000a00 */
[----:B------:R-:W-:-:S04]  /*0550*/  IMAD.MOV R25, RZ, RZ, -R24 ;  /* 0x000000ffff197224 */ /* 0x000fc800078e0a18 */
[----:B------:R-:W-:-:S04]  /*0560*/  IMAD R23, R4, R25, R23 ;  /* 0x0000001904177224 */ /* 0x000fc800078e0217 */
[----:B------:R-:W-:-:S04]  /*0570*/  IMAD R23, R23, UR9, R22 ;  /* 0x0000000917177c24 */ /* 0x000fc8000f8e0216 */
[----:B------:R-:W-:-:S04]  /*0580*/  IMAD R22, R24, UR8, R23 ;  /* 0x0000000818167c24 */ /* 0x000fc8000f8e0217 */
[----:B0-----:R-:W-:-:S04]  /*0590*/  @P0 IMAD R21, R5, R21, R22 ;  /* 0x0000001505150224 */ /* 0x001fc800078e0216 */
[----:B-1----:R-:W-:-:S05]  /*05a0*/  @P0 IMAD.WIDE.U32 R18, R21, 0x8, R18 ;  /* 0x0000000815120825 */ /* 0x002fca00078e0012 */
[----:B--2---:R0:W-:Y:S01]  /*05b0*/  @P0 STG.E.64 desc[UR6][R18.64], R16 ;  /* 0x0000001012000986 */ /* 0x0041e2000c101b06 */
        /* <DEDUP_REMOVED lines=45> */
[----:B------:R-:W2:Y:S01]  /*0890*/  LDG.E.64 R16, desc[UR6][R16.64] ;  /* 0x0000000610107981 */ /* 0x000ea2000c1e1b00 */
[----:B------:R-:W-:-:S04]  /*08a0*/  IMAD R19, R5, UR11, R22 ;  /* 0x0000000b05137c24 */ /* 0x000fc8000f8e0216 */
[----:B------:R-:W-:-:S05]  /*08b0*/  IMAD.WIDE.U32 R18, R19, 0x8, R12 ;  /* 0x0000000813127825 */ /* 0x000fca00078e000c */
[----:B--2---:R1:W-:Y:S02]  /*08c0*/  STG.E.64 desc[UR6][R18.64], R16 ;  /* 0x0000001012007986 */ /* 0x0043e4000c101b06 */
.L_x_545:
[----:B------:R-:W-:-:S04]  /*08d0*/  IADD3 R9, PT, PT, R10, R9, RZ ;  /* 0x000000090a097210 */ /* 0x000fc80007ffe0ff */
[----:B------:R-:W-:-:S13]  /*08e0*/  ISETP.GE.U32.AND P3, PT, R9, R0, PT ;  /* 0x000000000900720c */ /* 0x000fda0003f66070 */
[----:B------:R-:W-:Y:S05]  /*08f0*/  @!P3 BRA `(.L_x_546) ;  /* 0xfffffff800b0b947 */ /* 0x000fea000383ffff */
[----:B------:R-:W-:Y:S05]  /*0900*/  EXIT ;  /* 0x000000000000794d */ /* 0x000fea0003800000 */
.L_x_547:
        /* <DEDUP_REMOVED lines=15> */
.L_x_1013:


//--------------------- .text._ZN2at6native40_GLOBAL__N__2351210d_8_Shape_cu_49f7391c26CatArrayBatchedCopy_contigINS1_10OpaqueTypeILj8EEEjLi3ELi128ELi1EEEvPT_NS1_25CatArrInputTensorMetadataIS5_T0_XT2_EXT3_EEENS1_16TensorSizeStrideIS8_Lj4EEEiS8_ --------------------------
	.section	.text._ZN2at6native40_GLOBAL__N__2351210d_8_Shape_cu_49f7391c26CatArrayBatchedCopy_contigINS1_10OpaqueTypeILj8EEEjLi3ELi128ELi1EEEvPT_NS1_25CatArrInputTensorMetadataIS5_T0_XT2_EXT3_EEENS1_16TensorSizeStrideIS8_Lj4EEEiS8_,"ax",@progbits
	.align	128
.text._ZN2at6native40_GLOBAL__N__2351210d_8_Shape_cu_49f7391c26CatArrayBatchedCopy_contigINS1_10OpaqueTypeILj8EEEjLi3ELi128ELi1EEEvPT_NS1_25CatArrInputTensorMetadataIS5_T0_XT2_EXT3_EEENS1_16TensorSizeStrideIS8_Lj4EEEiS8_:
        .type           _ZN2at6native40_GLOBAL__N__2351210d_8_Shape_cu_49f7391c26CatArrayBatchedCopy_contigINS1_10OpaqueTypeILj8EEEjLi3ELi128ELi1EEEvPT_NS1_25CatArrInputTensorMetadataIS5_T0_XT2_EXT3_EEENS1_16TensorSizeStrideIS8_Lj4EEEiS8_,@function
        .size           _ZN2at6native40_GLOBAL__N__2351210d_8_Shape_cu_49f7391c26CatArrayBatchedCopy_contigINS1_10OpaqueTypeILj8EEEjLi3ELi128ELi1EEEvPT_NS1_25CatArrInputTensorMetadataIS5_T0_XT2_EXT3_EEENS1_16TensorSizeStrideIS8_Lj4EEEiS8_,(.L_x_1014 - _ZN2at6native40_GLOBAL__N__2351210d_8_Shape_cu_49f7391c26CatArrayBatchedCopy_contigINS1_10OpaqueTypeILj8EEEjLi3ELi128ELi1EEEvPT_NS1_25CatArrInputTensorMetadataIS5_T0_XT2_EXT3_EEENS1_16TensorSizeStrideIS8_Lj4EEEiS8_)
        .other          _ZN2at6native40_GLOBAL__N__2351210d_8_Shape_cu_49f7391c26CatArrayBatchedCopy_contigINS1_10OpaqueTypeILj8EEEjLi3ELi128ELi1EEEvPT_NS1_25CatArrInputTensorMetadataIS5_T0_XT2_EXT3_EEENS1_16TensorSizeStrideIS8_Lj4EEEiS8_,@"STO_CUDA_ENTRY STV_DEFAULT"
_ZN2at6native40_GLOBAL__N__2351210d_8_Shape_cu_49f7391c26CatArrayBatchedCopy_contigINS1_10OpaqueTypeILj8EEEjLi3ELi128ELi1EEEvPT_NS1_25CatArrInputTensorMetadataIS5_T0_XT2_EXT3_EEENS1_16TensorSizeStrideIS8_Lj4EEEiS8_:
        /* <DEDUP_REMOVED lines=49> */
.L_x_548:
        /* <DEDUP_REMOVED lines=34> */
.L_x_549:
        /* <DEDUP_REMOVED lines=13> */
.L_x_1014:


//--------------------- .text._ZN2at6native40_GLOBAL__N__2351210d_8_Shape_cu_49f7391c35CatArrayBatchedCopy_alignedK_contigINS1_10OpaqueTypeILj8EEEjLi3ELi128ELi1ELi8EEEvPT_NS1_25CatArrInputTensorMetadataIS5_T0_XT2_EXT3_EEENS1_16TensorSizeStrideIS8_Lj4EEEiS8_ --------------------------
	.section	.text._ZN2at6native40_GLOBAL__N__2351210d_8_Shape_cu_49f7391c35CatArrayBatchedCopy_alignedK_contigINS1_10OpaqueTypeILj8EEEjLi3ELi128ELi1ELi8EEEvPT_NS1_25CatArrInputTensorMetadataIS5_T0_XT2_EXT3_EEENS1_16TensorSizeStrideIS8_Lj4EEEiS8_,"ax",@progbits
	.align	128
.text._ZN2at6native40_GLOBAL__N__2351210d_8_Shape_cu_49f7391c35CatArrayBatchedCopy_alignedK_contigINS1_10OpaqueTypeILj8EEEjLi3ELi128ELi1ELi8EEEvPT_NS1_25CatArrInputTensorMetadataIS5_T0_XT2_EXT3_EEENS1_16TensorSizeStrideIS8_Lj4EEEiS8_:
        .type           _ZN2at6native40_GLOBAL__N__2351210d_8_Shape_cu_49f7391c35CatArrayBatchedCopy_alignedK_contigINS1_10OpaqueTypeILj8EEEjLi3ELi128ELi1ELi8EEEvPT_NS1_25CatArrInputTensorMetadataIS5_T0_XT2_EXT3_EEENS1_16TensorSizeStrideIS8_Lj4EEEiS8_,@function
        .size           _ZN2at6native40_GLOBAL__N__2351210d_8_Shape_cu_49f7391c35CatArrayBatchedCopy_alignedK_contigINS1_10OpaqueTypeILj8EEEjLi3ELi128ELi1ELi8EEEvPT_NS1_25CatArrInputTensorMetadataIS5_T0_XT2_EXT3_EEENS1_16TensorSizeStrideIS8_Lj4EEEiS8_,(.L_x_1015 - _ZN2at6native40_GLOBAL__N__2351210d_8_Shape_cu_49f7391c35CatArrayBatchedCopy_alignedK_contigINS1_10OpaqueTypeILj8EEEjLi3ELi128ELi1ELi8EEEvPT_NS1_25CatArrInputTensorMetadataIS5_T0_XT2_EXT3_EEENS1_16TensorSizeStrideIS8_Lj4EEEiS8_)
        .other          _ZN2at6native40_GLOBAL__N__2351210d_8_Shape_cu_49f7391c35CatArrayBatchedCopy_alignedK_contigINS1_10OpaqueTypeILj8EEEjLi3ELi128ELi1ELi8EEEvPT_NS1_25CatArrInputTensorMetadataIS5_T0_XT2_EXT3_EEENS1_16TensorSizeStrideIS8_Lj4EEEiS8_,@"STO_CUDA_ENTRY STV_DEFAULT"
_ZN2at6native40_GLOBAL__N__2351210d_8_Shape_cu_49f7391c35CatArrayBatchedCopy_alignedK_contigINS1_10OpaqueTypeILj8EEEjLi3ELi128ELi1ELi8EEEvPT_NS1_25CatArrInputTensorMetadataIS5_T0_XT2_EXT3_EEENS1_16TensorSizeStrideIS8_Lj4EEEiS8_:
        /* <DEDUP_REMOVED lines=57> */
.L_x_551:
        /* <DEDUP_REMOVED lines=41> */
.L_x_550:
        /* <DEDUP_REMOVED lines=18> */
.L_x_554:
        /* <DEDUP_REMOVED lines=37> */
.L_x_553:
[----:B------:R-:W-:Y:S05]  /*0990*/  BSYNC.RECONVERGENT B0 ;  /* 0x0000000000007941 */ /* 0x000fea0003800200 */
.L_x_552:
[----:B------:R-:W-:Y:S05]  /*09a0*/  @P2 EXIT ;  /* 0x000000000000294d */ /* 0x000fea0003800000 */
[----:B------:R-:W-:Y:S01]  /*09b0*/  HFMA2 R6, -RZ, RZ, 0, 0 ;  /* 0x00000000ff067431 */ /* 0x000fe200000001ff */
[C---:B0-----:R-:W-:Y:S01]  /*09c0*/  IADD3 R12, PT, PT, R17.reuse, -UR9, RZ ;  /* 0x80000009110c7c10 */ /* 0x041fe2000fffe0ff */
[----:B------:R-:W-:-:S03]  /*09d0*/  VIADD R13, R17, 0x1 ;  /* 0x00000001110d7836 */ /* 0x000fc60000000000 */
[----:B------:R-:W-:Y:S01]  /*09e0*/  IMAD.HI.U32 R14, R7, R11, R6 ;  /* 0x0000000b070e7227 */ /* 0x000fe200078e0006 */
[----:B------:R-:W-:-:S07]  /*09f0*/  LOP3.LUT R11, RZ, UR10, RZ, 0x33, !PT ;  /* 0x0000000aff0b7c12 */ /* 0x000fce000f8e33ff */
.L_x_555:
        /* <DEDUP_REMOVED lines=129> */
.L_x_556:
        /* <DEDUP_REMOVED lines=15> */
.L_x_1015:


//--------------------- .text._ZN2at6native40_GLOBAL__N__2351210d_8_Shape_cu_49f7391c35CatArrayBatchedCopy_alignedK_contigINS1_10OpaqueTypeILj8EEEjLi3ELi128ELi1ELi16EEEvPT_NS1_25CatArrInputTensorMetadataIS5_T0_XT2_EXT3_EEENS1_16TensorSizeStrideIS8_Lj4EEEiS8_ --------------------------
	.section	.text._ZN2at6native40_GLOBAL__N__2351210d_8_Shape_cu_49f7391c35CatArrayBatchedCopy_alignedK_contigINS1_10OpaqueTypeILj8EEEjLi3ELi128ELi1ELi16EEEvPT_NS1_25CatArrInputTensorMetadataIS5_T0_XT2_EXT3_EEENS1_16TensorSizeStrideIS8_Lj4EEEiS8_,"ax",@progbits
	.align	128
.text._ZN2at6native40_GLOBAL__N__2351210d_8_Shape_cu_49f7391c35CatArrayBatchedCopy_alignedK_contigINS1_10OpaqueTypeILj8EEEjLi3ELi128ELi1ELi16EEEvPT_NS1_25CatArrInputTensorMetadataIS5_T0_XT2_EXT3_EEENS1_16TensorSizeStrideIS8_Lj4EEEiS8_:
        .type           _ZN2at6native40_GLOBAL__N__2351210d_8_Shape_cu_49f7391c35CatArrayBatchedCopy_alignedK_contigINS1_10OpaqueTypeILj8EEEjLi3ELi128ELi1ELi16EEEvPT_NS1_25CatArrInputTensorMetadataIS5_T0_XT2_EXT3_EEENS1_16TensorSizeStrideIS8_Lj4EEEiS8_,@function
        .size           _ZN2at6native40_GLOBAL__N__2351210d_8_Shape_cu_49f7391c35CatArrayBatchedCopy_alignedK_contigINS1_10OpaqueTypeILj8EEEjLi3ELi128ELi1ELi16EEEvPT_NS1_25CatArrInputTensorMetadataIS5_T0_XT2_EXT3_EEENS1_16TensorSizeStrideIS8_Lj4EEEiS8_,(.L_x_1016 - _ZN2at6native40_GLOBAL__N__2351210d_8_Shape_cu_49f7391c35CatArrayBatchedCopy_alignedK_contigINS1_10OpaqueTypeILj8EEEjLi3ELi128ELi1ELi16EEEvPT_NS1_25CatArrInputTensorMetadataIS5_T0_XT2_EXT3_EEENS1_16TensorSizeStrideIS8_Lj4EEEiS8_)
        .other          _ZN2at6native40_GLOBAL__N__2351210d_8_Shape_cu_49f7391c35CatArrayBatchedCopy_alignedK_contigINS1_10OpaqueTypeILj8EEEjLi3ELi128ELi1ELi16EEEvPT_NS1_25CatArrInputTensorMetadataIS5_T0_XT2_EXT3_EEENS1_16TensorSizeStrideIS8_Lj4EEEiS8_,@"STO_CUDA_ENTRY STV_DEFAULT"
_ZN2at6native40_GLOBAL__N__2351210d_8_Shape_cu_49f7391c35CatArrayBatchedCopy_alignedK_contigINS1_10OpaqueTypeILj8EEEjLi3ELi128ELi1ELi16EEEvPT_NS1_25CatArrInputTensorMetadataIS5_T0_XT2_EXT3_EEENS1_16TensorSizeStrideIS8_Lj4EEEiS8_:
        /* <DEDUP_REMOVED lines=55> */
.L_x_559:
        /* <DEDUP_REMOVED lines=63> */
.L_x_558:
[----:B0--34-:R-:W-:Y:S05]  /*0760*/  BSYNC.RECONVERGENT B0 ;  /* 0x0000000000007941 */ /* 0x019fea0003800200 */
.L_x_557:
        /* <DEDUP_REMOVED lines=43> */
.L_x_562:
        /* <DEDUP_REMOVED lines=37> */
.L_x_561:
[----:B0--34-:R-:W-:Y:S05]  /*0c70*/  BSYNC.RECONVERGENT B0 ;  /* 0x0000000000007941 */ /* 0x019fea0003800200 */
.L_x_560:
        /* <DEDUP_REMOVED lines=35> */
.L_x_563:
        /* <DEDUP_REMOVED lines=128> */
.L_x_564:
        /* <DEDUP_REMOVED lines=13> */
.L_x_1016:


//--------------------- .text._ZN2at6native40_GLOBAL__N__2351210d_8_Shape_cu_49f7391c30CatArrayBatchedCopy_vectorizedINS1_10OpaqueTypeILj8EEEjLi3ELi128ELi1ELi16ELi2EEEvPcNS1_25CatArrInputTensorMetadataIT_T0_XT2_EXT3_EEENS1_16TensorSizeStrideIS8_Lj4EEEiS8_ --------------------------
	.section	.text._ZN2at6native40_GLOBAL__N__2351210d_8_Shape_cu_49f7391c30CatArrayBatchedCopy_vectorizedINS1_10OpaqueTypeILj8EEEjLi3ELi128ELi1ELi16ELi2EEEvPcNS1_25CatArrInputTensorMetadataIT_T0_XT2_EXT3_EEENS1_16TensorSizeStrideIS8_Lj4EEEiS8_,"ax",@progbits
	.align	128
.text._ZN2at6native40_GLOBAL__N__2351210d_8_Shape_cu_49f7391c30CatArrayBatchedCopy_vectorizedINS1_10OpaqueTypeILj8EEEjLi3ELi128ELi1ELi16ELi2EEEvPcNS1_25CatArrInputTensorMetadataIT_T0_XT2_EXT3_EEENS1_16TensorSizeStrideIS8_Lj4EEEiS8_:
        .type           _ZN2at6native40_GLOBAL__N__2351210d_8_Shape_cu_49f7391c30CatArrayBatchedCopy_vectorizedINS1_10OpaqueTypeILj8EEEjLi3ELi128ELi1ELi16ELi2EEEvPcNS1_25CatArrInputTensorMetadataIT_T0_XT2_EXT3_EEENS1_16TensorSizeStrideIS8_Lj4EEEiS8_,@function
        .size           _ZN2at6native40_GLOBAL__N__2351210d_8_Shape_cu_49f7391c30CatArrayBatchedCopy_vectorizedINS1_10OpaqueTypeILj8EEEjLi3ELi128ELi1ELi16ELi2EEEvPcNS1_25CatArrInputTensorMetadataIT_T0_XT2_EXT3_EEENS1_16TensorSizeStrideIS8_Lj4EEEiS8_,(.L_x_1017 - _ZN2at6native40_GLOBAL__N__2351210d_8_Shape_cu_49f7391c30CatArrayBatchedCopy_vectorizedINS1_10OpaqueTypeILj8EEEjLi3ELi128ELi1ELi16ELi2EEEvPcNS1_25CatArrInputTensorMetadataIT_T0_XT2_EXT3_EEENS1_16TensorSizeStrideIS8_Lj4EEEiS8_)
        .other          _ZN2at6native40_GLOBAL__N__2351210d_8_Shape_cu_49f7391c30CatArrayBatchedCopy_vectorizedINS1_10OpaqueTypeILj8EEEjLi3ELi128ELi1ELi16ELi2EEEvPcNS1_25CatArrInputTensorMetadataIT_T0_XT2_EXT3_EEENS1_16TensorSizeStrideIS8_Lj4EEEiS8_,@"STO_CUDA_ENTRY STV_DEFAULT"
_ZN2at6native40_GLOBAL__N__2351210d_8_Shape_cu_49f7391c30CatArrayBatchedCopy_vectorizedINS1_10OpaqueTypeILj8EEEjLi3ELi128ELi1ELi16ELi2EEEvPcNS1_25CatArrInputTensorMetadataIT_T0_XT2_EXT3_EEENS1_16TensorSizeStrideIS8_Lj4EEEiS8_:
        /* <DEDUP_REMOVED lines=53> */
.L_x_565:
        /* <DEDUP_REMOVED lines=36> */
.L_x_566:
        /* <DEDUP_REMOVED lines=15> */
.L_x_1017:


//--------------------- .text._ZN2at6native40_GLOBAL__N__2351210d_8_Shape_cu_49f7391c19CatArrayBatchedCopyINS1_10OpaqueTypeILj8EEEjLi2ELi128ELi1EEEvPT_NS1_25CatArrInputTensorMetadataIS5_T0_XT2_EXT3_EEENS1_16TensorSizeStrideIS8_Lj4EEEiS8_ --------------------------
	.section	.text._ZN2at6native40_GLOBAL__N__2351210d_8_Shape_cu_49f7391c19CatArrayBatchedCopyINS1_10OpaqueTypeILj8EEEjLi2ELi128ELi1EEEvPT_NS1_25CatArrInputTensorMetadataIS5_T0_XT2_EXT3_EEENS1_16TensorSizeStrideIS8_Lj4EEEiS8_,"ax",@progbits
	.align	128
.text._ZN2at6native40_GLOBAL__N__2351210d_8_Shape_cu_49f7391c19CatArrayBatchedCopyINS1_10OpaqueTypeILj8EEEjLi2ELi128ELi1EEEvPT_NS1_25CatArrInputTensorMetadataIS5_T0_XT2_EXT3_EEENS1_16TensorSizeStrideIS8_Lj4EEEiS8_:
        .type           _ZN2at6native40_GLOBAL__N__2351210d_8_Shape_cu_49f7391c19CatArrayBatchedCopyINS1_10OpaqueTypeILj8EEEjLi2ELi128ELi1EEEvPT_NS1_25CatArrInputTensorMetadataIS5_T0_XT2_EXT3_EEENS1_16TensorSizeStrideIS8_Lj4EEEiS8_,@function
        .size           _ZN2at6native40_GLOBAL__N__2351210d_8_Shape_cu_49f7391c19CatArrayBatchedCopyINS1_10OpaqueTypeILj8EEEjLi2ELi128ELi1EEEvPT_NS1_25CatArrInputTensorMetadataIS5_T0_XT2_EXT3_EEENS1_16TensorSizeStrideIS8_Lj4EEEiS8_,(.L_x_1018 - _ZN2at6native40_GLOBAL__N__2351210d_8_Shape_cu_49f7391c19CatArrayBatchedCopyINS1_10OpaqueTypeILj8EEEjLi2ELi128ELi1EEEvPT_NS1_25CatArrInputTensorMetadataIS5_T0_XT2_EXT3_EEENS1_16TensorSizeStrideIS8_Lj4EEEiS8_)
        .other          _ZN2at6native40_GLOBAL__N__2351210d_8_Shape_cu_49f7391c19CatArrayBatchedCopyINS1_10OpaqueTypeILj8EEEjLi2ELi128ELi1EEEvPT_NS1_25CatArrInputTensorMetadataIS5_T0_XT2_EXT3_EEENS1_16TensorSizeStrideIS8_Lj4EEEiS8_,@"STO_CUDA_ENTRY STV_DEFAULT"
_ZN2at6native40_GLOBAL__N__2351210d_8_Shape_cu_49f7391c19CatArrayBatchedCopyINS1_10OpaqueTypeILj8EEEjLi2ELi128ELi1EEEvPT_NS1_25CatArrInputTensorMetadataIS5_T0_XT2_EXT3_EEENS1_16TensorSizeStrideIS8_Lj4EEEiS8_:
        /* <DEDUP_REMOVED lines=23> */
[----:B------:R-:W1:Y:S01]  /*0170*/  LDC.U8 R14, c[0x0][R14+0xd80] ;  /* 0x000360000e0e7b82 */ /* 0x000e620000000000 */
[----:B---3--:R-:W-:-:S07]  /*0180*/  ISETP.NE.AND P0, PT, R2, 0x1, PT ;  /* 0x000000010200780c */ /* 0x008fce0003f05270 */
[----:B------:R-:W3:Y:S01]  /*0190*/  LDC.64 R4, c[0x0][R4+0x380] ;  /* 0x0000e00004047b82 */ /* 0x000ee20000000a00 */
[----:B0-----:R-:W-:-:S07]  /*01a0*/  SEL R7, R6, R7, !P0 ;  /* 0x0000000706077207 */ /* 0x001fce0004000000 */
[----:B------:R-:W0:Y:S01]  /*01b0*/  LDC.64 R2, c[0x0][0x380] ;  /* 0x0000e000ff027b82 */ /* 0x000e220000000a00 */
[----:B------:R-:W5:Y:S01]  /*01c0*/  I2F.U32.RP R9, R7 ;  /* 0x0000000700097306 */ /* 0x000f620000209000 */
[----:B------:R-:W-:-:S06]  /*01d0*/  ISETP.NE.U32.AND P1, PT, R7, RZ, PT ;  /* 0x000000ff0700720c */ /* 0x000fcc0003f25070 */
[----:B------:R-:W0:Y:S08]  /*01e0*/  LDC R8, c[0x0][R8+0x780] ;  /* 0x0001e00008087b82 */ /* 0x000e300000000800 */
[----:B------:R-:W0:Y:S01]  /*01f0*/  @P0 LDC R6, c[0x0][0xe0c] ;  /* 0x00038300ff060b82 */ /* 0x000e220000000800 */
[----:B-1----:R-:W-:Y:S01]  /*0200*/  ISETP.NE.AND P0, PT, R14, RZ, PT ;  /* 0x000000ff0e00720c */ /* 0x002fe20003f05270 */
[----:B-----5:R-:W1:Y:S01]  /*0210*/  MUFU.RCP R9, R9 ;  /* 0x0000000900097308 */ /* 0x020e620000001000 */
[----:B------:R-:W-:-:S02]  /*0220*/  LOP3.LUT R14, RZ, R7, RZ, 0x33, !PT ;  /* 0x00000007ff0e7212 */ /* 0x000fc400078e33ff */
[----:B-1----:R-:W-:Y:S02]  /*0230*/  IADD3 R10, PT, PT, R9, 0xffffffe, RZ ;  /* 0x0ffffffe090a7810 */ /* 0x002fe40007ffe0ff */
[----:B------:R-:W-:-:S03]  /*0240*/  IADD3 R9, PT, PT, RZ, -R7, RZ ;  /* 0x80000007ff097210 */ /* 0x000fc60007ffe0ff */
[----:B------:R1:W5:Y:S02]  /*0250*/  F2I.FTZ.U32.TRUNC.NTZ R11, R10 ;  /* 0x0000000a000b7305 */ /* 0x000364000021f000 */
[----:B-1----:R-:W-:Y:S01]  /*0260*/  MOV R10, RZ ;  /* 0x000000ff000a7202 */ /* 0x002fe20000000f00 */
[----:B-----5:R-:W-:-:S04]  /*0270*/  IMAD R9, R9, R11, RZ ;  /* 0x0000000b09097224 */ /* 0x020fc800078e02ff */
[----:B--234-:R-:W-:-:S07]  /*0280*/  IMAD.HI.U32 R9, R11, R9, R10 ;  /* 0x000000090b097227 */ /* 0x01cfce00078e000a */
.L_x_568:
[----:B01----:R-:W-:Y:S01]  /*0290*/  @P0 IMAD.WIDE.U32 R10, R13, 0x8, R4 ;  /* 0x000000080d0a0825 */ /* 0x003fe200078e0004 */
[----:B------:R-:W0:Y:S05]  /*02a0*/  @P0 LDC R19, c[0x0][0xe4c] ;  /* 0x00039300ff130b82 */ /* 0x000e2a0000000800 */
[----:B------:R-:W2:Y:S01]  /*02b0*/  @P0 LDG.E.64 R10, desc[UR6][R10.64] ;  /* 0x000000060a0a0981 */ /* 0x000ea2000c1e1b00 */
[----:B------:R-:W-:-:S05]  /*02c0*/  IMAD.HI.U32 R15, R9, R13, RZ ;  /* 0x0000000d090f7227 */ /* 0x000fca00078e00ff */
[----:B------:R-:W-:-:S05]  /*02d0*/  IADD3 R16, PT, PT, -R15, RZ, RZ ;  /* 0x000000ff0f107210 */ /* 0x000fca0007ffe1ff */
[----:B------:R-:W-:-:S05]  /*02e0*/  IMAD R16, R7, R16, R13 ;  /* 0x0000001007107224 */ /* 0x000fca00078e020d */
[----:B------:R-:W-:-:S13]  /*02f0*/  ISETP.GE.U32.AND P2, PT, R16, R7, PT ;  /* 0x000000071000720c */ /* 0x000fda0003f46070 */
[----:B------:R-:W-:Y:S01]  /*0300*/  @P2 IMAD.IADD R16, R16, 0x1, -R7 ;  /* 0x0000000110102824 */ /* 0x000fe200078e0a07 */
[----:B------:R-:W-:-:S04]  /*0310*/  @P2 IADD3 R15, PT, PT, R15, 0x1, RZ ;  /* 0x000000010f0f2810 */ /* 0x000fc80007ffe0ff */
[----:B------:R-:W-:Y:S02]  /*0320*/  ISETP.GE.U32.AND P3, PT, R16, R7, PT ;  /* 0x000000071000720c */ /* 0x000fe40003f66070 */
[----:B------:R-:W1:Y:S11]  /*0330*/  @P0 LDC.64 R16, c[0x0][0x380] ;  /* 0x0000e000ff100b82 */ /* 0x000e760000000a00 */
[----:B------:R-:W-:-:S04]  /*0340*/  @P3 IADD3 R15, PT, PT, R15, 0x1, RZ ;  /* 0x000000010f0f3810 */ /* 0x000fc80007ffe0ff */
[----:B------:R-:W-:-:S04]  /*0350*/  SEL R15, R14, R15, !P1 ;  /* 0x0000000f0e0f7207 */ /* 0x000fc80004800000 */
[C---:B------:R-:W-:Y:S01]  /*0360*/  IADD3 R20, PT, PT, -R15.reuse, RZ, RZ ;  /* 0x000000ff0f147210 */ /* 0x040fe20007ffe1ff */
[----:B------:R-:W-:-:S04]  /*0370*/  IMAD R18, R15, UR8, RZ ;  /* 0x000000080f127c24 */ /* 0x000fc8000f8e02ff */
[----:B------:R-:W-:-:S04]  /*0380*/  IMAD R15, R7, R20, R13 ;  /* 0x00000014070f7224 */ /* 0x000fc800078e020d */
        /* <DEDUP_REMOVED lines=28> */
[----:B------:R-:W2:Y:S01]  /*0550*/  LDG.E.64 R10, desc[UR6][R10.64] ;  /* 0x000000060a0a7981 */ /* 0x000ea2000c1e1b00 */
[----:B------:R-:W-:-:S04]  /*0560*/  IMAD R17, R8, UR5, R15 ;  /* 0x0000000508117c24 */ /* 0x000fc8000f8e020f */
[----:B------:R-:W-:-:S05]  /*0570*/  IMAD.WIDE.U32 R16, R17, 0x8, R2 ;  /* 0x0000000811107825 */ /* 0x000fca00078e0002 */
[----:B--2---:R1:W-:Y:S02]  /*0580*/  STG.E.64 desc[UR6][R16.64], R10 ;  /* 0x0000000a10007986 */ /* 0x0043e4000c101b06 */
.L_x_567:
[----:B------:R-:W-:-:S04]  /*0590*/  IADD3 R13, PT, PT, R12, R13, RZ ;  /* 0x0000000d0c0d7210 */ /* 0x000fc80007ffe0ff */
[----:B------:R-:W-:-:S13]  /*05a0*/  ISETP.GE.U32.AND P2, PT, R13, R0, PT ;  /* 0x000000000d00720c */ /* 0x000fda0003f46070 */
[----:B------:R-:W-:Y:S05]  /*05b0*/  @!P2 BRA `(.L_x_568) ;  /* 0xfffffffc0034a947 */ /* 0x000fea000383ffff */
[----:B------:R-:W-:Y:S05]  /*05c0*/  EXIT ;  /* 0x000000000000794d */ /* 0x000fea0003800000 */
.L_x_569:
        /* <DEDUP_REMOVED lines=11> */
.L_x_1018:


//--------------------- .text._ZN2at6native40_GLOBAL__N__2351210d_8_Shape_cu_49f7391c26CatArrayBatchedCopy_contigINS1_10OpaqueTypeILj8EEEjLi2ELi128ELi1EEEvPT_NS1_25CatArrInputTensorMetadataIS5_T0_XT2_EXT3_EEENS1_16TensorSizeStrideIS8_Lj4EEEiS8_ --------------------------
	.section	.text._ZN2at6native40_GLOBAL__N__2351210d_8_Shape_cu_49f7391c26CatArrayBatchedCopy_contigINS1_10OpaqueTypeILj8EEEjLi2ELi128ELi1EEEvPT_NS1_25CatArrInputTensorMetadataIS5_T0_XT2_EXT3_EEENS1_16TensorSizeStrideIS8_Lj4EEEiS8_,"ax",@progbits
	.align	128
.text._ZN2at6native40_GLOBAL__N__2351210d_8_Shape_cu_49f7391c26CatArrayBatchedCopy_contigINS1_10OpaqueTypeILj8EEEjLi2ELi128ELi1EEEvPT_NS1_25CatArrInputTensorMetadataIS5_T0_XT2_EXT3_EEENS1_16TensorSizeStrideIS8_Lj4EEEiS8_:
        .type           _ZN2at6native40_GLOBAL__N__2351210d_8_Shape_cu_49f7391c26CatArrayBatchedCopy_contigINS1_10OpaqueTypeILj8EEEjLi2ELi128ELi1EEEvPT_NS1_25CatArrInputTensorMetadataIS5_T0_XT2_EXT3_EEENS1_16TensorSizeStrideIS8_Lj4EEEiS8_,@function
        .size           _ZN2at6native40_GLOBAL__N__2351210d_8_Shape_cu_49f7391c26CatArrayBatchedCopy_contigINS1_10OpaqueTypeILj8EEEjLi2ELi128ELi1EEEvPT_NS1_25CatArrInputTensorMetadataIS5_T0_XT2_EXT3_EEENS1_16TensorSizeStrideIS8_Lj4EEEiS8_,(.L_x_1019 - _ZN2at6native40_GLOBAL__N__2351210d_8_Shape_cu_49f7391c26CatArrayBatchedCopy_contigINS1_10OpaqueTypeILj8EEEjLi2ELi128ELi1EEEvPT_NS1_25CatArrInputTensorMetadataIS5_T0_XT2_EXT3_EEENS1_16TensorSizeStrideIS8_Lj4EEEiS8_)
        .other          _ZN2at6native40_GLOBAL__N__2351210d_8_Shape_cu_49f7391c26CatArrayBatchedCopy_contigINS1_10OpaqueTypeILj8EEEjLi2ELi128ELi1EEEvPT_NS1_25CatArrInputTensorMetadataIS5_T0_XT2_EXT3_EEENS1_16TensorSizeStrideIS8_Lj4EEEiS8_,@"STO_CUDA_ENTRY STV_DEFAULT"
_ZN2at6native40_GLOBAL__N__2351210d_8_Shape_cu_49f7391c26CatArrayBatchedCopy_contigINS1_10OpaqueTypeILj8EEEjLi2ELi128ELi1EEEvPT_NS1_25CatArrInputTensorMetadataIS5_T0_XT2_EXT3_EEENS1_16TensorSizeStrideIS8_Lj4EEEiS8_:
        /* <DEDUP_REMOVED lines=36> */
.L_x_570:
        /* <DEDUP_REMOVED lines=21> */
.L_x_571:
        /* <DEDUP_REMOVED lines=15> */
.L_x_1019:


//--------------------- .text._ZN2at6native40_GLOBAL__N__2351210d_8_Shape_cu_49f7391c35CatArrayBatchedCopy_alignedK_contigINS1_10OpaqueTypeILj8EEEjLi2ELi128ELi1ELi8EEEvPT_NS1_25CatArrInputTensorMetadataIS5_T0_XT2_EXT3_EEENS1_16TensorSizeStrideIS8_Lj4EEEiS8_ --------------------------
	.section	.text._ZN2at6native40_GLOBAL__N__2351210d_8_Shape_cu_49f7391c35CatArrayBatchedCopy_alignedK_contigINS1_10OpaqueTypeILj8EEEjLi2ELi128ELi1ELi8EEEvPT_NS1_25CatArrInputTensorMetadataIS5_T0_XT2_EXT3_EEENS1_16TensorSizeStrideIS8_Lj4EEEiS8_,"ax",@progbits
	.align	128
.text._ZN2at6native40_GLOBAL__N__2351210d_8_Shape_cu_49f7391c35CatArrayBatchedCopy_alignedK_contigINS1_10OpaqueTypeILj8EEEjLi2ELi128ELi1ELi8EEEvPT_NS1_25CatArrInputTensorMetadataIS5_T0_XT2_EXT3_EEENS1_16TensorSizeStrideIS8_Lj4EEEiS8_:
        .type           _ZN2at6native40_GLOBAL__N__2351210d_8_Shape_cu_49f7391c35CatArrayBatchedCopy_alignedK_contigINS1_10OpaqueTypeILj8EEEjLi2ELi128ELi1ELi8EEEvPT_NS1_25CatArrInputTensorMetadataIS5_T0_XT2_EXT3_EEENS1_16TensorSizeStrideIS8_Lj4EEEiS8_,@function
        .size           _ZN2at6native40_GLOBAL__N__2351210d_8_Shape_cu_49f7391c35CatArrayBatchedCopy_alignedK_contigINS1_10OpaqueTypeILj8EEEjLi2ELi128ELi1ELi8EEEvPT_NS1_25CatArrInputTensorMetadataIS5_T0_XT2_EXT3_EEENS1_16TensorSizeStrideIS8_Lj4EEEiS8_,(.L_x_1020 - _ZN2at6native40_GLOBAL__N__2351210d_8_Shape_cu_49f7391c35CatArrayBatchedCopy_alignedK_contigINS1_10OpaqueTypeILj8EEEjLi2ELi128ELi1ELi8EEEvPT_NS1_25CatArrInputTensorMetadataIS5_T0_XT2_EXT3_EEENS1_16TensorSizeStrideIS8_Lj4EEEiS8_)
        .other          _ZN2at6native40_GLOBAL__N__2351210d_8_Shape_cu_49f7391c35CatArrayBatchedCopy_alignedK_contigINS1_10OpaqueTypeILj8EEEjLi2ELi128ELi1ELi8EEEvPT_NS1_25CatArrInputTensorMetadataIS5_T0_XT2_EXT3_EEENS1_16TensorSizeStrideIS8_Lj4EEEiS8_,@"STO_CUDA_ENTRY STV_DEFAULT"
_ZN2at6native40_GLOBAL__N__2351210d_8_Shape_cu_49f7391c35CatArrayBatchedCopy_alignedK_contigINS1_10OpaqueTypeILj8EEEjLi2ELi128ELi1ELi8EEEvPT_NS1_25CatArrInputTensorMetadataIS5_T0_XT2_EXT3_EEENS1_16TensorSizeStrideIS8_Lj4EEEiS8_:
        /* <DEDUP_REMOVED lines=43> */
.L_x_573:
        /* <DEDUP_REMOVED lines=28> */
.L_x_572:
        /* <DEDUP_REMOVED lines=14> */
.L_x_576:
        /* <DEDUP_REMOVED lines=23> */
.L_x_575:
[----:B------:R-:W-:Y:S05]  /*06c0*/  BSYNC.RECONVERGENT B0 ;  /* 0x0000000000007941 */ /* 0x000fea0003800200 */
.L_x_574:
[----:B------:R-:W-:Y:S05]  /*06d0*/  @P1 EXIT ;  /* 0x000000000000194d */ /* 0x000fea0003800000 */
[----:B------:R-:W-:Y:S01]  /*06e0*/  IADD3 R8, PT, PT, -R15, R9, RZ ;  /* 0x000000090f087210 */ /* 0x000fe20007ffe1ff */
[----:B------:R-:W-:-:S07]  /*06f0*/  VIADD R15, R9, 0x1 ;  /* 0x00000001090f7836 */ /* 0x000fce0000000000 */
.L_x_577:
        /* <DEDUP_REMOVED lines=77> */
.L_x_578:
        /* <DEDUP_REMOVED lines=11> */
.L_x_1020:


//--------------------- .text._ZN2at6native40_GLOBAL__N__2351210d_8_Shape_cu_49f7391c35CatArrayBatchedCopy_alignedK_contigINS1_10OpaqueTypeILj8EEEjLi2ELi128ELi1ELi16EEEvPT_NS1_25CatArrInputTensorMetadataIS5_T0_XT2_EXT3_EEENS1_16TensorSizeStrideIS8_Lj4EEEiS8_ --------------------------
	.section	.text._ZN2at6native40_GLOBAL__N__2351210d_8_Shape_cu_49f7391c35CatArrayBatchedCopy_alignedK_contigINS1_10OpaqueTypeILj8EEEjLi2ELi128ELi1ELi16EEEvPT_NS1_25CatArrInputTensorMetadataIS5_T0_XT2_EXT3_EEENS1_16TensorSizeStrideIS8_Lj4EEEiS8_,"ax",@progbits
	.align	128
.text._ZN2at6native40_GLOBAL__N__2351210d_8_Shape_cu_49f7391c35CatArrayBatchedCopy_alignedK_contigINS1_10OpaqueTypeILj8EEEjLi2ELi128ELi1ELi16EEEvPT_NS1_25CatArrInputTensorMetadataIS5_T0_XT2_EXT3_EEENS1_16TensorSizeStrideIS8_Lj4EEEiS8_:
        .type           _ZN2at6native40_GLOBAL__N__2351210d_8_Shape_cu_49f7391c35CatArrayBatchedCopy_alignedK_contigINS1_10OpaqueTypeILj8EEEjLi2ELi128ELi1ELi16EEEvPT_NS1_25CatArrInputTensorMetadataIS5_T0_XT2_EXT3_EEENS1_16TensorSizeStrideIS8_Lj4EEEiS8_,@function
        .size           _ZN2at6native40_GLOBAL__N__2351210d_8_Shape_cu_49f7391c35CatArrayBatchedCopy_alignedK_contigINS1_10OpaqueTypeILj8EEEjLi2ELi128ELi1ELi16EEEvPT_NS1_25CatArrInputTensorMetadataIS5_T0_XT2_EXT3_EEENS1_16TensorSizeStrideIS8_Lj4EEEiS8_,(.L_x_1021 - _ZN2at6native40_GLOBAL__N__2351210d_8_Shape_cu_49f7391c35CatArrayBatchedCopy_alignedK_contigINS1_10OpaqueTypeILj8EEEjLi2ELi128ELi1ELi16EEEvPT_NS1_25CatArrInputTensorMetadataIS5_T0_XT2_EXT3_EEENS1_16TensorSizeStrideIS8_Lj4EEEiS8_)
        .other          _ZN2at6native40_GLOBAL__N__2351210d_8_Shape_cu_49f7391c35CatArrayBatchedCopy_alignedK_contigINS1_10OpaqueTypeILj8EEEjLi2ELi128ELi1ELi16EEEvPT_NS1_25CatArrInputTensorMetadataIS5_T0_XT2_EXT3_EEENS1_16TensorSizeStrideIS8_Lj4EEEiS8_,@"STO_CUDA_ENTRY STV_DEFAULT"
_ZN2at6native40_GLOBAL__N__2351210d_8_Shape_cu_49f7391c35CatArrayBatchedCopy_alignedK_contigINS1_10OpaqueTypeILj8EEEjLi2ELi128ELi1ELi16EEEvPT_NS1_25CatArrInputTensorMetadataIS5_T0_XT2_EXT3_EEENS1_16TensorSizeStrideIS8_Lj4EEEiS8_:
        /* <DEDUP_REMOVED lines=41> */
.L_x_581:
        /* <DEDUP_REMOVED lines=39> */
.L_x_580:
[----:B---34-:R-:W-:Y:S05]  /*0500*/  BSYNC.RECONVERGENT B0 ;  /* 0x0000000000007941 */ /* 0x018fea0003800200 */
.L_x_579:
        /* <DEDUP_REMOVED lines=26> */
.L_x_584:
        /* <DEDUP_REMOVED lines=23> */
.L_x_583:
[----:B------:R-:W-:Y:S05]  /*0820*/  BSYNC.RECONVERGENT B0 ;  /* 0x0000000000007941 */ /* 0x000fea0003800200 */
.L_x_582:
        /* <DEDUP_REMOVED lines=18> */
.L_x_585:
        /* <DEDUP_REMOVED lines=80> */
.L_x_586:
        /* <DEDUP_REMOVED lines=11> */
.L_x_1021:


//--------------------- .text._ZN2at6native40_GLOBAL__N__2351210d_8_Shape_cu_49f7391c30CatArrayBatchedCopy_vectorizedINS1_10OpaqueTypeILj8EEEjLi2ELi128ELi1ELi16ELi2EEEvPcNS1_25CatArrInputTensorMetadataIT_T0_XT2_EXT3_EEENS1_16TensorSizeStrideIS8_Lj4EEEiS8_ --------------------------
	.section	.text._ZN2at6native40_GLOBAL__N__2351210d_8_Shape_cu_49f7391c30CatArrayBatchedCopy_vectorizedINS1_10OpaqueTypeILj8EEEjLi2ELi128ELi1ELi16ELi2EEEvPcNS1_25CatArrInputTensorMetadataIT_T0_XT2_EXT3_EEENS1_16TensorSizeStrideIS8_Lj4EEEiS8_,"ax",@progbits
	.align	128
.text._ZN2at6native40_GLOBAL__N__2351210d_8_Shape_cu_49f7391c30CatArrayBatchedCopy_vectorizedINS1_10OpaqueTypeILj8EEEjLi2ELi128ELi1ELi16ELi2EEEvPcNS1_25CatArrInputTensorMetadataIT_T0_XT2_EXT3_EEENS1_16TensorSizeStrideIS8_Lj4EEEiS8_:
        .type           _ZN2at6native40_GLOBAL__N__2351210d_8_Shape_cu_49f7391c30CatArrayBatchedCopy_vectorizedINS1_10OpaqueTypeILj8EEEjLi2ELi128ELi1ELi16ELi2EEEvPcNS1_25CatArrInputTensorMetadataIT_T0_XT2_EXT3_EEENS1_16TensorSizeStrideIS8_Lj4EEEiS8_,@function
        .size           _ZN2at6native40_GLOBAL__N__2351210d_8_Shape_cu_49f7391c30CatArrayBatchedCopy_vectorizedINS1_10OpaqueTypeILj8EEEjLi2ELi128ELi1ELi16ELi2EEEvPcNS1_25CatArrInputTensorMetadataIT_T0_XT2_EXT3_EEENS1_16TensorSizeStrideIS8_Lj4EEEiS8_,(.L_x_1022 - _ZN2at6native40_GLOBAL__N__2351210d_8_Shape_cu_49f7391c30CatArrayBatchedCopy_vectorizedINS1_10OpaqueTypeILj8EEEjLi2ELi128ELi1ELi16ELi2EEEvPcNS1_25CatArrInputTensorMetadataIT_T0_XT2_EXT3_EEENS1_16TensorSizeStrideIS8_Lj4EEEiS8_)
        .other          _ZN2at6native40_GLOBAL__N__2351210d_8_Shape_cu_49f7391c30CatArrayBatchedCopy_vectorizedINS1_10OpaqueTypeILj8EEEjLi2ELi128ELi1ELi16ELi2EEEvPcNS1_25CatArrInputTensorMetadataIT_T0_XT2_EXT3_EEENS1_16TensorSizeStrideIS8_Lj4EEEiS8_,@"STO_CUDA_ENTRY STV_DEFAULT"
_ZN2at6native40_GLOBAL__N__2351210d_8_Shape_cu_49f7391c30CatArrayBatchedCopy_vectorizedINS1_10OpaqueTypeILj8EEEjLi2ELi128ELi1ELi16ELi2EEEvPcNS1_25CatArrInputTensorMetadataIT_T0_XT2_EXT3_EEENS1_16TensorSizeStrideIS8_Lj4EEEiS8_:
        /* <DEDUP_REMOVED lines=39> */
.L_x_587:
        /* <DEDUP_REMOVED lines=24> */
.L_x_588:
        /* <DEDUP_REMOVED lines=9> */
.L_x_1022:


//--------------------- .text._ZN2at6native40_GLOBAL__N__2351210d_8_Shape_cu_49f7391c19CatArrayBatchedCopyINS1_10OpaqueTypeILj8EEEjLi1ELi128ELi1EEEvPT_NS1_25CatArrInputTensorMetadataIS5_T0_XT2_EXT3_EEENS1_16TensorSizeStrideIS8_Lj4EEEiS8_ --------------------------
	.section	.text._ZN2at6native40_GLOBAL__N__2351210d_8_Shape_cu_49f7391c19CatArrayBatchedCopyINS1_10OpaqueTypeILj8EEEjLi1ELi128ELi1EEEvPT_NS1_25CatArrInputTensorMetadataIS5_T0_XT2_EXT3_EEENS1_16TensorSizeStrideIS8_Lj4EEEiS8_,"ax",@progbits
	.align	128
.text._ZN2at6native40_GLOBAL__N__2351210d_8_Shape_cu_49f7391c19CatArrayBatchedCopyINS1_10OpaqueTypeILj8EEEjLi1ELi128ELi1EEEvPT_NS1_25CatArrInputTensorMetadataIS5_T0_XT2_EXT3_EEENS1_16TensorSizeStrideIS8_Lj4EEEiS8_:
        .type           _ZN2at6native40_GLOBAL__N__2351210d_8_Shape_cu_49f7391c19CatArrayBatchedCopyINS1_10OpaqueTypeILj8EEEjLi1ELi128ELi1EEEvPT_NS1_25CatArrInputTensorMetadataIS5_T0_XT2_EXT3_EEENS1_16TensorSizeStrideIS8_Lj4EEEiS8_,@function
        .size           _ZN2at6native40_GLOBAL__N__2351210d_8_Shape_cu_49f7391c19CatArrayBatchedCopyINS1_10OpaqueTypeILj8EEEjLi1ELi128ELi1EEEvPT_NS1_25CatArrInputTensorMetadataIS5_T0_XT2_EXT3_EEENS1_16TensorSizeStrideIS8_Lj4EEEiS8_,(.L_x_1023 - _ZN2at6native40_GLOBAL__N__2351210d_8_Shape_cu_49f7391c19CatArrayBatchedCopyINS1_10OpaqueTypeILj8EEEjLi1ELi128ELi1EEEvPT_NS1_25CatArrInputTensorMetadataIS5_T0_XT2_EXT3_EEENS1_16TensorSizeStrideIS8_Lj4EEEiS8_)
        .other          _ZN2at6native40_GLOBAL__N__2351210d_8_Shape_cu_49f7391c19CatArrayBatchedCopyINS1_10OpaqueTypeILj8EEEjLi1ELi128ELi1EEEvPT_NS1_25CatArrInputTensorMetadataIS5_T0_XT2_EXT3_EEENS1_16TensorSizeStrideIS8_Lj4EEEiS8_,@"STO_CUDA_ENTRY STV_DEFAULT"
_ZN2at6native40_GLOBAL__N__2351210d_8_Shape_cu_49f7391c19CatArrayBatchedCopyINS1_10OpaqueTypeILj8EEEjLi1ELi128ELi1EEEvPT_NS1_25CatArrInputTensorMetadataIS5_T0_XT2_EXT3_EEENS1_16TensorSizeStrideIS8_Lj4EEEiS8_:
        /* <DEDUP_REMOVED lines=12> */
[----:B------:R-:W0:Y:S01]  /*00c0*/  LDCU UR5, c[0x0][0xe4c] ;  /* 0x0001c980ff0577ac */ /* 0x000e220008000800 */
[----:B------:R-:W-:Y:S02]  /*00d0*/  MOV R13, R7 ;  /* 0x00000007000d7202 */ /* 0x000fe40000000f00 */
[C---:B------:R-:W-:Y:S01]  /*00e0*/  IMAD R4, R3.reuse, 0x7, R8 ;  /* 0x0000000703047824 */ /* 0x040fe200078e0208 */
[----:B------:R-:W1:Y:S01]  /*00f0*/  LDCU UR4, c[0x0][0x370] ;  /* 0x00006e00ff0477ac */ /* 0x000e620008000800 */
[----:B------:R-:W2:Y:S02]  /*0100*/  LDC.U8 R8, c[0x0][R8+0xd80] ;  /* 0x0003600008087b82 */ /* 0x000ea40000000000 */
[----:B------:R-:W-:Y:S01]  /*0110*/  IMAD R6, R3, -0x4, R4 ;  /* 0xfffffffc03067824 */ /* 0x000fe200078e0204 */
[----:B------:R-:W3:Y:S01]  /*0120*/  LDCU.64 UR6, c[0x0][0x358] ;  /* 0x00006b00ff0677ac */ /* 0x000ee20008000a00 */
[----:B------:R-:W4:Y:S04]  /*0130*/  LDCU UR8, c[0x0][0xe38] ;  /* 0x0001c700ff0877ac */ /* 0x000f280008000800 */
[----:B------:R-:W0:Y:S08]  /*0140*/  LDC R6, c[0x0][R6+0x780] ;  /* 0x0001e00006067b82 */ /* 0x000e300000000800 */
[----:B------:R-:W3:Y:S01]  /*0150*/  LDC.64 R2, c[0x0][0x380] ;  /* 0x0000e000ff027b82 */ /* 0x000ee20000000a00 */
[----:B-1----:R-:W-:-:S07]  /*0160*/  IMAD R14, R14, UR4, RZ ;  /* 0x000000040e0e7c24 */ /* 0x002fce000f8e02ff */
[----:B------:R-:W1:Y:S01]  /*0170*/  LDC.64 R4, c[0x0][R4+0x380] ;  /* 0x0000e00004047b82 */ /* 0x000e620000000a00 */
[----:B--2---:R-:W-:Y:S01]  /*0180*/  ISETP.NE.AND P1, PT, R8, RZ, PT ;  /* 0x000000ff0800720c */ /* 0x004fe20003f25270 */
[----:B0---4-:R-:W-:-:S12]  /*0190*/  IMAD R12, R6, UR5, RZ ;  /* 0x00000005060c7c24 */ /* 0x011fd8000f8e02ff */
.L_x_589:
[C---:B01----:R-:W-:Y:S01]  /*01a0*/  @P1 IMAD.WIDE.U32 R8, R13.reuse, 0x8, R4 ;  /* 0x000000080d081825 */ /* 0x043fe200078e0004 */
[----:B------:R-:W0:Y:S05]  /*01b0*/  @!P1 LDC R6, c[0x0][0xe18] ;  /* 0x00038600ff069b82 */ /* 0x000e2a0000000800 */
[----:B---3--:R-:W2:Y:S01]  /*01c0*/  @P1 LDG.E.64 R8, desc[UR6][R8.64] ;  /* 0x0000000608081981 */ /* 0x008ea2000c1e1b00 */
[C---:B------:R-:W-:Y:S02]  /*01d0*/  IMAD R7, R13.reuse, UR8, R12 ;  /* 0x000000080d077c24 */ /* 0x040fe4000f8e020c */
[----:B0-----:R-:W-:Y:S02]  /*01e0*/  @!P1 IMAD R11, R13, R6, RZ ;  /* 0x000000060d0b9224 */ /* 0x001fe400078e02ff */
[----:B------:R-:W-:-:S04]  /*01f0*/  IMAD.WIDE.U32 R6, R7, 0x8, R2 ;  /* 0x0000000807067825 */ /* 0x000fc800078e0002 */
        /* <DEDUP_REMOVED lines=8> */
.L_x_590:
        /* <DEDUP_REMOVED lines=16> */
.L_x_1023:


//--------------------- .text._ZN2at6native40_GLOBAL__N__2351210d_8_Shape_cu_49f7391c26CatArrayBatchedCopy_contigINS1_10OpaqueTypeILj8EEEjLi1ELi128ELi1EEEvPT_NS1_25CatArrInputTensorMetadataIS5_T0_XT2_EXT3_EEENS1_16TensorSizeStrideIS8_Lj4EEEiS8_ --------------------------
	.section	.text._ZN2at6native40_GLOBAL__N__2351210d_8_Shape_cu_49f7391c26CatArrayBatchedCopy_contigINS1_10OpaqueTypeILj8EEEjLi1ELi128ELi1EEEvPT_NS1_25CatArrInputTensorMetadataIS5_T0_XT2_EXT3_EEENS1_16TensorSizeStrideIS8_Lj4EEEiS8_,"ax",@progbits
	.align	128
.text._ZN2at6native40_GLOBAL__N__2351210d_8_Shape_cu_49f7391c26CatArrayBatchedCopy_contigINS1_10OpaqueTypeILj8EEEjLi1ELi128ELi1EEEvPT_NS1_25CatArrInputTensorMetadataIS5_T0_XT2_EXT3_EEENS1_16TensorSizeStrideIS8_Lj4EEEiS8_:
        .type           _ZN2at6native40_GLOBAL__N__2351210d_8_Shape_cu_49f7391c26CatArrayBatchedCopy_contigINS1_10OpaqueTypeILj8EEEjLi1ELi128ELi1EEEvPT_NS1_25CatArrInputTensorMetadataIS5_T0_XT2_EXT3_EEENS1_16TensorSizeStrideIS8_Lj4EEEiS8_,@function
        .size           _ZN2at6native40_GLOBAL__N__2351210d_8_Shape_cu_49f7391c26CatArrayBatchedCopy_contigINS1_10OpaqueTypeILj8EEEjLi1ELi128ELi1EEEvPT_NS1_25CatArrInputTensorMetadataIS5_T0_XT2_EXT3_EEENS1_16TensorSizeStrideIS8_Lj4EEEiS8_,(.L_x_1024 - _ZN2at6native40_GLOBAL__N__2351210d_8_Shape_cu_49f7391c26CatArrayBatchedCopy_contigINS1_10OpaqueTypeILj8EEEjLi1ELi128ELi1EEEvPT_NS1_25CatArrInputTensorMetadataIS5_T0_XT2_EXT3_EEENS1_16TensorSizeStrideIS8_Lj4EEEiS8_)
        .other          _ZN2at6native40_GLOBAL__N__2351210d_8_Shape_cu_49f7391c26CatArrayBatchedCopy_contigINS1_10OpaqueTypeILj8EEEjLi1ELi128ELi1EEEvPT_NS1_25CatArrInputTensorMetadataIS5_T0_XT2_EXT3_EEENS1_16TensorSizeStrideIS8_Lj4EEEiS8_,@"STO_CUDA_ENTRY STV_DEFAULT"
_ZN2at6native40_GLOBAL__N__2351210d_8_Shape_cu_49f7391c26CatArrayBatchedCopy_contigINS1_10OpaqueTypeILj8EEEjLi1ELi128ELi1EEEvPT_NS1_25CatArrInputTensorMetadataIS5_T0_XT2_EXT3_EEENS1_16TensorSizeStrideIS8_Lj4EEEiS8_:
        /* <DEDUP_REMOVED lines=22> */
.L_x_591:
        /* <DEDUP_REMOVED lines=9> */
.L_x_592:
        /* <DEDUP_REMOVED lines=9> */
.L_x_1024:


//--------------------- .text._ZN2at6native40_GLOBAL__N__2351210d_8_Shape_cu_49f7391c35CatArrayBatchedCopy_alignedK_contigINS1_10OpaqueTypeILj8EEEjLi1ELi128ELi1ELi8EEEvPT_NS1_25CatArrInputTensorMetadataIS5_T0_XT2_EXT3_EEENS1_16TensorSizeStrideIS8_Lj4EEEiS8_ --------------------------
	.section	.text._ZN2at6native40_GLOBAL__N__2351210d_8_Shape_cu_49f7391c35CatArrayBatchedCopy_alignedK_contigINS1_10OpaqueTypeILj8EEEjLi1ELi128ELi1ELi8EEEvPT_NS1_25CatArrInputTensorMetadataIS5_T0_XT2_EXT3_EEENS1_16TensorSizeStrideIS8_Lj4EEEiS8_,"ax",@progbits
	.align	128
.text._ZN2at6native40_GLOBAL__N__2351210d_8_Shape_cu_49f7391c35CatArrayBatchedCopy_alignedK_contigINS1_10OpaqueTypeILj8EEEjLi1ELi128ELi1ELi8EEEvPT_NS1_25CatArrInputTensorMetadataIS5_T0_XT2_EXT3_EEENS1_16TensorSizeStrideIS8_Lj4EEEiS8_:
        .type           _ZN2at6native40_GLOBAL__N__2351210d_8_Shape_cu_49f7391c35CatArrayBatchedCopy_alignedK_contigINS1_10OpaqueTypeILj8EEEjLi1ELi128ELi1ELi8EEEvPT_NS1_25CatArrInputTensorMetadataIS5_T0_XT2_EXT3_EEENS1_16TensorSizeStrideIS8_Lj4EEEiS8_,@function
        .size           _ZN2at6native40_GLOBAL__N__2351210d_8_Shape_cu_49f7391c35CatArrayBatchedCopy_alignedK_contigINS1_10OpaqueTypeILj8EEEjLi1ELi128ELi1ELi8EEEvPT_NS1_25CatArrInputTensorMetadataIS5_T0_XT2_EXT3_EEENS1_16TensorSizeStrideIS8_Lj4EEEiS8_,(.L_x_1025 - _ZN2at6native40_GLOBAL__N__2351210d_8_Shape_cu_49f7391c35CatArrayBatchedCopy_alignedK_contigINS1_10OpaqueTypeILj8EEEjLi1ELi128ELi1ELi8EEEvPT_NS1_25CatArrInputTensorMetadataIS5_T0_XT2_EXT3_EEENS1_16TensorSizeStrideIS8_Lj4EEEiS8_)
        .other          _ZN2at6native40_GLOBAL__N__2351210d_8_Shape_cu_49f7391c35CatArrayBatchedCopy_alignedK_contigINS1_10OpaqueTypeILj8EEEjLi1ELi128ELi1ELi8EEEvPT_NS1_25CatArrInputTensorMetadataIS5_T0_XT2_EXT3_EEENS1_16TensorSizeStrideIS8_Lj4EEEiS8_,@"STO_CUDA_ENTRY STV_DEFAULT"
_ZN2at6native40_GLOBAL__N__2351210d_8_Shape_cu_49f7391c35CatArrayBatchedCopy_alignedK_contigINS1_10OpaqueTypeILj8EEEjLi1ELi128ELi1ELi8EEEvPT_NS1_25CatArrInputTensorMetadataIS5_T0_XT2_EXT3_EEENS1_16TensorSizeStrideIS8_Lj4EEEiS8_:
        /* <DEDUP_REMOVED lines=35> */
.L_x_594:
        /* <DEDUP_REMOVED lines=20> */
.L_x_593:
        /* <DEDUP_REMOVED lines=16> */
.L_x_597:
        /* <DEDUP_REMOVED lines=11> */
.L_x_596:
[----:B------:R-:W-:Y:S05]  /*0520*/  BSYNC.RECONVERGENT B0 ;  /* 0x0000000000007941 */ /* 0x000fea0003800200 */
.L_x_595:
        /* <DEDUP_REMOVED lines=8> */
.L_x_598:
        /* <DEDUP_REMOVED lines=22> */
.L_x_599:
        /* <DEDUP_REMOVED lines=15> */
.L_x_1025:


//--------------------- .text._ZN2at6native40_GLOBAL__N__2351210d_8_Shape_cu_49f7391c35CatArrayBatchedCopy_alignedK_contigINS1_10OpaqueTypeILj8EEEjLi1ELi128ELi1ELi16EEEvPT_NS1_25CatArrInputTensorMetadataIS5_T0_XT2_EXT3_EEENS1_16TensorSizeStrideIS8_Lj4EEEiS8_ --------------------------
	.section	.text._ZN2at6native40_GLOBAL__N__2351210d_8_Shape_cu_49f7391c35CatArrayBatchedCopy_alignedK_contigINS1_10OpaqueTypeILj8EEEjLi1ELi128ELi1ELi16EEEvPT_NS1_25CatArrInputTensorMetadataIS5_T0_XT2_EXT3_EEENS1_16TensorSizeStrideIS8_Lj4EEEiS8_,"ax",@progbits
	.align	128
.text._ZN2at6native40_GLOBAL__N__2351210d_8_Shape_cu_49f7391c35CatArrayBatchedCopy_alignedK_contigINS1_10OpaqueTypeILj8EEEjLi1ELi128ELi1ELi16EEEvPT_NS1_25CatArrInputTensorMetadataIS5_T0_XT2_EXT3_EEENS1_16TensorSizeStrideIS8_Lj4EEEiS8_:
        .type           _ZN2at6native40_GLOBAL__N__2351210d_8_Shape_cu_49f7391c35CatArrayBatchedCopy_alignedK_contigINS1_10OpaqueTypeILj8EEEjLi1ELi128ELi1ELi16EEEvPT_NS1_25CatArrInputTensorMetadataIS5_T0_XT2_EXT3_EEENS1_16TensorSizeStrideIS8_Lj4EEEiS8_,@function
        .size           _ZN2at6native40_GLOBAL__N__2351210d_8_Shape_cu_49f7391c35CatArrayBatchedCopy_alignedK_contigINS1_10OpaqueTypeILj8EEEjLi1ELi128ELi1ELi16EEEvPT_NS1_25CatArrInputTensorMetadataIS5_T0_XT2_EXT3_EEENS1_16TensorSizeStrideIS8_Lj4EEEiS8_,(.L_x_1026 - _ZN2at6native40_GLOBAL__N__2351210d_8_Shape_cu_49f7391c35CatArrayBatchedCopy_alignedK_contigINS1_10OpaqueTypeILj8EEEjLi1ELi128ELi1ELi16EEEvPT_NS1_25CatArrInputTensorMetadataIS5_T0_XT2_EXT3_EEENS1_16TensorSizeStrideIS8_Lj4EEEiS8_)
        .other          _ZN2at6native40_GLOBAL__N__2351210d_8_Shape_cu_49f7391c35CatArrayBatchedCopy_alignedK_contigINS1_10OpaqueTypeILj8EEEjLi1ELi128ELi1ELi16EEEvPT_NS1_25CatArrInputTensorMetadataIS5_T0_XT2_EXT3_EEENS1_16TensorSizeStrideIS8_Lj4EEEiS8_,@"STO_CUDA_ENTRY STV_DEFAULT"
_ZN2at6native40_GLOBAL__N__2351210d_8_Shape_cu_49f7391c35CatArrayBatchedCopy_alignedK_contigINS1_10OpaqueTypeILj8EEEjLi1ELi128ELi1ELi16EEEvPT_NS1_25CatArrInputTensorMetadataIS5_T0_XT2_EXT3_EEENS1_16TensorSizeStrideIS8_Lj4EEEiS8_:
        /* <DEDUP_REMOVED lines=27> */
.L_x_602:
        /* <DEDUP_REMOVED lines=12> */
.L_x_601:
[----:B------:R-:W-:Y:S05]  /*0270*/  BSYNC.RECONVERGENT B0 ;  /* 0x0000000000007941 */ /* 0x000fea0003800200 */
.L_x_600:
        /* <DEDUP_REMOVED lines=15> */
.L_x_605:
        /* <DEDUP_REMOVED lines=11> */
.L_x_604:
[----:B------:R-:W-:Y:S05]  /*0420*/  BSYNC.RECONVERGENT B0 ;  /* 0x0000000000007941 */ /* 0x000fea0003800200 */
.L_x_603:
        /* <DEDUP_REMOVED lines=12> */
.L_x_606:
        /* <DEDUP_REMOVED lines=22> */
.L_x_607:
        /* <DEDUP_REMOVED lines=11> */
.L_x_1026:


//--------------------- .text._ZN2at6native40_GLOBAL__N__2351210d_8_Shape_cu_49f7391c30CatArrayBatchedCopy_vectorizedINS1_10OpaqueTypeILj8EEEjLi1ELi128ELi1ELi16ELi2EEEvPcNS1_25CatArrInputTensorMetadataIT_T0_XT2_EXT3_EEENS1_16TensorSizeStrideIS8_Lj4EEEiS8_ --------------------------
	.section	.text._ZN2at6native40_GLOBAL__N__2351210d_8_Shape_cu_49f7391c30CatArrayBatchedCopy_vectorizedINS1_10OpaqueTypeILj8EEEjLi1ELi128ELi1ELi16ELi2EEEvPcNS1_25CatArrInputTensorMetadataIT_T0_XT2_EXT3_EEENS1_16TensorSizeStrideIS8_Lj4EEEiS8_,"ax",@progbits
	.align	128
.text._ZN2at6native40_GLOBAL__N__2351210d_8_Shape_cu_49f7391c30CatArrayBatchedCopy_vectorizedINS1_10OpaqueTypeILj8EEEjLi1ELi128ELi1ELi16ELi2EEEvPcNS1_25CatArrInputTensorMetadataIT_T0_XT2_EXT3_EEENS1_16TensorSizeStrideIS8_Lj4EEEiS8_:
        .type           _ZN2at6native40_GLOBAL__N__2351210d_8_Shape_cu_49f7391c30CatArrayBatchedCopy_vectorizedINS1_10OpaqueTypeILj8EEEjLi1ELi128ELi1ELi16ELi2EEEvPcNS1_25CatArrInputTensorMetadataIT_T0_XT2_EXT3_EEENS1_16TensorSizeStrideIS8_Lj4EEEiS8_,@function
        .size           _ZN2at6native40_GLOBAL__N__2351210d_8_Shape_cu_49f7391c30CatArrayBatchedCopy_vectorizedINS1_10OpaqueTypeILj8EEEjLi1ELi128ELi1ELi16ELi2EEEvPcNS1_25CatArrInputTensorMetadataIT_T0_XT2_EXT3_EEENS1_16TensorSizeStrideIS8_Lj4EEEiS8_,(.L_x_1027 - _ZN2at6native40_GLOBAL__N__2351210d_8_Shape_cu_49f7391c30CatArrayBatchedCopy_vectorizedINS1_10OpaqueTypeILj8EEEjLi1ELi128ELi1ELi16ELi2EEEvPcNS1_25CatArrInputTensorMetadataIT_T0_XT2_EXT3_EEENS1_16TensorSizeStrideIS8_Lj4EEEiS8_)
        .other          _ZN2at6native40_GLOBAL__N__2351210d_8_Shape_cu_49f7391c30CatArrayBatchedCopy_vectorizedINS1_10OpaqueTypeILj8EEEjLi1ELi128ELi1ELi16ELi2EEEvPcNS1_25CatArrInputTensorMetadataIT_T0_XT2_EXT3_EEENS1_16TensorSizeStrideIS8_Lj4EEEiS8_,@"STO_CUDA_ENTRY STV_DEFAULT"
_ZN2at6native40_GLOBAL__N__2351210d_8_Shape_cu_49f7391c30CatArrayBatchedCopy_vectorizedINS1_10OpaqueTypeILj8EEEjLi1ELi128ELi1ELi16ELi2EEEvPcNS1_25CatArrInputTensorMetadataIT_T0_XT2_EXT3_EEENS1_16TensorSizeStrideIS8_Lj4EEEiS8_:
        /* <DEDUP_REMOVED lines=24> */
.L_x_608:
        /* <DEDUP_REMOVED lines=12> */
.L_x_609:
        /* <DEDUP_REMOVED lines=12> */
.L_x_1027:


//--------------------- .text._ZN2at6native40_GLOBAL__N__2351210d_8_Shape_cu_49f7391c19CatArrayBatchedCopyINS1_10OpaqueTypeILj4EEEjLi4ELi128ELi1EEEvPT_NS1_25CatArrInputTensorMetadataIS5_T0_XT2_EXT3_EEENS1_16TensorSizeStrideIS8_Lj4EEEiS8_ --------------------------
	.section	.text._ZN2at6native40_GLOBAL__N__2351210d_8_Shape_cu_49f7391c19CatArrayBatchedCopyINS1_10OpaqueTypeILj4EEEjLi4ELi128ELi1EEEvPT_NS1_25CatArrInputTensorMetadataIS5_T0_XT2_EXT3_EEENS1_16TensorSizeStrideIS8_Lj4EEEiS8_,"ax",@progbits
	.align	128
.text._ZN2at6native40_GLOBAL__N__2351210d_8_Shape_cu_49f7391c19CatArrayBatchedCopyINS1_10OpaqueTypeILj4EEEjLi4ELi128ELi1EEEvPT_NS1_25CatArrInputTensorMetadataIS5_T0_XT2_EXT3_EEENS1_16TensorSizeStrideIS8_Lj4EEEiS8_:
        .type           _ZN2at6native40_GLOBAL__N__2351210d_8_Shape_cu_49f7391c19CatArrayBatchedCopyINS1_10OpaqueTypeILj4EEEjLi4ELi128ELi1EEEvPT_NS1_25CatArrInputTensorMetadataIS5_T0_XT2_EXT3_EEENS1_16TensorSizeStrideIS8_Lj4EEEiS8_,@function
        .size           _ZN2at6native40_GLOBAL__N__2351210d_8_Shape_cu_49f7391c19CatArrayBatchedCopyINS1_10OpaqueTypeILj4EEEjLi4ELi128ELi1EEEvPT_NS1_25CatArrInputTensorMetadataIS5_T0_XT2_EXT3_EEENS1_16TensorSizeStrideIS8_Lj4EEEiS8_,(.L_x_1028 - _ZN2at6native40_GLOBAL__N__2351210d_8_Shape_cu_49f7391c19CatArrayBatchedCopyINS1_10OpaqueTypeILj4EEEjLi4ELi128ELi1EEEvPT_NS1_25CatArrInputTensorMetadataIS5_T0_XT2_EXT3_EEENS1_16TensorSizeStrideIS8_Lj4EEEiS8_)
        .other          _ZN2at6native40_GLOBAL__N__2351210d_8_Shape_cu_49f7391c19CatArrayBatchedCopyINS1_10OpaqueTypeILj4EEEjLi4ELi128ELi1EEEvPT_NS1_25CatArrInputTensorMetadataIS5_T0_XT2_EXT3_EEENS1_16TensorSizeStrideIS8_Lj4EEEiS8_,@"STO_CUDA_ENTRY STV_DEFAULT"
_ZN2at6native40_GLOBAL__N__2351210d_8_Shape_cu_49f7391c19CatArrayBatchedCopyINS1_10OpaqueTypeILj4EEEjLi4ELi128ELi1EEEvPT_NS1_25CatArrInputTensorMetadataIS5_T0_XT2_EXT3_EEENS1_16TensorSizeStrideIS8_Lj4EEEiS8_:
        /* <DEDUP_REMOVED lines=22> */
[----:B------:R-:W0:Y:S02]  /*0160*/  LDCU.64 UR12, c[0x0][0xe20] ;  /* 0x0001c400ff0c77ac */ /* 0x000e240008000a00 */
[----:B0-----:R-:W-:-:S04]  /*0170*/  ISETP.NE.AND P1, PT, R6, 0x3, PT ;  /* 0x000000030600780c */ /* 0x001fc80003f25270 */
[----:B------:R0:W5:Y:S01]  /*0180*/  LDC.U8 R15, c[0x0][R18+0xd80] ;  /* 0x00036000120f7b82 */ /* 0x0001620000000000 */
[C---:B------:R-:W-:Y:S01]  /*0190*/  ISETP.NE.AND P2, PT, R6.reuse, 0x2, PT ;  /* 0x000000020600780c */ /* 0x040fe20003f45270 */
[----:B------:R-:W0:Y:S01]  /*01a0*/  LDCU.64 UR14, c[0x0][0xe18] ;  /* 0x0001c300ff0e77ac */ /* 0x000e220008000a00 */
[----:B------:R-:W-:-:S05]  /*01b0*/  ISETP.NE.AND P3, PT, R6, 0x1, PT ;  /* 0x000000010600780c */ /* 0x000fca0003f65270 */
[----:B------:R-:W1:Y:S01]  /*01c0*/  LDC.64 R8, c[0x0][0xe10] ;  /* 0x00038400ff087b82 */ /* 0x000e620000000a00 */
[----:B---3--:R-:W-:-:S07]  /*01d0*/  SEL R3, R2, R5, !P1 ;  /* 0x0000000502037207 */ /* 0x008fce0004800000 */
[----:B------:R-:W3:Y:S01]  /*01e0*/  LDC R5, c[0x0][0xe2c] ;  /* 0x00038b00ff057b82 */ /* 0x000ee20000000800 */
[----:B------:R-:W-:Y:S01]  /*01f0*/  SEL R4, R2, R4, !P2 ;  /* 0x0000000402047207 */ /* 0x000fe20005000000 */
[----:B------:R-:W2:Y:S01]  /*0200*/  I2F.U32.RP R10, R3 ;  /* 0x00000003000a7306 */ /* 0x000ea20000209000 */
[-C--:B------:R-:W-:Y:S02]  /*0210*/  IADD3 R19, PT, PT, RZ, -R3.reuse, RZ ;  /* 0x80000003ff137210 */ /* 0x080fe40007ffe0ff */
[----:B0-----:R-:W-:Y:S02]  /*0220*/  LOP3.LUT R18, RZ, R3, RZ, 0x33, !PT ;  /* 0x00000003ff127212 */ /* 0x001fe400078e33ff */
[----:B-----5:R-:W-:-:S03]  /*0230*/  ISETP.NE.AND P0, PT, R15, RZ, PT ;  /* 0x000000ff0f00720c */ /* 0x020fc60003f05270 */
[----:B------:R-:W0:Y:S01]  /*0240*/  I2F.U32.RP R11, R4 ;  /* 0x00000004000b7306 */ /* 0x000e220000209000 */
[----:B-1----:R-:W-:Y:S02]  /*0250*/  SEL R8, R2, R8, !P2 ;  /* 0x0000000802087207 */ /* 0x002fe40005000000 */
[----:B------:R-:W-:-:S05]  /*0260*/  ISETP.NE.U32.AND P2, PT, R4, RZ, PT ;  /* 0x000000ff0400720c */ /* 0x000fca0003f45070 */
[----:B--2---:R-:W1:Y:S01]  /*0270*/  MUFU.RCP R10, R10 ;  /* 0x0000000a000a7308 */ /* 0x004e620000001000 */
[----:B---3--:R-:W-:-:S07]  /*0280*/  SEL R5, R2, R5, !P3 ;  /* 0x0000000502057207 */ /* 0x008fce0005800000 */
[----:B0-----:R-:W0:Y:S01]  /*0290*/  MUFU.RCP R11, R11 ;  /* 0x0000000b000b7308 */ /* 0x001e220000001000 */
[----:B------:R-:W-:Y:S01]  /*02a0*/  LOP3.LUT R20, RZ, R5, RZ, 0x33, !PT ;  /* 0x00000005ff147212 */ /* 0x000fe200078e33ff */
[----:B------:R-:W-:-:S06]  /*02b0*/  IMAD.MOV R21, RZ, RZ, -R5 ;  /* 0x000000ffff157224 */ /* 0x000fcc00078e0a05 */
[----:B------:R-:W2:Y:S01]  /*02c0*/  I2F.U32.RP R13, R5 ;  /* 0x00000005000d7306 */ /* 0x000ea20000209000 */
[----:B-1----:R-:W-:-:S07]  /*02d0*/  VIADD R6, R10, 0xffffffe ;  /* 0x0ffffffe0a067836 */ /* 0x002fce0000000000 */
[----:B------:R1:W3:Y:S01]  /*02e0*/  F2I.FTZ.U32.TRUNC.NTZ R7, R6 ;  /* 0x0000000600077305 */ /* 0x0002e2000021f000 */
[----:B0-----:R-:W-:-:S07]  /*02f0*/  VIADD R10, R11, 0xffffffe ;  /* 0x0ffffffe0b0a7836 */ /* 0x001fce0000000000 */
[----:B--2---:R-:W0:Y:S01]  /*0300*/  MUFU.RCP R13, R13 ;  /* 0x0000000d000d7308 */ /* 0x004e220000001000 */
[----:B-1----:R-:W-:Y:S01]  /*0310*/  MOV R6, RZ ;  /* 0x000000ff00067202 */ /* 0x002fe20000000f00 */
[----:B---3--:R-:W-:-:S06]  /*0320*/  IMAD R15, R19, R7, RZ ;  /* 0x00000007130f7224 */ /* 0x008fcc00078e02ff */
[----:B------:R1:W2:Y:S01]  /*0330*/  F2I.FTZ.U32.TRUNC.NTZ R11, R10 ;  /* 0x0000000a000b7305 */ /* 0x0002a2000021f000 */
[----:B------:R-:W-:Y:S01]  /*0340*/  IADD3 R19, PT, PT, RZ, -R4, RZ ;  /* 0x80000004ff137210 */ /* 0x000fe20007ffe0ff */
[----:B------:R-:W-:Y:S01]  /*0350*/  IMAD.HI.U32 R6, R7, R15, R6 ;  /* 0x0000000f07067227 */ /* 0x000fe200078e0006 */
[----:B------:R-:W-:Y:S01]  /*0360*/  SEL R7, R2, R9, !P1 ;  /* 0x0000000902077207 */ /* 0x000fe20004800000 */
[----:B------:R-:W3:Y:S01]  /*0370*/  LDC.64 R14, c[0x0][R14+0x380] ;  /* 0x0000e0000e0e7b82 */ /* 0x000ee20000000a00 */
[----:B------:R-:W-:Y:S02]  /*0380*/  ISETP.NE.U32.AND P1, PT, R3, RZ, PT ;  /* 0x000000ff0300720c */ /* 0x000fe40003f25070 */
[----:B-1----:R-:W-:Y:S01]  /*0390*/  MOV R10, RZ ;  /* 0x000000ff000a7202 */ /* 0x002fe20000000f00 */
[----:B0-----:R-:W-:-:S04]  /*03a0*/  VIADD R13, R13, 0xffffffe ;  /* 0x0ffffffe0d0d7836 */ /* 0x001fc80000000000 */
[----:B------:R0:W1:Y:S01]  /*03b0*/  LDC R9, c[0x0][R12+0x780] ;  /* 0x0001e0000c097b82 */ /* 0x0000620000000800 */
[----:B--2---:R-:W-:Y:S01]  /*03c0*/  IMAD R19, R19, R11, RZ ;  /* 0x0000000b13137224 */ /* 0x004fe200078e02ff */
[----:B------:R-:W2:Y:S03]  /*03d0*/  F2I.FTZ.U32.TRUNC.NTZ R13, R13 ;  /* 0x0000000d000d7305 */ /* 0x000ea6000021f000 */
[----:B------:R-:W-:Y:S01]  /*03e0*/  IMAD.HI.U32 R10, R11, R19, R10 ;  /* 0x000000130b0a7227 */ /* 0x000fe200078e000a */
[----:B------:R-:W-:Y:S02]  /*03f0*/  LOP3.LUT R19, RZ, R4, RZ, 0x33, !PT ;  /* 0x00000004ff137212 */ /* 0x000fe400078e33ff */
[----:B------:R-:W1:Y:S01]  /*0400*/  @P3 LDC R2, c[0x0][0xe0c] ;  /* 0x00038300ff023b82 */ /* 0x000e620000000800 */
[----:B------:R-:W-:Y:S01]  /*0410*/  ISETP.NE.U32.AND P3, PT, R5, RZ, PT ;  /* 0x000000ff0500720c */ /* 0x000fe20003f65070 */
[----:B0-----:R-:W-:-:S02]  /*0420*/  IMAD.MOV.U32 R12, RZ, RZ, RZ ;  /* 0x000000ffff0c7224 */ /* 0x001fc400078e00ff */
[----:B--2---:R-:W-:-:S04]  /*0430*/  IMAD R11, R21, R13, RZ ;  /* 0x0000000d150b7224 */ /* 0x004fc800078e02ff */
[----:B------:R-:W-:Y:S01]  /*0440*/  IMAD.HI.U32 R11, R13, R11, R12 ;  /* 0x0000000b0d0b7227 */ /* 0x000fe200078e000c */
[----:B------:R-:W-:-:S03]  /*0450*/  MOV R12, R17 ;  /* 0x00000011000c7202 */ /* 0x000fc60000000f00 */
[----:B----4-:R-:W-:-:S07]  /*0460*/  IMAD R13, R16, UR4, RZ ;  /* 0x00000004100d7c24 */ /* 0x010fce000f8e02ff */
.L_x_611:
[----:B01-3--:R-:W-:-:S05]  /*0470*/  @P0 IMAD.WIDE.U32 R16, R12, 0x4, R14 ;  /* 0x000000040c100825 */ /* 0x00bfca00078e000e */
[----:B------:R0:W2:Y:S01]  /*0480*/  @P0 LDG.E R21, desc[UR6][R16.64] ;  /* 0x0000000610150981 */ /* 0x0000a2000c1e1900 */
        /* <DEDUP_REMOVED lines=19> */
[----:B------:R-:W-:-:S05]  /*05c0*/  @P5 VIADD R22, R22, 0x1 ;  /* 0x0000000116165836 */ /* 0x000fca0000000000 */
[----:B------:R-:W-:-:S05]  /*05d0*/  SEL R16, R19, R22, !P2 ;  /* 0x0000001613107207 */ /* 0x000fca0005000000 */
[----:B------:R-:W-:-:S04]  /*05e0*/  IMAD.HI.U32 R25, R11, R16, RZ ;  /* 0x000000100b197227 */ /* 0x000fc800078e00ff */
[----:B------:R-:W-:Y:S01]  /*05f0*/  IMAD.MOV R24, RZ, RZ, -R16 ;  /* 0x000000ffff187224 */ /* 0x000fe200078e0a10 */
[----:B------:R-:W-:-:S03]  /*0600*/  IADD3 R22, PT, PT, -R25, RZ, RZ ;  /* 0x000000ff19167210 */ /* 0x000fc60007ffe1ff */
[----:B------:R-:W-:Y:S02]  /*0610*/  IMAD R24, R4, R24, R23 ;  /* 0x0000001804187224 */ /* 0x000fe400078e0217 */
[----:B------:R-:W-:Y:S01]  /*0620*/  IMAD R22, R5, R22, R16 ;  /* 0x0000001605167224 */ /* 0x000fe200078e0210 */
[----:B------:R-:W1:Y:S01]  /*0630*/  @P0 LDC R23, c[0x0][0xe4c] ;  /* 0x00039300ff170b82 */ /* 0x000e620000000800 */
        /* <DEDUP_REMOVED lines=9> */
[----:B------:R-:W0:Y:S02]  /*06d0*/  @P0 LDC.64 R16, c[0x0][0x380] ;  /* 0x0000e000ff100b82 */ /* 0x000e240000000a00 */
[----:B------:R-:W-:-:S04]  /*06e0*/  IMAD R25, R25, UR11, R24 ;  /* 0x0000000b19197c24 */ /* 0x000fc8000f8e0218 */
[----:B------:R-:W-:-:S04]  /*06f0*/  IMAD R22, R22, UR10, R25 ;  /* 0x0000000a16167c24 */ /* 0x000fc8000f8e0219 */
[----:B-1----:R-:W-:-:S04]  /*0700*/  @P0 IMAD R23, R9, R23, R22 ;  /* 0x0000001709170224 */ /* 0x002fc800078e0216 */
[----:B0-----:R-:W-:-:S05]  /*0710*/  @P0 IMAD.WIDE.U32 R16, R23, 0x4, R16 ;  /* 0x0000000417100825 */ /* 0x001fca00078e0010 */
[----:B--2---:R0:W-:Y:S01]  /*0720*/  @P0 STG.E desc[UR6][R16.64], R21 ;  /* 0x0000001510000986 */ /* 0x0041e2000c101906 */
[----:B------:R-:W-:Y:S05]  /*0730*/  @P0 BRA `(.L_x_610) ;  /* 0x0000000400180947 */ /* 0x000fea0003800000 */
[----:B------:R-:W1:Y:S01]  /*0740*/  I2F.U32.RP R23, R7 ;  /* 0x0000000700177306 */ /* 0x000e620000209000 */
[----:B0-----:R-:W-:Y:S01]  /*0750*/  IMAD.MOV R21, RZ, RZ, -R7 ;  /* 0x000000ffff157224 */ /* 0x001fe200078e0a07 */
[----:B------:R-:W-:-:S06]  /*0760*/  ISETP.NE.U32.AND P6, PT, R7, RZ, PT ;  /* 0x000000ff0700720c */ /* 0x000fcc0003fc5070 */
[----:B------:R-:W0:Y:S08]  /*0770*/  I2F.U32.RP R25, R8 ;  /* 0x0000000800197306 */ /* 0x000e300000209000 */
[----:B-1----:R-:W1:Y:S08]  /*0780*/  MUFU.RCP R23, R23 ;  /* 0x0000001700177308 */ /* 0x002e700000001000 */
[----:B0-----:R-:W-:Y:S08]  /*0790*/  MUFU.RCP R25, R25 ;  /* 0x0000001900197308 */ /* 0x001ff00000001000 */
[----:B------:R-:W0:Y:S01]  /*07a0*/  I2F.U32.RP R26, R2 ;  /* 0x00000002001a7306 */ /* 0x000e220000209000 */
[----:B-1----:R-:W-:-:S02]  /*07b0*/  IADD3 R16, PT, PT, R23, 0xffffffe, RZ ;  /* 0x0ffffffe17107810 */ /* 0x002fc40007ffe0ff */
[----:B------:R-:W-:-:S05]  /*07c0*/  IADD3 R23, PT, PT, RZ, -R8, RZ ;  /* 0x80000008ff177210 */ /* 0x000fca0007ffe0ff */
[----:B------:R1:W2:Y:S08]  /*07d0*/  F2I.FTZ.U32.TRUNC.NTZ R17, R16 ;  /* 0x0000001000117305 */ /* 0x0002b0000021f000 */
[----:B0-----:R-:W-:Y:S01]  /*07e0*/  MUFU.RCP R26, R26 ;  /* 0x0000001a001a7308 */ /* 0x001fe20000001000 */
[----:B-1----:R-:W-:Y:S02]  /*07f0*/  HFMA2 R16, -RZ, RZ, 0, 0 ;  /* 0x00000000ff107431 */ /* 0x002fe400000001ff */
[----:B--2---:R-:W-:-:S04]  /*0800*/  IMAD R21, R21, R17, RZ ;  /* 0x0000001115157224 */ /* 0x004fc800078e02ff */
[----:B------:R-:W-:-:S04]  /*0810*/  IMAD.HI.U32 R17, R17, R21, R16 ;  /* 0x0000001511117227 */ /* 0x000fc800078e0010 */
[----:B------:R-:W-:Y:S02]  /*0820*/  VIADD R16, R25, 0xffffffe ;  /* 0x0ffffffe19107836 */ /* 0x000fe40000000000 */
[----:B------:R-:W-:Y:S02]  /*0830*/  IMAD.HI.U32 R21, R17, R12, RZ ;  /* 0x0000000c11157227 */ /* 0x000fe400078e00ff */
[----:B------:R0:W1:Y:S03]  /*0840*/  F2I.FTZ.U32.TRUNC.NTZ R17, R16 ;  /* 0x0000001000117305 */ /* 0x000066000021f000 */
[----:B------:R-:W-:-:S05]  /*0850*/  IADD3 R24, PT, PT, -R21, RZ, RZ ;  /* 0x000000ff15187210 */ /* 0x000fca0007ffe1ff */
[----:B------:R-:W-:Y:S01]  /*0860*/  IMAD R24, R7, R24, R12 ;  /* 0x0000001807187224 */ /* 0x000fe200078e020c */
[----:B0-----:R-:W-:-:S04]  /*0870*/  MOV R16, RZ ;  /* 0x000000ff00107202 */ /* 0x001fc80000000f00 */
[----:B------:R-:W-:Y:S01]  /*0880*/  ISETP.GE.U32.AND P4, PT, R24, R7, PT ;  /* 0x000000071800720c */ /* 0x000fe20003f86070 */
[----:B-1----:R-:W-:-:S12]  /*0890*/  IMAD R23, R23, R17, RZ ;  /* 0x0000001117177224 */ /* 0x002fd800078e02ff */
        /* <DEDUP_REMOVED lines=40> */
[----:B------:R-:W-:-:S04]  /*0b20*/  IMAD R17, R24, UR15, R17 ;  /* 0x0000000f18117c24 */ /* 0x000fc8000f8e0211 */
[----:B------:R-:W-:-:S04]  /*0b30*/  IMAD R17, R16, UR14, R17 ;  /* 0x0000000e10117c24 */ /* 0x000fc8000f8e0211 */
[----:B------:R-:W-:Y:S02]  /*0b40*/  IMAD.WIDE.U32 R24, R17, 0x4, R14 ;  /* 0x0000000411187825 */ /* 0x000fe400078e000e */
[----:B------:R-:W0:Y:S04]  /*0b50*/  LDC.64 R16, c[0x0][0x380] ;  /* 0x0000e000ff107b82 */ /* 0x000e280000000a00 */
[----:B------:R-:W2:Y:S01]  /*0b60*/  LDG.E R25, desc[UR6][R24.64] ;  /* 0x0000000618197981 */ /* 0x000ea2000c1e1900 */
[----:B------:R-:W-:-:S04]  /*0b70*/  IMAD R21, R9, UR5, R22 ;  /* 0x0000000509157c24 */ /* 0x000fc8000f8e0216 */
[----:B0-----:R-:W-:-:S05]  /*0b80*/  IMAD.WIDE.U32 R16, R21, 0x4, R16 ;  /* 0x0000000415107825 */ /* 0x001fca00078e0010 */
[----:B--2---:R1:W-:Y:S02]  /*0b90*/  STG.E desc[UR6][R16.64], R25 ;  /* 0x0000001910007986 */ /* 0x0043e4000c101906 */
.L_x_610:
[----:B------:R-:W-:-:S04]  /*0ba0*/  IADD3 R12, PT, PT, R13, R12, RZ ;  /* 0x0000000c0d0c7210 */ /* 0x000fc80007ffe0ff */
[----:B------:R-:W-:-:S13]  /*0bb0*/  ISETP.GE.U32.AND P4, PT, R12, R0, PT ;  /* 0x000000000c00720c */ /* 0x000fda0003f86070 */
[----:B------:R-:W-:Y:S05]  /*0bc0*/  @!P4 BRA `(.L_x_611) ;  /* 0xfffffff80028c947 */ /* 0x000fea000383ffff */
[----:B------:R-:W-:Y:S05]  /*0bd0*/  EXIT ;  /* 0x000000000000794d */ /* 0x000fea0003800000 */
.L_x_612:
        /* <DEDUP_REMOVED lines=10> */
.L_x_1028:


//--------------------- .text._ZN2at6native40_GLOBAL__N__2351210d_8_Shape_cu_49f7391c26CatArrayBatchedCopy_contigINS1_10OpaqueTypeILj4EEEjLi4ELi128ELi1EEEvPT_NS1_25CatArrInputTensorMetadataIS5_T0_XT2_EXT3_EEENS1_16TensorSizeStrideIS8_Lj4EEEiS8_ --------------------------
	.section	.text._ZN2at6native40_GLOBAL__N__2351210d_8_Shape_cu_49f7391c26CatArrayBatchedCopy_contigINS1_10OpaqueTypeILj4EEEjLi4ELi128ELi1EEEvPT_NS1_25CatArrInputTensorMetadataIS5_T0_XT2_EXT3_EEENS1_16TensorSizeStrideIS8_Lj4EEEiS8_,"ax",@progbits
	.align	128
.text._ZN2at6native40_GLOBAL__N__2351210d_8_Shape_cu_49f7391c26CatArrayBatchedCopy_contigINS1_10OpaqueTypeILj4EEEjLi4ELi128ELi1EEEvPT_NS1_25CatArrInputTensorMetadataIS5_T0_XT2_EXT3_EEENS1_16TensorSizeStrideIS8_Lj4EEEiS8_:
        .type           _ZN2at6native40_GLOBAL__N__2351210d_8_Shape_cu_49f7391c26CatArrayBatchedCopy_contigINS1_10OpaqueTypeILj4EEEjLi4ELi128ELi1EEEvPT_NS1_25CatArrInputTensorMetadataIS5_T0_XT2_EXT3_EEENS1_16TensorSizeStrideIS8_Lj4EEEiS8_,@function
        .size           _ZN2at6native40_GLOBAL__N__2351210d_8_Shape_cu_49f7391c26CatArrayBatchedCopy_contigINS1_10OpaqueTypeILj4EEEjLi4ELi128ELi1EEEvPT_NS1_25CatArrInputTensorMetadataIS5_T0_XT2_EXT3_EEENS1_16TensorSizeStrideIS8_Lj4EEEiS8_,(.L_x_1029 - _ZN2at6native40_GLOBAL__N__2351210d_8_Shape_cu_49f7391c26CatArrayBatchedCopy_contigINS1_10OpaqueTypeILj4EEEjLi4ELi128ELi1EEEvPT_NS1_25CatArrInputTensorMetadataIS5_T0_XT2_EXT3_EEENS1_16TensorSizeStrideIS8_Lj4EEEiS8_)
        .other          _ZN2at6native40_GLOBAL__N__2351210d_8_Shape_cu_49f7391c26CatArrayBatchedCopy_contigINS1_10OpaqueTypeILj4EEEjLi4ELi128ELi1EEEvPT_NS1_25CatArrInputTensorMetadataIS5_T0_XT2_EXT3_EEENS1_16TensorSizeStrideIS8_Lj4EEEiS8_,@"STO_CUDA_ENTRY STV_DEFAULT"
_ZN2at6native40_GLOBAL__N__2351210d_8_Shape_cu_49f7391c26CatArrayBatchedCopy_contigINS1_10OpaqueTypeILj4EEEjLi4ELi128ELi1EEEvPT_NS1_25CatArrInputTensorMetadataIS5_T0_XT2_EXT3_EEENS1_16TensorSizeStrideIS8_Lj4EEEiS8_:
        /* <DEDUP_REMOVED lines=62> */
.L_x_613:
        /* <DEDUP_REMOVED lines=46> */
.L_x_614:
        /* <DEDUP_REMOVED lines=12> */
.L_x_1029:


//--------------------- .text._ZN2at6native40_GLOBAL__N__2351210d_8_Shape_cu_49f7391c35CatArrayBatchedCopy_alignedK_contigINS1_10OpaqueTypeILj4EEEjLi4ELi128ELi1ELi8EEEvPT_NS1_25CatArrInputTensorMetadataIS5_T0_XT2_EXT3_EEENS1_16TensorSizeStrideIS8_Lj4EEEiS8_ --------------------------
	.section	.text._ZN2at6native40_GLOBAL__N__2351210d_8_Shape_cu_49f7391c35CatArrayBatchedCopy_alignedK_contigINS1_10OpaqueTypeILj4EEEjLi4ELi128ELi1ELi8EEEvPT_NS1_25CatArrInputTensorMetadataIS5_T0_XT2_EXT3_EEENS1_16TensorSizeStrideIS8_Lj4EEEiS8_,"ax",@progbits
	.align	128
.text._ZN2at6native40_GLOBAL__N__2351210d_8_Shape_cu_49f7391c35CatArrayBatchedCopy_alignedK_contigINS1_10OpaqueTypeILj4EEEjLi4ELi128ELi1ELi8EEEvPT_NS1_25CatArrInputTensorMetadataIS5_T0_XT2_EXT3_EEENS1_16TensorSizeStrideIS8_Lj4EEEiS8_:
        .type           _ZN2at6native40_GLOBAL__N__2351210d_8_Shape_cu_49f7391c35CatArrayBatchedCopy_alignedK_contigINS1_10OpaqueTypeILj4EEEjLi4ELi128ELi1ELi8EEEvPT_NS1_25CatArrInputTensorMetadataIS5_T0_XT2_EXT3_EEENS1_16TensorSizeStrideIS8_Lj4EEEiS8_,@function
        .size           _ZN2at6native40_GLOBAL__N__2351210d_8_Shape_cu_49f7391c35CatArrayBatchedCopy_alignedK_contigINS1_10OpaqueTypeILj4EEEjLi4ELi128ELi1ELi8EEEvPT_NS1_25CatArrInputTensorMetadataIS5_T0_XT2_EXT3_EEENS1_16TensorSizeStrideIS8_Lj4EEEiS8_,(.L_x_1030 - _ZN2at6native40_GLOBAL__N__2351210d_8_Shape_cu_49f7391c35CatArrayBatchedCopy_alignedK_contigINS1_10OpaqueTypeILj4EEEjLi4ELi128ELi1ELi8EEEvPT_NS1_25CatArrInputTensorMetadataIS5_T0_XT2_EXT3_EEENS1_16TensorSizeStrideIS8_Lj4EEEiS8_)
        .other          _ZN2at6native40_GLOBAL__N__2351210d_8_Shape_cu_49f7391c35CatArrayBatchedCopy_alignedK_contigINS1_10OpaqueTypeILj4EEEjLi4ELi128ELi1ELi8EEEvPT_NS1_25CatArrInputTensorMetadataIS5_T0_XT2_EXT3_EEENS1_16TensorSizeStrideIS8_Lj4EEEiS8_,@"STO_CUDA_ENTRY STV_DEFAULT"
_ZN2at6native40_GLOBAL__N__2351210d_8_Shape_cu_49f7391c35CatArrayBatchedCopy_alignedK_contigINS1_10OpaqueTypeILj4EEEjLi4ELi128ELi1ELi8EEEvPT_NS1_25CatArrInputTensorMetadataIS5_T0_XT2_EXT3_EEENS1_16TensorSizeStrideIS8_Lj4EEEiS8_:
        /* <DEDUP_REMOVED lines=37> */
.L_x_617:
        /* <DEDUP_REMOVED lines=117> */
.L_x_616:
[----:B0--34-:R-:W-:Y:S05]  /*09a0*/  BSYNC.RECONVERGENT B0 ;  /* 0x0000000000007941 */ /* 0x019fea0003800200 */
.L_x_615:
        /* <DEDUP_REMOVED lines=52> */
.L_x_620:
        /* <DEDUP_REMOVED lines=50> */
.L_x_619:
[----:B0-23--:R-:W-:Y:S05]  /*1010*/  BSYNC.RECONVERGENT B0 ;  /* 0x0000000000007941 */ /* 0x00dfea0003800200 */
.L_x_618:
        /* <DEDUP_REMOVED lines=45> */
.L_x_621:
        /* <DEDUP_REMOVED lines=178> */
.L_x_622:
        /* <DEDUP_REMOVED lines=15> */
.L_x_1030:


//--------------------- .text._ZN2at6native40_GLOBAL__N__2351210d_8_Shape_cu_49f7391c35CatArrayBatchedCopy_alignedK_contigINS1_10OpaqueTypeILj4EEEjLi4ELi128ELi1ELi16EEEvPT_NS1_25CatArrInputTensorMetadataIS5_T0_XT2_EXT3_EEENS1_16TensorSizeStrideIS8_Lj4EEEiS8_ --------------------------
	.section	.text._ZN2at6native40_GLOBAL__N__2351210d_8_Shape_cu_49f7391c35CatArrayBatchedCopy_alignedK_contigINS1_10OpaqueTypeILj4EEEjLi4ELi128ELi1ELi16EEEvPT_NS1_25CatArrInputTensorMetadataIS5_T0_XT2_EXT3_EEENS1_16TensorSizeStrideIS8_Lj4EEEiS8_,"ax",@progbits
	.align	128
.text._ZN2at6native40_GLOBAL__N__2351210d_8_Shape_cu_49f7391c35CatArrayBatchedCopy_alignedK_contigINS1_10OpaqueTypeILj4EEEjLi4ELi128ELi1ELi16EEEvPT_NS1_25CatArrInputTensorMetadataIS5_T0_XT2_EXT3_EEENS1_16TensorSizeStrideIS8_Lj4EEEiS8_:
        .type           _ZN2at6native40_GLOBAL__N__2351210d_8_Shape_cu_49f7391c35CatArrayBatchedCopy_alignedK_contigINS1_10OpaqueTypeILj4EEEjLi4ELi128ELi1ELi16EEEvPT_NS1_25CatArrInputTensorMetadataIS5_T0_XT2_EXT3_EEENS1_16TensorSizeStrideIS8_Lj4EEEiS8_,@function
        .size           _ZN2at6native40_GLOBAL__N__2351210d_8_Shape_cu_49f7391c35CatArrayBatchedCopy_alignedK_contigINS1_10OpaqueTypeILj4EEEjLi4ELi128ELi1ELi16EEEvPT_NS1_25CatArrInputTensorMetadataIS5_T0_XT2_EXT3_EEENS1_16TensorSizeStrideIS8_Lj4EEEiS8_,(.L_x_1031 - _ZN2at6native40_GLOBAL__N__2351210d_8_Shape_cu_49f7391c35CatArrayBatchedCopy_alignedK_contigINS1_10OpaqueTypeILj4EEEjLi4ELi128ELi1ELi16EEEvPT_NS1_25CatArrInputTensorMetadataIS5_T0_XT2_EXT3_EEENS1_16TensorSizeStrideIS8_Lj4EEEiS8_)
        .other          _ZN2at6native40_GLOBAL__N__2351210d_8_Shape_cu_49f7391c35CatArrayBatchedCopy_alignedK_contigINS1_10OpaqueTypeILj4EEEjLi4ELi128ELi1ELi16EEEvPT_NS1_25CatArrInputTensorMetadataIS5_T0_XT2_EXT3_EEENS1_16TensorSizeStrideIS8_Lj4EEEiS8_,@"STO_CUDA_ENTRY STV_DEFAULT"
_ZN2at6native40_GLOBAL__N__2351210d_8_Shape_cu_49f7391c35CatArrayBatchedCopy_alignedK_contigINS1_10OpaqueTypeILj4EEEjLi4ELi128ELi1ELi16EEEvPT_NS1_25CatArrInputTensorMetadataIS5_T0_XT2_EXT3_EEENS1_16TensorSizeStrideIS8_Lj4EEEiS8_:
        /* <DEDUP_REMOVED lines=36> */
.L_x_625:
        /* <DEDUP_REMOVED lines=200> */
.L_x_624:
[----:B0--34-:R-:W-:Y:S05]  /*0ec0*/  BSYNC.RECONVERGENT B0 ;  /* 0x0000000000007941 */ /* 0x019fea0003800200 */
.L_x_623:
        /* <DEDUP_REMOVED lines=52> */
.L_x_628:
        /* <DEDUP_REMOVED lines=50> */
.L_x_627:
[----:B0-23--:R-:W-:Y:S05]  /*1530*/  BSYNC.RECONVERGENT B0 ;  /* 0x0000000000007941 */ /* 0x00dfea0003800200 */
.L_x_626:
        /* <DEDUP_REMOVED lines=45> */
.L_x_629:
        /* <DEDUP_REMOVED lines=178> */
.L_x_630:
        /* <DEDUP_REMOVED lines=13> */
.L_x_1031:


//--------------------- .text._ZN2at6native40_GLOBAL__N__2351210d_8_Shape_cu_49f7391c30CatArrayBatchedCopy_vectorizedINS1_10OpaqueTypeILj4EEEjLi4ELi128ELi1ELi16ELi4EEEvPcNS1_25CatArrInputTensorMetadataIT_T0_XT2_EXT3_EEENS1_16TensorSizeStrideIS8_Lj4EEEiS8_ --------------------------
	.section	.text._ZN2at6native40_GLOBAL__N__2351210d_8_Shape_cu_49f7391c30CatArrayBatchedCopy_vectorizedINS1_10OpaqueTypeILj4EEEjLi4ELi128ELi1ELi16ELi4EEEvPcNS1_25CatArrInputTensorMetadataIT_T0_XT2_EXT3_EEENS1_16TensorSizeStrideIS8_Lj4EEEiS8_,"ax",@progbits
	.align	128
.text._ZN2at6native40_GLOBAL__N__2351210d_8_Shape_cu_49f7391c30CatArrayBatchedCopy_vectorizedINS1_10OpaqueTypeILj4EEEjLi4ELi128ELi1ELi16ELi4EEEvPcNS1_25CatArrInputTensorMetadataIT_T0_XT2_EXT3_EEENS1_16TensorSizeStrideIS8_Lj4EEEiS8_:
        .type           _ZN2at6native40_GLOBAL__N__2351210d_8_Shape_cu_49f7391c30CatArrayBatchedCopy_vectorizedINS1_10OpaqueTypeILj4EEEjLi4ELi128ELi1ELi16ELi4EEEvPcNS1_25CatArrInputTensorMetadataIT_T0_XT2_EXT3_EEENS1_16TensorSizeStrideIS8_Lj4EEEiS8_,@function
        .size           _ZN2at6native40_GLOBAL__N__2351210d_8_Shape_cu_49f7391c30CatArrayBatchedCopy_vectorizedINS1_10OpaqueTypeILj4EEEjLi4ELi128ELi1ELi16ELi4EEEvPcNS1_25CatArrInputTensorMetadataIT_T0_XT2_EXT3_EEENS1_16TensorSizeStrideIS8_Lj4EEEiS8_,(.L_x_1032 - _ZN2at6native40_GLOBAL__N__2351210d_8_Shape_cu_49f7391c30CatArrayBatchedCopy_vectorizedINS1_10OpaqueTypeILj4EEEjLi4ELi128ELi1ELi16ELi4EEEvPcNS1_25CatArrInputTensorMetadataIT_T0_XT2_EXT3_EEENS1_16TensorSizeStrideIS8_Lj4EEEiS8_)
        .other          _ZN2at6native40_GLOBAL__N__2351210d_8_Shape_cu_49f7391c30CatArrayBatchedCopy_vectorizedINS1_10OpaqueTypeILj4EEEjLi4ELi128ELi1ELi16ELi4EEEvPcNS1_25CatArrInputTensorMetadataIT_T0_XT2_EXT3_EEENS1_16TensorSizeStrideIS8_Lj4EEEiS8_,@"STO_CUDA_ENTRY STV_DEFAULT"
_ZN2at6native40_GLOBAL__N__2351210d_8_Shape_cu_49f7391c30CatArrayBatchedCopy_vectorizedINS1_10OpaqueTypeILj4EEEjLi4ELi128ELi1ELi16ELi4EEEvPcNS1_25CatArrInputTensorMetadataIT_T0_XT2_EXT3_EEENS1_16TensorSizeStrideIS8_Lj4EEEiS8_:
        /* <DEDUP_REMOVED lines=66> */
.L_x_631:
        /* <DEDUP_REMOVED lines=48> */
.L_x_632:
        /* <DEDUP_REMOVED lines=14> */
.L_x_1032:


//--------------------- .text._ZN2at6native40_GLOBAL__N__2351210d_8_Shape_cu_49f7391c19CatArrayBatchedCopyINS1_10OpaqueTypeILj4EEEjLi3ELi128ELi1EEEvPT_NS1_25CatArrInputTensorMetadataIS5_T0_XT2_EXT3_EEENS1_16TensorSizeStrideIS8_Lj4EEEiS8_ --------------------------
	.section	.text._ZN2at6native40_GLOBAL__N__2351210d_8_Shape_cu_49f7391c19CatArrayBatchedCopyINS1_10OpaqueTypeILj4EEEjLi3ELi128ELi1EEEvPT_NS1_25CatArrInputTensorMetadataIS5_T0_XT2_EXT3_EEENS1_16TensorSizeStrideIS8_Lj4EEEiS8_,"ax",@progbits
	.align	128
.text._ZN2at6native40_GLOBAL__N__2351210d_8_Shape_cu_49f7391c19CatArrayBatchedCopyINS1_10OpaqueTypeILj4EEEjLi3ELi128ELi1EEEvPT_NS1_25CatArrInputTensorMetadataIS5_T0_XT2_EXT3_EEENS1_16TensorSizeStrideIS8_Lj4EEEiS8_:
        .type           _ZN2at6native40_GLOBAL__N__2351210d_8_Shape_cu_49f7391c19CatArrayBatchedCopyINS1_10OpaqueTypeILj4EEEjLi3ELi128ELi1EEEvPT_NS1_25CatArrInputTensorMetadataIS5_T0_XT2_EXT3_EEENS1_16TensorSizeStrideIS8_Lj4EEEiS8_,@function
        .size           _ZN2at6native40_GLOBAL__N__2351210d_8_Shape_cu_49f7391c19CatArrayBatchedCopyINS1_10OpaqueTypeILj4EEEjLi3ELi128ELi1EEEvPT_NS1_25CatArrInputTensorMetadataIS5_T0_XT2_EXT3_EEENS1_16TensorSizeStrideIS8_Lj4EEEiS8_,(.L_x_1033 - _ZN2at6native40_GLOBAL__N__2351210d_8_Shape_cu_49f7391c19CatArrayBatchedCopyINS1_10OpaqueTypeILj4EEEjLi3ELi128ELi1EEEvPT_NS1_25CatArrInputTensorMetadataIS5_T0_XT2_EXT3_EEENS1_16TensorSizeStrideIS8_Lj4EEEiS8_)
        .other          _ZN2at6native40_GLOBAL__N__2351210d_8_Shape_cu_49f7391c19CatArrayBatchedCopyINS1_10OpaqueTypeILj4EEEjLi3ELi128ELi1EEEvPT_NS1_25CatArrInputTensorMetadataIS5_T0_XT2_EXT3_EEENS1_16TensorSizeStrideIS8_Lj4EEEiS8_,@"STO_CUDA_ENTRY STV_DEFAULT"
_ZN2at6native40_GLOBAL__N__2351210d_8_Shape_cu_49f7391c19CatArrayBatchedCopyINS1_10OpaqueTypeILj4EEEjLi3ELi128ELi1EEEvPT_NS1_25CatArrInputTensorMetadataIS5_T0_XT2_EXT3_EEENS1_16TensorSizeStrideIS8_Lj4EEEiS8_:
        /* <DEDUP_REMOVED lines=60> */
.L_x_634:
[----:B01----:R-:W-:Y:S01]  /*03c0*/  @P0 IMAD.WIDE.U32 R16, R9, 0x4, R14 ;  /* 0x0000000409100825 */ /* 0x003fe200078e000e */
[----:B------:R-:W0:Y:S04]  /*03d0*/  @P0 LDC R21, c[0x0][0xe4c] ;  /* 0x00039300ff150b82 */ /* 0x000e280000000800 */
[----:B------:R1:W2:Y:S01]  /*03e0*/  @P0 LDG.E R19, desc[UR6][R16.64] ;  /* 0x0000000610130981 */ /* 0x0002a2000c1e1900 */
        /* <DEDUP_REMOVED lines=12> */
[----:B-1----:R-:W-:-:S03]  /*04b0*/  IADD3 R17, PT, PT, -R25, RZ, RZ ;  /* 0x000000ff19117210 */ /* 0x002fc60007ffe1ff */
[----:B------:R-:W-:Y:S02]  /*04c0*/  IMAD R18, R18, UR5, RZ ;  /* 0x0000000512127c24 */ /* 0x000fe4000f8e02ff */
[----:B------:R-:W-:-:S05]  /*04d0*/  IMAD R17, R4, R17, R23 ;  /* 0x0000001104117224 */ /* 0x000fca00078e0217 */
[----:B------:R-:W-:-:S13]  /*04e0*/  ISETP.GE.U32.AND P3, PT, R17, R4, PT ;  /* 0x000000041100720c */ /* 0x000fda0003f66070 */
[----:B------:R-:W-:Y:S01]  /*04f0*/  @P3 IADD3 R17, PT, PT, -R4, R17, RZ ;  /* 0x0000001104113210 */ /* 0x000fe20007ffe1ff */
[----:B------:R-:W-:-:S03]  /*0500*/  @P3 VIADD R25, R25, 0x1 ;  /* 0x0000000119193836 */ /* 0x000fc60000000000 */
[----:B------:R-:W-:Y:S02]  /*0510*/  ISETP.GE.U32.AND P4, PT, R17, R4, PT ;  /* 0x000000041100720c */ /* 0x000fe40003f86070 */
[----:B------:R-:W1:Y:S11]  /*0520*/  @P0 LDC.64 R16, c[0x0][0x380] ;  /* 0x0000e000ff100b82 */ /* 0x000e760000000a00 */
[----:B------:R-:W-:-:S04]  /*0530*/  @P4 IADD3 R25, PT, PT, R25, 0x1, RZ ;  /* 0x0000000119194810 */ /* 0x000fc80007ffe0ff */
[----:B------:R-:W-:-:S05]  /*0540*/  SEL R25, R20, R25, !P2 ;  /* 0x0000001914197207 */ /* 0x000fca0005000000 */
[----:B------:R-:W-:-:S04]  /*0550*/  IMAD.MOV R22, RZ, RZ, -R25 ;  /* 0x000000ffff167224 */ /* 0x000fc800078e0a19 */
[----:B------:R-:W-:-:S04]  /*0560*/  IMAD R23, R4, R22, R23 ;  /* 0x0000001604177224 */ /* 0x000fc800078e0217 */
[----:B------:R-:W-:-:S04]  /*0570*/  IMAD R18, R23, UR9, R18 ;  /* 0x0000000917127c24 */ /* 0x000fc8000f8e0212 */
[----:B------:R-:W-:-:S04]  /*0580*/  IMAD R18, R25, UR8, R18 ;  /* 0x0000000819127c24 */ /* 0x000fc8000f8e0212 */
[----:B0-----:R-:W-:-:S04]  /*0590*/  @P0 IMAD R21, R5, R21, R18 ;  /* 0x0000001505150224 */ /* 0x001fc800078e0212 */
[----:B-1----:R-:W-:-:S05]  /*05a0*/  @P0 IMAD.WIDE.U32 R16, R21, 0x4, R16 ;  /* 0x0000000415100825 */ /* 0x002fca00078e0010 */
[----:B--2---:R0:W-:Y:S01]  /*05b0*/  @P0 STG.E desc[UR6][R16.64], R19 ;  /* 0x0000001310000986 */ /* 0x0041e2000c101906 */
[----:B------:R-:W-:Y:S05]  /*05c0*/  @P0 BRA `(.L_x_633) ;  /* 0x0000000000c00947 */ /* 0x000fea0003800000 */
[----:B------:R-:W1:Y:S01]  /*05d0*/  I2F.U32.RP R21, R6 ;  /* 0x0000000600157306 */ /* 0x000e620000209000 */
[----:B0-----:R-:W-:Y:S02]  /*05e0*/  IADD3 R19, PT, PT, RZ, -R6, RZ ;  /* 0x80000006ff137210 */ /* 0x001fe40007ffe0ff */
[----:B------:R-:W-:-:S05]  /*05f0*/  ISETP.NE.U32.AND P5, PT, R6, RZ, PT ;  /* 0x000000ff0600720c */ /* 0x000fca0003fa5070 */
[----:B----4-:R-:W0:Y:S08]  /*0600*/  I2F.U32.RP R23, R2 ;  /* 0x0000000200177306 */ /* 0x010e300000209000 */
[----:B-1----:R-:W1:Y:S08]  /*0610*/  MUFU.RCP R21, R21 ;  /* 0x0000001500157308 */ /* 0x002e700000001000 */
[----:B0-----:R-:W-:Y:S01]  /*0620*/  MUFU.RCP R23, R23 ;  /* 0x0000001700177308 */ /* 0x001fe20000001000 */
[----:B-1----:R-:W-:-:S07]  /*0630*/  IADD3 R16, PT, PT, R21, 0xffffffe, RZ ;  /* 0x0ffffffe15107810 */ /* 0x002fce0007ffe0ff */
[----:B------:R0:W1:Y:S02]  /*0640*/  F2I.FTZ.U32.TRUNC.NTZ R17, R16 ;  /* 0x0000001000117305 */ /* 0x000064000021f000 */
[----:B0-----:R-:W-:Y:S02]  /*0650*/  IMAD.MOV.U32 R16, RZ, RZ, RZ ;  /* 0x000000ffff107224 */ /* 0x001fe400078e00ff */
[----:B-1----:R-:W-:-:S04]  /*0660*/  IMAD R19, R19, R17, RZ ;  /* 0x0000001113137224 */ /* 0x002fc800078e02ff */
[----:B------:R-:W-:Y:S01]  /*0670*/  IMAD.HI.U32 R22, R17, R19, R16 ;  /* 0x0000001311167227 */ /* 0x000fe200078e0010 */
[----:B------:R-:W-:-:S05]  /*0680*/  IADD3 R16, PT, PT, R23, 0xffffffe, RZ ;  /* 0x0ffffffe17107810 */ /* 0x000fca0007ffe0ff */
[----:B------:R-:W-:-:S05]  /*0690*/  IMAD.HI.U32 R19, R22, R9, RZ ;  /* 0x0000000916137227 */ /* 0x000fca00078e00ff */
[----:B------:R-:W-:-:S05]  /*06a0*/  IADD3 R17, PT, PT, -R19, RZ, RZ ;  /* 0x000000ff13117210 */ /* 0x000fca0007ffe1ff */
[----:B------:R-:W-:Y:S02]  /*06b0*/  IMAD R21, R6, R17, R9 ;  /* 0x0000001106157224 */ /* 0x000fe400078e0209 */
[----:B------:R0:W1:Y:S03]  /*06c0*/  F2I.FTZ.U32.TRUNC.NTZ R17, R16 ;  /* 0x0000001000117305 */ /* 0x000066000021f000 */
[----:B------:R-:W-:Y:S01]  /*06d0*/  ISETP.GE.U32.AND P3, PT, R21, R6, PT ;  /* 0x000000061500720c */ /* 0x000fe20003f66070 */
[----:B0-----:R-:W-:-:S12]  /*06e0*/  HFMA2 R16, -RZ, RZ, 0, 0 ;  /* 0x00000000ff107431 */ /* 0x001fd800000001ff */
        /* <DEDUP_REMOVED lines=26> */
[----:B------:R-:W2:Y:S01]  /*0890*/  LDG.E R17, desc[UR6][R16.64] ;  /* 0x0000000610117981 */ /* 0x000ea2000c1e1900 */
[----:B------:R-:W-:-:S04]  /*08a0*/  IMAD R19, R5, UR11, R18 ;  /* 0x0000000b05137c24 */ /* 0x000fc8000f8e0212 */
[----:B------:R-:W-:-:S05]  /*08b0*/  IMAD.WIDE.U32 R18, R19, 0x4, R12 ;  /* 0x0000000413127825 */ /* 0x000fca00078e000c */
[----:B--2---:R1:W-:Y:S02]  /*08c0*/  STG.E desc[UR6][R18.64], R17 ;  /* 0x0000001112007986 */ /* 0x0043e4000c101906 */
.L_x_633:
[----:B------:R-:W-:-:S04]  /*08d0*/  IADD3 R9, PT, PT, R10, R9, RZ ;  /* 0x000000090a097210 */ /* 0x000fc80007ffe0ff */
[----:B------:R-:W-:-:S13]  /*08e0*/  ISETP.GE.U32.AND P3, PT, R9, R0, PT ;  /* 0x000000000900720c */ /* 0x000fda0003f66070 */
[----:B------:R-:W-:Y:S05]  /*08f0*/  @!P3 BRA `(.L_x_634) ;  /* 0xfffffff800b0b947 */ /* 0x000fea000383ffff */
[----:B------:R-:W-:Y:S05]  /*0900*/  EXIT ;  /* 0x000000000000794d */ /* 0x000fea0003800000 */
.L_x_635:
        /* <DEDUP_REMOVED lines=15> */
.L_x_1033:


//--------------------- .text._ZN2at6native40_GLOBAL__N__2351210d_8_Shape_cu_49f7391c26CatArrayBatchedCopy_contigINS1_10OpaqueTypeILj4EEEjLi3ELi128ELi1EEEvPT_NS1_25CatArrInputTensorMetadataIS5_T0_XT2_EXT3_EEENS1_16TensorSizeStrideIS8_Lj4EEEiS8_ --------------------------
	.section	.text._ZN2at6native40_GLOBAL__N__2351210d_8_Shape_cu_49f7391c26CatArrayBatchedCopy_contigINS1_10OpaqueTypeILj4EEEjLi3ELi128ELi1EEEvPT_NS1_25CatArrInputTensorMetadataIS5_T0_XT2_EXT3_EEENS1_16TensorSizeStrideIS8_Lj4EEEiS8_,"ax",@progbits
	.align	128
.text._ZN2at6native40_GLOBAL__N__2351210d_8_Shape_cu_49f7391c26CatArrayBatchedCopy_contigINS1_10OpaqueTypeILj4EEEjLi3ELi128ELi1EEEvPT_NS1_25CatArrInputTensorMetadataIS5_T0_XT2_EXT3_EEENS1_16TensorSizeStrideIS8_Lj4EEEiS8_:
        .type           _ZN2at6native40_GLOBAL__N__2351210d_8_Shape_cu_49f7391c26CatArrayBatchedCopy_contigINS1_10OpaqueTypeILj4EEEjLi3ELi128ELi1EEEvPT_NS1_25CatArrInputTensorMetadataIS5_T0_XT2_EXT3_EEENS1_16TensorSizeStrideIS8_Lj4EEEiS8_,@function
        .size           _ZN2at6native40_GLOBAL__N__2351210d_8_Shape_cu_49f7391c26CatArrayBatchedCopy_contigINS1_10OpaqueTypeILj4EEEjLi3ELi128ELi1EEEvPT_NS1_25CatArrInputTensorMetadataIS5_T0_XT2_EXT3_EEENS1_16TensorSizeStrideIS8_Lj4EEEiS8_,(.L_x_1034 - _ZN2at6native40_GLOBAL__N__2351210d_8_Shape_cu_49f7391c26CatArrayBatchedCopy_contigINS1_10OpaqueTypeILj4EEEjLi3ELi128ELi1EEEvPT_NS1_25CatArrInputTensorMetadataIS5_T0_XT2_EXT3_EEENS1_16TensorSizeStrideIS8_Lj4EEEiS8_)
        .other          _ZN2at6native40_GLOBAL__N__2351210d_8_Shape_cu_49f7391c26CatArrayBatchedCopy_contigINS1_10OpaqueTypeILj4EEEjLi3ELi128ELi1EEEvPT_NS1_25CatArrInputTensorMetadataIS5_T0_XT2_EXT3_EEENS1_16TensorSizeStrideIS8_Lj4EEEiS8_,@"STO_CUDA_ENTRY STV_DEFAULT"
_ZN2at6native40_GLOBAL__N__2351210d_8_Shape_cu_49f7391c26CatArrayBatchedCopy_contigINS1_10OpaqueTypeILj4EEEjLi3ELi128ELi1EEEvPT_NS1_25CatArrInputTensorMetadataIS5_T0_XT2_EXT3_EEENS1_16TensorSizeStrideIS8_Lj4EEEiS8_:
        /* <DEDUP_REMOVED lines=50> */
.L_x_636:
        /* <DEDUP_REMOVED lines=34> */
.L_x_637:
        /* <DEDUP_REMOVED lines=12> */
.L_x_1034:


//--------------------- .text._ZN2at6native40_GLOBAL__N__2351210d_8_Shape_cu_49f7391c35CatArrayBatchedCopy_alignedK_contigINS1_10OpaqueTypeILj4EEEjLi3ELi128ELi1ELi8EEEvPT_NS1_25CatArrInputTensorMetadataIS5_T0_XT2_EXT3_EEENS1_16TensorSizeStrideIS8_Lj4EEEiS8_ --------------------------
	.section	.text._ZN2at6native40_GLOBAL__N__2351210d_8_Shape_cu_49f7391c35CatArrayBatchedCopy_alignedK_contigINS1_10OpaqueTypeILj4EEEjLi3ELi128ELi1ELi8EEEvPT_NS1_25CatArrInputTensorMetadataIS5_T0_XT2_EXT3_EEENS1_16TensorSizeStrideIS8_Lj4EEEiS8_,"ax",@progbits
	.align	128
.text._ZN2at6native40_GLOBAL__N__2351210d_8_Shape_cu_49f7391c35CatArrayBatchedCopy_alignedK_contigINS1_10OpaqueTypeILj4EEEjLi3ELi128ELi1ELi8EEEvPT_NS1_25CatArrInputTensorMetadataIS5_T0_XT2_EXT3_EEENS1_16TensorSizeStrideIS8_Lj4EEEiS8_:
        .type           _ZN2at6native40_GLOBAL__N__2351210d_8_Shape_cu_49f7391c35CatArrayBatchedCopy_alignedK_contigINS1_10OpaqueTypeILj4EEEjLi3ELi128ELi1ELi8EEEvPT_NS1_25CatArrInputTensorMetadataIS5_T0_XT2_EXT3_EEENS1_16TensorSizeStrideIS8_Lj4EEEiS8_,@function
        .size           _ZN2at6native40_GLOBAL__N__2351210d_8_Shape_cu_49f7391c35CatArrayBatchedCopy_alignedK_contigINS1_10OpaqueTypeILj4EEEjLi3ELi128ELi1ELi8EEEvPT_NS1_25CatArrInputTensorMetadataIS5_T0_XT2_EXT3_EEENS1_16TensorSizeStrideIS8_Lj4EEEiS8_,(.L_x_1035 - _ZN2at6native40_GLOBAL__N__2351210d_8_Shape_cu_49f7391c35CatArrayBatchedCopy_alignedK_contigINS1_10OpaqueTypeILj4EEEjLi3ELi128ELi1ELi8EEEvPT_NS1_25CatArrInputTensorMetadataIS5_T0_XT2_EXT3_EEENS1_16TensorSizeStrideIS8_Lj4EEEiS8_)
        .other          _ZN2at6native40_GLOBAL__N__2351210d_8_Shape_cu_49f7391c35CatArrayBatchedCopy_alignedK_contigINS1_10OpaqueTypeILj4EEEjLi3ELi128ELi1ELi8EEEvPT_NS1_25CatArrInputTensorMetadataIS5_T0_XT2_EXT3_EEENS1_16TensorSizeStrideIS8_Lj4EEEiS8_,@"STO_CUDA_ENTRY STV_DEFAULT"
_ZN2at6native40_GLOBAL__N__2351210d_8_Shape_cu_49f7391c35CatArrayBatchedCopy_alignedK_contigINS1_10OpaqueTypeILj4EEEjLi3ELi128ELi1ELi8EEEvPT_NS1_25CatArrInputTensorMetadataIS5_T0_XT2_EXT3_EEENS1_16TensorSizeStrideIS8_Lj4EEEiS8_:
        /* <DEDUP_REMOVED lines=55> */
.L_x_640:
        /* <DEDUP_REMOVED lines=63> */
.L_x_639:
[----:B0--34-:R-:W-:Y:S05]  /*0760*/  BSYNC.RECONVERGENT B0 ;  /* 0x0000000000007941 */ /* 0x019fea0003800200 */
.L_x_638:
        /* <DEDUP_REMOVED lines=43> */
.L_x_643:
        /* <DEDUP_REMOVED lines=37> */
.L_x_642:
[----:B0--34-:R-:W-:Y:S05]  /*0c70*/  BSYNC.RECONVERGENT B0 ;  /* 0x0000000000007941 */ /* 0x019fea0003800200 */
.L_x_641:
        /* <DEDUP_REMOVED lines=35> */
.L_x_644:
        /* <DEDUP_REMOVED lines=128> */
.L_x_645:
        /* <DEDUP_REMOVED lines=13> */
.L_x_1035:


//--------------------- .text._ZN2at6native40_GLOBAL__N__2351210d_8_Shape_cu_49f7391c35CatArrayBatchedCopy_alignedK_contigINS1_10OpaqueTypeILj4EEEjLi3ELi128ELi1ELi16EEEvPT_NS1_25CatArrInputTensorMetadataIS5_T0_XT2_EXT3_EEENS1_16TensorSizeStrideIS8_Lj4EEEiS8_ --------------------------
	.section	.text._ZN2at6native40_GLOBAL__N__2351210d_8_Shape_cu_49f7391c35CatArrayBatchedCopy_alignedK_contigINS1_10OpaqueTypeILj4EEEjLi3ELi128ELi1ELi16EEEvPT_NS1_25CatArrInputTensorMetadataIS5_T0_XT2_EXT3_EEENS1_16TensorSizeStrideIS8_Lj4EEEiS8_,"ax",@progbits
	.align	128
.text._ZN2at6native40_GLOBAL__N__2351210d_8_Shape_cu_49f7391c35CatArrayBatchedCopy_alignedK_contigINS1_10OpaqueTypeILj4EEEjLi3ELi128ELi1ELi16EEEvPT_NS1_25CatArrInputTensorMetadataIS5_T0_XT2_EXT3_EEENS1_16TensorSizeStrideIS8_Lj4EEEiS8_:
        .type           _ZN2at6native40_GLOBAL__N__2351210d_8_Shape_cu_49f7391c35CatArrayBatchedCopy_alignedK_contigINS1_10OpaqueTypeILj4EEEjLi3ELi128ELi1ELi16EEEvPT_NS1_25CatArrInputTensorMetadataIS5_T0_XT2_EXT3_EEENS1_16TensorSizeStrideIS8_Lj4EEEiS8_,@function
        .size           _ZN2at6native40_GLOBAL__N__2351210d_8_Shape_cu_49f7391c35CatArrayBatchedCopy_alignedK_contigINS1_10OpaqueTypeILj4EEEjLi3ELi128ELi1ELi16EEEvPT_NS1_25CatArrInputTensorMetadataIS5_T0_XT2_EXT3_EEENS1_16TensorSizeStrideIS8_Lj4EEEiS8_,(.L_x_1036 - _ZN2at6native40_GLOBAL__N__2351210d_8_Shape_cu_49f7391c35CatArrayBatchedCopy_alignedK_contigINS1_10OpaqueTypeILj4EEEjLi3ELi128ELi1ELi16EEEvPT_NS1_25CatArrInputTensorMetadataIS5_T0_XT2_EXT3_EEENS1_16TensorSizeStrideIS8_Lj4EEEiS8_)
        .other          _ZN2at6native40_GLOBAL__N__2351210d_8_Shape_cu_49f7391c35CatArrayBatchedCopy_alignedK_contigINS1_10OpaqueTypeILj4EEEjLi3ELi128ELi1ELi16EEEvPT_NS1_25CatArrInputTensorMetadataIS5_T0_XT2_EXT3_EEENS1_16TensorSizeStrideIS8_Lj4EEEiS8_,@"STO_CUDA_ENTRY STV_DEFAULT"
_ZN2at6native40_GLOBAL__N__2351210d_8_Shape_cu_49f7391c35CatArrayBatchedCopy_alignedK_contigINS1_10OpaqueTypeILj4EEEjLi3ELi128ELi1ELi16EEEvPT_NS1_25CatArrInputTensorMetadataIS5_T0_XT2_EXT3_EEENS1_16TensorSizeStrideIS8_Lj4EEEiS8_:
        /* <DEDUP_REMOVED lines=35> */
.L_x_648:
        /* <DEDUP_REMOVED lines=141> */
.L_x_647:
[----:B0-23--:R-:W-:Y:S05]  /*0b00*/  BSYNC.RECONVERGENT B0 ;  /* 0x0000000000007941 */ /* 0x00dfea0003800200 */
.L_x_646:
        /* <DEDUP_REMOVED lines=42> */
.L_x_651:
        /* <DEDUP_REMOVED lines=37> */
.L_x_650:
[----:B0-23--:R-:W-:Y:S05]  /*1000*/  BSYNC.RECONVERGENT B0 ;  /* 0x0000000000007941 */ /* 0x00dfea0003800200 */
.L_x_649:
        /* <DEDUP_REMOVED lines=35> */
.L_x_652:
        /* <DEDUP_REMOVED lines=128> */
.L_x_653:
        /* <DEDUP_REMOVED lines=12> */
.L_x_1036:


//--------------------- .text._ZN2at6native40_GLOBAL__N__2351210d_8_Shape_cu_49f7391c30CatArrayBatchedCopy_vectorizedINS1_10OpaqueTypeILj4EEEjLi3ELi128ELi1ELi16ELi4EEEvPcNS1_25CatArrInputTensorMetadataIT_T0_XT2_EXT3_EEENS1_16TensorSizeStrideIS8_Lj4EEEiS8_ --------------------------
	.section	.text._ZN2at6native40_GLOBAL__N__2351210d_8_Shape_cu_49f7391c30CatArrayBatchedCopy_vectorizedINS1_10OpaqueTypeILj4EEEjLi3ELi128ELi1ELi16ELi4EEEvPcNS1_25CatArrInputTensorMetadataIT_T0_XT2_EXT3_EEENS1_16TensorSizeStrideIS8_Lj4EEEiS8_,"ax",@progbits
	.align	128
.text._ZN2at6native40_GLOBAL__N__2351210d_8_Shape_cu_49f7391c30CatArrayBatchedCopy_vectorizedINS1_10OpaqueTypeILj4EEEjLi3ELi128ELi1ELi16ELi4EEEvPcNS1_25CatArrInputTensorMetadataIT_T0_XT2_EXT3_EEENS1_16TensorSizeStrideIS8_Lj4EEEiS8_:
        .type           _ZN2at6native40_GLOBAL__N__2351210d_8_Shape_cu_49f7391c30CatArrayBatchedCopy_vectorizedINS1_10OpaqueTypeILj4EEEjLi3ELi128ELi1ELi16ELi4EEEvPcNS1_25CatArrInputTensorMetadataIT_T0_XT2_EXT3_EEENS1_16TensorSizeStrideIS8_Lj4EEEiS8_,@function
        .size           _ZN2at6native40_GLOBAL__N__2351210d_8_Shape_cu_49f7391c30CatArrayBatchedCopy_vectorizedINS1_10OpaqueTypeILj4EEEjLi3ELi128ELi1ELi16ELi4EEEvPcNS1_25CatArrInputTensorMetadataIT_T0_XT2_EXT3_EEENS1_16TensorSizeStrideIS8_Lj4EEEiS8_,(.L_x_1037 - _ZN2at6native40_GLOBAL__N__2351210d_8_Shape_cu_49f7391c30CatArrayBatchedCopy_vectorizedINS1_10OpaqueTypeILj4EEEjLi3ELi128ELi1ELi16ELi4EEEvPcNS1_25CatArrInputTensorMetadataIT_T0_XT2_EXT3_EEENS1_16TensorSizeStrideIS8_Lj4EEEiS8_)
        .other          _ZN2at6native40_GLOBAL__N__2351210d_8_Shape_cu_49f7391c30CatArrayBatchedCopy_vectorizedINS1_10OpaqueTypeILj4EEEjLi3ELi128ELi1ELi16ELi4EEEvPcNS1_25CatArrInputTensorMetadataIT_T0_XT2_EXT3_EEENS1_16TensorSizeStrideIS8_Lj4EEEiS8_,@"STO_CUDA_ENTRY STV_DEFAULT"
_ZN2at6native40_GLOBAL__N__2351210d_8_Shape_cu_49f7391c30CatArrayBatchedCopy_vectorizedINS1_10OpaqueTypeILj4EEEjLi3ELi128ELi1ELi16ELi4EEEvPcNS1_25CatArrInputTensorMetadataIT_T0_XT2_EXT3_EEENS1_16TensorSizeStrideIS8_Lj4EEEiS8_:
        /* <DEDUP_REMOVED lines=53> */
.L_x_654:
        /* <DEDUP_REMOVED lines=36> */
.L_x_655:
        /* <DEDUP_REMOVED lines=15> */
.L_x_1037:


//--------------------- .text._ZN2at6native40_GLOBAL__N__2351210d_8_Shape_cu_49f7391c19CatArrayBatchedCopyINS1_10OpaqueTypeILj4EEEjLi2ELi128ELi1EEEvPT_NS1_25CatArrInputTensorMetadataIS5_T0_XT2_EXT3_EEENS1_16TensorSizeStrideIS8_Lj4EEEiS8_ --------------------------
	.section	.text._ZN2at6native40_GLOBAL__N__2351210d_8_Shape_cu_49f7391c19CatArrayBatchedCopyINS1_10OpaqueTypeILj4EEEjLi2ELi128ELi1EEEvPT_NS1_25CatArrInputTensorMetadataIS5_T0_XT2_EXT3_EEENS1_16TensorSizeStrideIS8_Lj4EEEiS8_,"ax",@progbits
	.align	128
.text._ZN2at6native40_GLOBAL__N__2351210d_8_Shape_cu_49f7391c19CatArrayBatchedCopyINS1_10OpaqueTypeILj4EEEjLi2ELi128ELi1EEEvPT_NS1_25CatArrInputTensorMetadataIS5_T0_XT2_EXT3_EEENS1_16TensorSizeStrideIS8_Lj4EEEiS8_:
        .type           _ZN2at6native40_GLOBAL__N__2351210d_8_Shape_cu_49f7391c19CatArrayBatchedCopyINS1_10OpaqueTypeILj4EEEjLi2ELi128ELi1EEEvPT_NS1_25CatArrInputTensorMetadataIS5_T0_XT2_EXT3_EEENS1_16TensorSizeStrideIS8_Lj4EEEiS8_,@function
        .size           _ZN2at6native40_GLOBAL__N__2351210d_8_Shape_cu_49f7391c19CatArrayBatchedCopyINS1_10OpaqueTypeILj4EEEjLi2ELi128ELi1EEEvPT_NS1_25CatArrInputTensorMetadataIS5_T0_XT2_EXT3_EEENS1_16TensorSizeStrideIS8_Lj4EEEiS8_,(.L_x_1038 - _ZN2at6native40_GLOBAL__N__2351210d_8_Shape_cu_49f7391c19CatArrayBatchedCopyINS1_10OpaqueTypeILj4EEEjLi2ELi128ELi1EEEvPT_NS1_25CatArrInputTensorMetadataIS5_T0_XT2_EXT3_EEENS1_16TensorSizeStrideIS8_Lj4EEEiS8_)
        .other          _ZN2at6native40_GLOBAL__N__2351210d_8_Shape_cu_49f7391c19CatArrayBatchedCopyINS1_10OpaqueTypeILj4EEEjLi2ELi128ELi1EEEvPT_NS1_25CatArrInputTensorMetadataIS5_T0_XT2_EXT3_EEENS1_16TensorSizeStrideIS8_Lj4EEEiS8_,@"STO_CUDA_ENTRY STV_DEFAULT"
_ZN2at6native40_GLOBAL__N__2351210d_8_Shape_cu_49f7391c19CatArrayBatchedCopyINS1_10OpaqueTypeILj4EEEjLi2ELi128ELi1EEEvPT_NS1_25CatArrInputTensorMetadataIS5_T0_XT2_EXT3_EEENS1_16TensorSizeStrideIS8_Lj4EEEiS8_:
        /* <DEDUP_REMOVED lines=21> */
[----:B------:R-:W0:Y:S07]  /*0150*/  LDCU.64 UR10, c[0x0][0xe18] ;  /* 0x0001c300ff0a77ac */ /* 0x000e2e0008000a00 */
[----:B------:R-:W5:Y:S01]  /*0160*/  LDC.U8 R14, c[0x0][R14+0xd80] ;  /* 0x000360000e0e7b82 */ /* 0x000f620000000000 */
[----:B---3--:R-:W-:-:S07]  /*0170*/  ISETP.NE.AND P0, PT, R2, 0x1, PT ;  /* 0x000000010200780c */ /* 0x008fce0003f05270 */
[----:B------:R-:W3:Y:S01]  /*0180*/  LDC.64 R4, c[0x0][R4+0x380] ;  /* 0x0000e00004047b82 */ /* 0x000ee20000000a00 */
[----:B0-----:R-:W-:-:S07]  /*0190*/  SEL R7, R6, R7, !P0 ;  /* 0x0000000706077207 */ /* 0x001fce0004000000 */
[----:B------:R-:W0:Y:S01]  /*01a0*/  LDC.64 R2, c[0x0][0x380] ;  /* 0x0000e000ff027b82 */ /* 0x000e220000000a00 */
[----:B------:R-:W1:Y:S01]  /*01b0*/  I2F.U32.RP R9, R7 ;  /* 0x0000000700097306 */ /* 0x000e620000209000 */
[----:B------:R-:W-:-:S06]  /*01c0*/  ISETP.NE.U32.AND P1, PT, R7, RZ, PT ;  /* 0x000000ff0700720c */ /* 0x000fcc0003f25070 */
[----:B------:R-:W0:Y:S08]  /*01d0*/  LDC R8, c[0x0][R8+0x780] ;  /* 0x0001e00008087b82 */ /* 0x000e300000000800 */
[----:B------:R-:W0:Y:S01]  /*01e0*/  @P0 LDC R6, c[0x0][0xe0c] ;  /* 0x00038300ff060b82 */ /* 0x000e220000000800 */
[----:B-----5:R-:W-:Y:S01]  /*01f0*/  ISETP.NE.AND P0, PT, R14, RZ, PT ;  /* 0x000000ff0e00720c */ /* 0x020fe20003f05270 */
[----:B-1----:R-:W1:Y:S01]  /*0200*/  MUFU.RCP R9, R9 ;  /* 0x0000000900097308 */ /* 0x002e620000001000 */
[----:B------:R-:W-:-:S02]  /*0210*/  LOP3.LUT R14, RZ, R7, RZ, 0x33, !PT ;  /* 0x00000007ff0e7212 */ /* 0x000fc400078e33ff */
[----:B-1----:R-:W-:Y:S02]  /*0220*/  IADD3 R10, PT, PT, R9, 0xffffffe, RZ ;  /* 0x0ffffffe090a7810 */ /* 0x002fe40007ffe0ff */
[----:B------:R-:W-:-:S03]  /*0230*/  IADD3 R9, PT, PT, RZ, -R7, RZ ;  /* 0x80000007ff097210 */ /* 0x000fc60007ffe0ff */
[----:B------:R1:W5:Y:S02]  /*0240*/  F2I.FTZ.U32.TRUNC.NTZ R11, R10 ;  /* 0x0000000a000b7305 */ /* 0x000364000021f000 */
[----:B-1----:R-:W-:Y:S01]  /*0250*/  MOV R10, RZ ;  /* 0x000000ff000a7202 */ /* 0x002fe20000000f00 */
[----:B-----5:R-:W-:-:S04]  /*0260*/  IMAD R9, R9, R11, RZ ;  /* 0x0000000b09097224 */ /* 0x020fc800078e02ff */
[----:B------:R-:W-:Y:S01]  /*0270*/  IMAD.HI.U32 R9, R11, R9, R10 ;  /* 0x000000090b097227 */ /* 0x000fe200078e000a */
[----:B------:R-:W-:-:S03]  /*0280*/  MOV R11, R13 ;  /* 0x0000000d000b7202 */ /* 0x000fc60000000f00 */
[----:B0-234-:R-:W-:-:S07]  /*0290*/  IMAD R10, R12, UR4, RZ ;  /* 0x000000040c0a7c24 */ /* 0x01dfce000f8e02ff */
.L_x_657:
[----:B-1----:R-:W-:Y:S01]  /*02a0*/  @P0 IMAD.WIDE.U32 R16, R11, 0x4, R4 ;  /* 0x000000040b100825 */ /* 0x002fe200078e0004 */
[----:B0-----:R-:W0:Y:S04]  /*02b0*/  @P0 LDC R20, c[0x0][0xe4c] ;  /* 0x00039300ff140b82 */ /* 0x001e280000000800 */
[----:B------:R1:W2:Y:S01]  /*02c0*/  @P0 LDG.E R19, desc[UR6][R16.64] ;  /* 0x0000000610130981 */ /* 0x0002a2000c1e1900 */
[----:B------:R-:W-:-:S04]  /*02d0*/  IMAD.HI.U32 R15, R9, R11, RZ ;  /* 0x0000000b090f7227 */ /* 0x000fc800078e00ff */
[----:B------:R-:W-:-:S04]  /*02e0*/  IMAD.MOV R12, RZ, RZ, -R15 ;  /* 0x000000ffff0c7224 */ /* 0x000fc800078e0a0f */
        /* <DEDUP_REMOVED lines=39> */
[----:B------:R-:W2:Y:S01]  /*0560*/  LDG.E R13, desc[UR6][R12.64] ;  /* 0x000000060c0d7981 */ /* 0x000ea2000c1e1900 */
[----:B------:R-:W-:-:S04]  /*0570*/  IMAD R17, R8, UR5, R15 ;  /* 0x0000000508117c24 */ /* 0x000fc8000f8e020f */
[----:B------:R-:W-:-:S05]  /*0580*/  IMAD.WIDE.U32 R16, R17, 0x4, R2 ;  /* 0x0000000411107825 */ /* 0x000fca00078e0002 */
[----:B--2---:R1:W-:Y:S02]  /*0590*/  STG.E desc[UR6][R16.64], R13 ;  /* 0x0000000d10007986 */ /* 0x0043e4000c101906 */
.L_x_656:
[----:B------:R-:W-:-:S04]  /*05a0*/  IADD3 R11, PT, PT, R10, R11, RZ ;  /* 0x0000000b0a0b7210 */ /* 0x000fc80007ffe0ff */
[----:B------:R-:W-:-:S13]  /*05b0*/  ISETP.GE.U32.AND P2, PT, R11, R0, PT ;  /* 0x000000000b00720c */ /* 0x000fda0003f46070 */
[----:B------:R-:W-:Y:S05]  /*05c0*/  @!P2 BRA `(.L_x_657) ;  /* 0xfffffffc0034a947 */ /* 0x000fea000383ffff */
[----:B------:R-:W-:Y:S05]  /*05d0*/  EXIT ;  /* 0x000000000000794d */ /* 0x000fea0003800000 */
.L_x_658:
        /* <DEDUP_REMOVED lines=10> */
.L_x_1038:


//--------------------- .text._ZN2at6native40_GLOBAL__N__2351210d_8_Shape_cu_49f7391c26CatArrayBatchedCopy_contigINS1_10OpaqueTypeILj4EEEjLi2ELi128ELi1EEEvPT_NS1_25CatArrInputTensorMetadataIS5_T0_XT2_EXT3_EEENS1_16TensorSizeStrideIS8_Lj4EEEiS8_ --------------------------
	.section	.text._ZN2at6native40_GLOBAL__N__2351210d_8_Shape_cu_49f7391c26CatArrayBatchedCopy_contigINS1_10OpaqueTypeILj4EEEjLi2ELi128ELi1EEEvPT_NS1_25CatArrInputTensorMetadataIS5_T0_XT2_EXT3_EEENS1_16TensorSizeStrideIS8_Lj4EEEiS8_,"ax",@progbits
	.align	128
.text._ZN2at6native40_GLOBAL__N__2351210d_8_Shape_cu_49f7391c26CatArrayBatchedCopy_contigINS1_10OpaqueTypeILj4EEEjLi2ELi128ELi1EEEvPT_NS1_25CatArrInputTensorMetadataIS5_T0_XT2_EXT3_EEENS1_16TensorSizeStrideIS8_Lj4EEEiS8_:
        .type           _ZN2at6native40_GLOBAL__N__2351210d_8_Shape_cu_49f7391c26CatArrayBatchedCopy_contigINS1_10OpaqueTypeILj4EEEjLi2ELi128ELi1EEEvPT_NS1_25CatArrInputTensorMetadataIS5_T0_XT2_EXT3_EEENS1_16TensorSizeStrideIS8_Lj4EEEiS8_,@function
        .size           _ZN2at6native40_GLOBAL__N__2351210d_8_Shape_cu_49f7391c26CatArrayBatchedCopy_contigINS1_10OpaqueTypeILj4EEEjLi2ELi128ELi1EEEvPT_NS1_25CatArrInputTensorMetadataIS5_T0_XT2_EXT3_EEENS1_16TensorSizeStrideIS8_Lj4EEEiS8_,(.L_x_1039 - _ZN2at6native40_GLOBAL__N__2351210d_8_Shape_cu_49f7391c26CatArrayBatchedCopy_contigINS1_10OpaqueTypeILj4EEEjLi2ELi128ELi1EEEvPT_NS1_25CatArrInputTensorMetadataIS5_T0_XT2_EXT3_EEENS1_16TensorSizeStrideIS8_Lj4EEEiS8_)
        .other          _ZN2at6native40_GLOBAL__N__2351210d_8_Shape_cu_49f7391c26CatArrayBatchedCopy_contigINS1_10OpaqueTypeILj4EEEjLi2ELi128ELi1EEEvPT_NS1_25CatArrInputTensorMetadataIS5_T0_XT2_EXT3_EEENS1_16TensorSizeStrideIS8_Lj4EEEiS8_,@"STO_CUDA_ENTRY STV_DEFAULT"
_ZN2at6native40_GLOBAL__N__2351210d_8_Shape_cu_49f7391c26CatArrayBatchedCopy_contigINS1_10OpaqueTypeILj4EEEjLi2ELi128ELi1EEEvPT_NS1_25CatArrInputTensorMetadataIS5_T0_XT2_EXT3_EEENS1_16TensorSizeStrideIS8_Lj4EEEiS8_:
        /* <DEDUP_REMOVED lines=35> */
.L_x_659:
        /* <DEDUP_REMOVED lines=21> */
.L_x_660:
        /* <DEDUP_REMOVED lines=16> */
.L_x_1039:


//--------------------- .text._ZN2at6native40_GLOBAL__N__2351210d_8_Shape_cu_49f7391c35CatArrayBatchedCopy_alignedK_contigINS1_10OpaqueTypeILj4EEEjLi2ELi128ELi1ELi8EEEvPT_NS1_25CatArrInputTensorMetadataIS5_T0_XT2_EXT3_EEENS1_16TensorSizeStrideIS8_Lj4EEEiS8_ --------------------------
	.section	.text._ZN2at6native40_GLOBAL__N__2351210d_8_Shape_cu_49f7391c35CatArrayBatchedCopy_alignedK_contigINS1_10OpaqueTypeILj4EEEjLi2ELi128ELi1ELi8EEEvPT_NS1_25CatArrInputTensorMetadataIS5_T0_XT2_EXT3_EEENS1_16TensorSizeStrideIS8_Lj4EEEiS8_,"ax",@progbits
	.align	128
.text._ZN2at6native40_GLOBAL__N__2351210d_8_Shape_cu_49f7391c35CatArrayBatchedCopy_alignedK_contigINS1_10OpaqueTypeILj4EEEjLi2ELi128ELi1ELi8EEEvPT_NS1_25CatArrInputTensorMetadataIS5_T0_XT2_EXT3_EEENS1_16TensorSizeStrideIS8_Lj4EEEiS8_:
        .type           _ZN2at6native40_GLOBAL__N__2351210d_8_Shape_cu_49f7391c35CatArrayBatchedCopy_alignedK_contigINS1_10OpaqueTypeILj4EEEjLi2ELi128ELi1ELi8EEEvPT_NS1_25CatArrInputTensorMetadataIS5_T0_XT2_EXT3_EEENS1_16TensorSizeStrideIS8_Lj4EEEiS8_,@function
        .size           _ZN2at6native40_GLOBAL__N__2351210d_8_Shape_cu_49f7391c35CatArrayBatchedCopy_alignedK_contigINS1_10OpaqueTypeILj4EEEjLi2ELi128ELi1ELi8EEEvPT_NS1_25CatArrInputTensorMetadataIS5_T0_XT2_EXT3_EEENS1_16TensorSizeStrideIS8_Lj4EEEiS8_,(.L_x_1040 - _ZN2at6native40_GLOBAL__N__2351210d_8_Shape_cu_49f7391c35CatArrayBatchedCopy_alignedK_contigINS1_10OpaqueTypeILj4EEEjLi2ELi128ELi1ELi8EEEvPT_NS1_25CatArrInputTensorMetadataIS5_T0_XT2_EXT3_EEENS1_16TensorSizeStrideIS8_Lj4EEEiS8_)
        .other          _ZN2at6native40_GLOBAL__N__2351210d_8_Shape_cu_49f7391c35CatArrayBatchedCopy_alignedK_contigINS1_10OpaqueTypeILj4EEEjLi2ELi128ELi1ELi8EEEvPT_NS1_25CatArrInputTensorMetadataIS5_T0_XT2_EXT3_EEENS1_16TensorSizeStrideIS8_Lj4EEEiS8_,@"STO_CUDA_ENTRY STV_DEFAULT"
_ZN2at6native40_GLOBAL__N__2351210d_8_Shape_cu_49f7391c35CatArrayBatchedCopy_alignedK_contigINS1_10OpaqueTypeILj4EEEjLi2ELi128ELi1ELi8EEEvPT_NS1_25CatArrInputTensorMetadataIS5_T0_XT2_EXT3_EEENS1_16TensorSizeStrideIS8_Lj4EEEiS8_:
        /* <DEDUP_REMOVED lines=41> */
.L_x_663:
        /* <DEDUP_REMOVED lines=39> */
.L_x_662:
[----:B---34-:R-:W-:Y:S05]  /*0500*/  BSYNC.RECONVERGENT B0 ;  /* 0x0000000000007941 */ /* 0x018fea0003800200 */
.L_x_661:
        /* <DEDUP_REMOVED lines=27> */
.L_x_666:
        /* <DEDUP_REMOVED lines=25> */
.L_x_665:
[----:B------:R-:W-:Y:S05]  /*0850*/  BSYNC.RECONVERGENT B0 ;  /* 0x0000000000007941 */ /* 0x000fea0003800200 */
.L_x_664:
        /* <DEDUP_REMOVED lines=18> */
.L_x_667:
        /* <DEDUP_REMOVED lines=80> */
.L_x_668:
        /* <DEDUP_REMOVED lines=16> */
.L_x_1040:


//--------------------- .text._ZN2at6native40_GLOBAL__N__2351210d_8_Shape_cu_49f7391c35CatArrayBatchedCopy_alignedK_contigINS1_10OpaqueTypeILj4EEEjLi2ELi128ELi1ELi16EEEvPT_NS1_25CatArrInputTensorMetadataIS5_T0_XT2_EXT3_EEENS1_16TensorSizeStrideIS8_Lj4EEEiS8_ --------------------------
	.section	.text._ZN2at6native40_GLOBAL__N__2351210d_8_Shape_cu_49f7391c35CatArrayBatchedCopy_alignedK_contigINS1_10OpaqueTypeILj4EEEjLi2ELi128ELi1ELi16EEEvPT_NS1_25CatArrInputTensorMetadataIS5_T0_XT2_EXT3_EEENS1_16TensorSizeStrideIS8_Lj4EEEiS8_,"ax",@progbits
	.align	128
.text._ZN2at6native40_GLOBAL__N__2351210d_8_Shape_cu_49f7391c35CatArrayBatchedCopy_alignedK_contigINS1_10OpaqueTypeILj4EEEjLi2ELi128ELi1ELi16EEEvPT_NS1_25CatArrInputTensorMetadataIS5_T0_XT2_EXT3_EEENS1_16TensorSizeStrideIS8_Lj4EEEiS8_:
        .type           _ZN2at6native40_GLOBAL__N__2351210d_8_Shape_cu_49f7391c35CatArrayBatchedCopy_alignedK_contigINS1_10OpaqueTypeILj4EEEjLi2ELi128ELi1ELi16EEEvPT_NS1_25CatArrInputTensorMetadataIS5_T0_XT2_EXT3_EEENS1_16TensorSizeStrideIS8_Lj4EEEiS8_,@function
        .size           _ZN2at6native40_GLOBAL__N__2351210d_8_Shape_cu_49f7391c35CatArrayBatchedCopy_alignedK_contigINS1_10OpaqueTypeILj4EEEjLi2ELi128ELi1ELi16EEEvPT_NS1_25CatArrInputTensorMetadataIS5_T0_XT2_EXT3_EEENS1_16TensorSizeStrideIS8_Lj4EEEiS8_,(.L_x_1041 - _ZN2at6native40_GLOBAL__N__2351210d_8_Shape_cu_49f7391c35CatArrayBatchedCopy_alignedK_contigINS1_10OpaqueTypeILj4EEEjLi2ELi128ELi1ELi16EEEvPT_NS1_25CatArrInputTensorMetadataIS5_T0_XT2_EXT3_EEENS1_16TensorSizeStrideIS8_Lj4EEEiS8_)
        .other          _ZN2at6native40_GLOBAL__N__2351210d_8_Shape_cu_49f7391c35CatArrayBatchedCopy_alignedK_contigINS1_10OpaqueTypeILj4EEEjLi2ELi128ELi1ELi16EEEvPT_NS1_25CatArrInputTensorMetadataIS5_T0_XT2_EXT3_EEENS1_16TensorSizeStrideIS8_Lj4EEEiS8_,@"STO_CUDA_ENTRY STV_DEFAULT"
_ZN2at6native40_GLOBAL__N__2351210d_8_Shape_cu_49f7391c35CatArrayBatchedCopy_alignedK_contigINS1_10OpaqueTypeILj4EEEjLi2ELi128ELi1ELi16EEEvPT_NS1_25CatArrInputTensorMetadataIS5_T0_XT2_EXT3_EEENS1_16TensorSizeStrideIS8_Lj4EEEiS8_:
        /* <DEDUP_REMOVED lines=41> */
.L_x_671:
        /* <DEDUP_REMOVED lines=73> */
.L_x_670:
[----:B0-23--:R-:W-:Y:S05]  /*0720*/  BSYNC.RECONVERGENT B0 ;  /* 0x0000000000007941 */ /* 0x00dfea0003800200 */
.L_x_669:
        /* <DEDUP_REMOVED lines=26> */
.L_x_674:
        /* <DEDUP_REMOVED lines=23> */
.L_x_673:
[----:B------:R-:W-:Y:S05]  /*0a40*/  BSYNC.RECONVERGENT B0 ;  /* 0x0000000000007941 */ /* 0x000fea0003800200 */
.L_x_672:
        /* <DEDUP_REMOVED lines=18> */
.L_x_675:
        /* <DEDUP_REMOVED lines=80> */
.L_x_676:
        /* <DEDUP_REMOVED lines=9> */
.L_x_1041:


//--------------------- .text._ZN2at6native40_GLOBAL__N__2351210d_8_Shape_cu_49f7391c30CatArrayBatchedCopy_vectorizedINS1_10OpaqueTypeILj4EEEjLi2ELi128ELi1ELi16ELi4EEEvPcNS1_25CatArrInputTensorMetadataIT_T0_XT2_EXT3_EEENS1_16TensorSizeStrideIS8_Lj4EEEiS8_ --------------------------
	.section	.text._ZN2at6native40_GLOBAL__N__2351210d_8_Shape_cu_49f7391c30CatArrayBatchedCopy_vectorizedINS1_10OpaqueTypeILj4EEEjLi2ELi128ELi1ELi16ELi4EEEvPcNS1_25CatArrInputTensorMetadataIT_T0_XT2_EXT3_EEENS1_16TensorSizeStrideIS8_Lj4EEEiS8_,"ax",@progbits
	.align	128
.text._ZN2at6native40_GLOBAL__N__2351210d_8_Shape_cu_49f7391c30CatArrayBatchedCopy_vectorizedINS1_10OpaqueTypeILj4EEEjLi2ELi128ELi1ELi16ELi4EEEvPcNS1_25CatArrInputTensorMetadataIT_T0_XT2_EXT3_EEENS1_16TensorSizeStrideIS8_Lj4EEEiS8_:
        .type           _ZN2at6native40_GLOBAL__N__2351210d_8_Shape_cu_49f7391c30CatArrayBatchedCopy_vectorizedINS1_10OpaqueTypeILj4EEEjLi2ELi128ELi1ELi16ELi4EEEvPcNS1_25CatArrInputTensorMetadataIT_T0_XT2_EXT3_EEENS1_16TensorSizeStrideIS8_Lj4EEEiS8_,@function
        .size           _ZN2at6native40_GLOBAL__N__2351210d_8_Shape_cu_49f7391c30CatArrayBatchedCopy_vectorizedINS1_10OpaqueTypeILj4EEEjLi2ELi128ELi1ELi16ELi4EEEvPcNS1_25CatArrInputTensorMetadataIT_T0_XT2_EXT3_EEENS1_16TensorSizeStrideIS8_Lj4EEEiS8_,(.L_x_1042 - _ZN2at6native40_GLOBAL__N__2351210d_8_Shape_cu_49f7391c30CatArrayBatchedCopy_vectorizedINS1_10OpaqueTypeILj4EEEjLi2ELi128ELi1ELi16ELi4EEEvPcNS1_25CatArrInputTensorMetadataIT_T0_XT2_EXT3_EEENS1_16TensorSizeStrideIS8_Lj4EEEiS8_)
        .other          _ZN2at6native40_GLOBAL__N__2351210d_8_Shape_cu_49f7391c30CatArrayBatchedCopy_vectorizedINS1_10OpaqueTypeILj4EEEjLi2ELi128ELi1ELi16ELi4EEEvPcNS1_25CatArrInputTensorMetadataIT_T0_XT2_EXT3_EEENS1_16TensorSizeStrideIS8_Lj4EEEiS8_,@"STO_CUDA_ENTRY STV_DEFAULT"
_ZN2at6native40_GLOBAL__N__2351210d_8_Shape_cu_49f7391c30CatArrayBatchedCopy_vectorizedINS1_10OpaqueTypeILj4EEEjLi2ELi128ELi1ELi16ELi4EEEvPcNS1_25CatArrInputTensorMetadataIT_T0_XT2_EXT3_EEENS1_16TensorSizeStrideIS8_Lj4EEEiS8_:
        /* <DEDUP_REMOVED lines=39> */
.L_x_677:
        /* <DEDUP_REMOVED lines=24> */
.L_x_678:
        /* <DEDUP_REMOVED lines=9> */
.L_x_1042:


//--------------------- .text._ZN2at6native40_GLOBAL__N__2351210d_8_Shape_cu_49f7391c19CatArrayBatchedCopyINS1_10OpaqueTypeILj4EEEjLi1ELi128ELi1EEEvPT_NS1_25CatArrInputTensorMetadataIS5_T0_XT2_EXT3_EEENS1_16TensorSizeStrideIS8_Lj4EEEiS8_ --------------------------
	.section	.text._ZN2at6native40_GLOBAL__N__2351210d_8_Shape_cu_49f7391c19CatArrayBatchedCopyINS1_10OpaqueTypeILj4EEEjLi1ELi128ELi1EEEvPT_NS1_25CatArrInputTensorMetadataIS5_T0_XT2_EXT3_EEENS1_16TensorSizeStrideIS8_Lj4EEEiS8_,"ax",@progbits
	.align	128
.text._ZN2at6native40_GLOBAL__N__2351210d_8_Shape_cu_49f7391c19CatArrayBatchedCopyINS1_10OpaqueTypeILj4EEEjLi1ELi128ELi1EEEvPT_NS1_25CatArrInputTensorMetadataIS5_T0_XT2_EXT3_EEENS1_16TensorSizeStrideIS8_Lj4EEEiS8_:
        .type           _ZN2at6native40_GLOBAL__N__2351210d_8_Shape_cu_49f7391c19CatArrayBatchedCopyINS1_10OpaqueTypeILj4EEEjLi1ELi128ELi1EEEvPT_NS1_25CatArrInputTensorMetadataIS5_T0_XT2_EXT3_EEENS1_16TensorSizeStrideIS8_Lj4EEEiS8_,@function
        .size           _ZN2at6native40_GLOBAL__N__2351210d_8_Shape_cu_49f7391c19CatArrayBatchedCopyINS1_10OpaqueTypeILj4EEEjLi1ELi128ELi1EEEvPT_NS1_25CatArrInputTensorMetadataIS5_T0_XT2_EXT3_EEENS1_16TensorSizeStrideIS8_Lj4EEEiS8_,(.L_x_1043 - _ZN2at6native40_GLOBAL__N__2351210d_8_Shape_cu_49f7391c19CatArrayBatchedCopyINS1_10OpaqueTypeILj4EEEjLi1ELi128ELi1EEEvPT_NS1_25CatArrInputTensorMetadataIS5_T0_XT2_EXT3_EEENS1_16TensorSizeStrideIS8_Lj4EEEiS8_)
        .other          _ZN2at6native40_GLOBAL__N__2351210d_8_Shape_cu_49f7391c19CatArrayBatchedCopyINS1_10OpaqueTypeILj4EEEjLi1ELi128ELi1EEEvPT_NS1_25CatArrInputTensorMetadataIS5_T0_XT2_EXT3_EEENS1_16TensorSizeStrideIS8_Lj4EEEiS8_,@"STO_CUDA_ENTRY STV_DEFAULT"
_ZN2at6native40_GLOBAL__N__2351210d_8_Shape_cu_49f7391c19CatArrayBatchedCopyINS1_10OpaqueTypeILj4EEEjLi1ELi128ELi1EEEvPT_NS1_25CatArrInputTensorMetadataIS5_T0_XT2_EXT3_EEENS1_16TensorSizeStrideIS8_Lj4EEEiS8_:
        /* <DEDUP_REMOVED lines=12> */
[----:B------:R-:W0:Y:S03]  /*00c0*/  LDCU UR5, c[0x0][0xe4c] ;  /* 0x0001c980ff0577ac */ /* 0x000e260008000800 */
[C---:B------:R-:W-:Y:S01]  /*00d0*/  IMAD R4, R3.reuse, 0x7, R8 ;  /* 0x0000000703047824 */ /* 0x040fe200078e0208 */
[----:B------:R-:W1:Y:S01]  /*00e0*/  LDC.U8 R7, c[0x0][R8+0xd80] ;  /* 0x0003600008077b82 */ /* 0x000e620000000000 */
[----:B------:R-:W2:Y:S02]  /*00f0*/  LDCU UR4, c[0x0][0x370] ;  /* 0x00006e00ff0477ac */ /* 0x000ea40008000800 */
[----:B------:R-:W-:Y:S01]  /*0100*/  IMAD R6, R3, -0x4, R4 ;  /* 0xfffffffc03067824 */ /* 0x000fe200078e0204 */
[----:B------:R-:W3:Y:S04]  /*0110*/  LDCU.64 UR6, c[0x0][0x358] ;  /* 0x00006b00ff0677ac */ /* 0x000ee80008000a00 */
[----:B------:R-:W4:Y:S01]  /*0120*/  LDC.64 R2, c[0x0][0x380] ;  /* 0x0000e000ff027b82 */ /* 0x000f220000000a00 */
[----:B------:R-:W0:Y:S07]  /*0130*/  LDCU UR8, c[0x0][0xe38] ;  /* 0x0001c700ff0877ac */ /* 0x000e2e0008000800 */
[----:B------:R-:W0:Y:S01]  /*0140*/  LDC R6, c[0x0][R6+0x780] ;  /* 0x0001e00006067b82 */ /* 0x000e220000000800 */
[----:B--2---:R-:W-:-:S07]  /*0150*/  IMAD R17, R17, UR4, RZ ;  /* 0x0000000411117c24 */ /* 0x004fce000f8e02ff */
[----:B------:R-:W2:Y:S01]  /*0160*/  LDC.64 R4, c[0x0][R4+0x380] ;  /* 0x0000e00004047b82 */ /* 0x000ea20000000a00 */
[----:B-1----:R-:W-:Y:S01]  /*0170*/  ISETP.NE.AND P1, PT, R7, RZ, PT ;  /* 0x000000ff0700720c */ /* 0x002fe20003f25270 */
[----:B0--34-:R-:W-:-:S12]  /*0180*/  IMAD R15, R6, UR5, RZ ;  /* 0x00000005060f7c24 */ /* 0x019fd8000f8e02ff */
.L_x_679:
[C---:B0-2---:R-:W-:Y:S01]  /*0190*/  @P1 IMAD.WIDE.U32 R8, R0.reuse, 0x4, R4 ;  /* 0x0000000400081825 */ /* 0x045fe200078e0004 */
[----:B------:R-:W0:Y:S05]  /*01a0*/  @!P1 LDC R11, c[0x0][0xe18] ;  /* 0x00038600ff0b9b82 */ /* 0x000e2a0000000800 */
[----:B------:R-:W2:Y:S01]  /*01b0*/  @P1 LDG.E R9, desc[UR6][R8.64] ;  /* 0x0000000608091981 */ /* 0x000ea2000c1e1900 */
[----:B------:R-:W-:-:S04]  /*01c0*/  IMAD R7, R0, UR8, R15 ;  /* 0x0000000800077c24 */ /* 0x000fc8000f8e020f */
[----:B------:R-:W-:-:S04]  /*01d0*/  IMAD.WIDE.U32 R6, R7, 0x4, R2 ;  /* 0x0000000407067825 */ /* 0x000fc800078e0002 */
[----:B0-----:R-:W-:-:S04]  /*01e0*/  @!P1 IMAD R11, R0, R11, RZ ;  /* 0x0000000b000b9224 */ /* 0x001fc800078e02ff */
        /* <DEDUP_REMOVED lines=8> */
.L_x_680:
        /* <DEDUP_REMOVED lines=9> */
.L_x_1043:


//--------------------- .text._ZN2at6native40_GLOBAL__N__2351210d_8_Shape_cu_49f7391c26CatArrayBatchedCopy_contigINS1_10OpaqueTypeILj4EEEjLi1ELi128ELi1EEEvPT_NS1_25CatArrInputTensorMetadataIS5_T0_XT2_EXT3_EEENS1_16TensorSizeStrideIS8_Lj4EEEiS8_ --------------------------
	.section	.text._ZN2at6native40_GLOBAL__N__2351210d_8_Shape_cu_49f7391c26CatArrayBatchedCopy_contigINS1_10OpaqueTypeILj4EEEjLi1ELi128ELi1EEEvPT_NS1_25CatArrInputTensorMetadataIS5_T0_XT2_EXT3_EEENS1_16TensorSizeStrideIS8_Lj4EEEiS8_,"ax",@progbits
	.align	128
.text._ZN2at6native40_GLOBAL__N__2351210d_8_Shape_cu_49f7391c26CatArrayBatchedCopy_contigINS1_10OpaqueTypeILj4EEEjLi1ELi128ELi1EEEvPT_NS1_25CatArrInputTensorMetadataIS5_T0_XT2_EXT3_EEENS1_16TensorSizeStrideIS8_Lj4EEEiS8_:
        .type           _ZN2at6native40_GLOBAL__N__2351210d_8_Shape_cu_49f7391c26CatArrayBatchedCopy_contigINS1_10OpaqueTypeILj4EEEjLi1ELi128ELi1EEEvPT_NS1_25CatArrInputTensorMetadataIS5_T0_XT2_EXT3_EEENS1_16TensorSizeStrideIS8_Lj4EEEiS8_,@function
        .size           _ZN2at6native40_GLOBAL__N__2351210d_8_Shape_cu_49f7391c26CatArrayBatchedCopy_contigINS1_10OpaqueTypeILj4EEEjLi1ELi128ELi1EEEvPT_NS1_25CatArrInputTensorMetadataIS5_T0_XT2_EXT3_EEENS1_16TensorSizeStrideIS8_Lj4EEEiS8_,(.L_x_1044 - _ZN2at6native40_GLOBAL__N__2351210d_8_Shape_cu_49f7391c26CatArrayBatchedCopy_contigINS1_10OpaqueTypeILj4EEEjLi1ELi128ELi1EEEvPT_NS1_25CatArrInputTensorMetadataIS5_T0_XT2_EXT3_EEENS1_16TensorSizeStrideIS8_Lj4EEEiS8_)
        .other          _ZN2at6native40_GLOBAL__N__2351210d_8_Shape_cu_49f7391c26CatArrayBatchedCopy_contigINS1_10OpaqueTypeILj4EEEjLi1ELi128ELi1EEEvPT_NS1_25CatArrInputTensorMetadataIS5_T0_XT2_EXT3_EEENS1_16TensorSizeStrideIS8_Lj4EEEiS8_,@"STO_CUDA_ENTRY STV_DEFAULT"
_ZN2at6native40_GLOBAL__N__2351210d_8_Shape_cu_49f7391c26CatArrayBatchedCopy_contigINS1_10OpaqueTypeILj4EEEjLi1ELi128ELi1EEEvPT_NS1_25CatArrInputTensorMetadataIS5_T0_XT2_EXT3_EEENS1_16TensorSizeStrideIS8_Lj4EEEiS8_:
        /* <DEDUP_REMOVED lines=22> */
.L_x_681:
        /* <DEDUP_REMOVED lines=9> */
.L_x_682:
        /* <DEDUP_REMOVED lines=9> */
.L_x_1044:


//--------------------- .text._ZN2at6native40_GLOBAL__N__2351210d_8_Shape_cu_49f7391c35CatArrayBatchedCopy_alignedK_contigINS1_10OpaqueTypeILj4EEEjLi1ELi128ELi1ELi8EEEvPT_NS1_25CatArrInputTensorMetadataIS5_T0_XT2_EXT3_EEENS1_16TensorSizeStrideIS8_Lj4EEEiS8_ --------------------------
	.section	.text._ZN2at6native40_GLOBAL__N__2351210d_8_Shape_cu_49f7391c35CatArrayBatchedCopy_alignedK_contigINS1_10OpaqueTypeILj4EEEjLi1ELi128ELi1ELi8EEEvPT_NS1_25CatArrInputTensorMetadataIS5_T0_XT2_EXT3_EEENS1_16TensorSizeStrideIS8_Lj4EEEiS8_,"ax",@progbits
	.align	128
.text._ZN2at6native40_GLOBAL__N__2351210d_8_Shape_cu_49f7391c35CatArrayBatchedCopy_alignedK_contigINS1_10OpaqueTypeILj4EEEjLi1ELi128ELi1ELi8EEEvPT_NS1_25CatArrInputTensorMetadataIS5_T0_XT2_EXT3_EEENS1_16TensorSizeStrideIS8_Lj4EEEiS8_:
        .type           _ZN2at6native40_GLOBAL__N__2351210d_8_Shape_cu_49f7391c35CatArrayBatchedCopy_alignedK_contigINS1_10OpaqueTypeILj4EEEjLi1ELi128ELi1ELi8EEEvPT_NS1_25CatArrInputTensorMetadataIS5_T0_XT2_EXT3_EEENS1_16TensorSizeStrideIS8_Lj4EEEiS8_,@function
        .size           _ZN2at6native40_GLOBAL__N__2351210d_8_Shape_cu_49f7391c35CatArrayBatchedCopy_alignedK_contigINS1_10OpaqueTypeILj4EEEjLi1ELi128ELi1ELi8EEEvPT_NS1_25CatArrInputTensorMetadataIS5_T0_XT2_EXT3_EEENS1_16TensorSizeStrideIS8_Lj4EEEiS8_,(.L_x_1045 - _ZN2at6native40_GLOBAL__N__2351210d_8_Shape_cu_49f7391c35CatArrayBatchedCopy_alignedK_contigINS1_10OpaqueTypeILj4EEEjLi1ELi128ELi1ELi8EEEvPT_NS1_25CatArrInputTensorMetadataIS5_T0_XT2_EXT3_EEENS1_16TensorSizeStrideIS8_Lj4EEEiS8_)
        .other          _ZN2at6native40_GLOBAL__N__2351210d_8_Shape_cu_49f7391c35CatArrayBatchedCopy_alignedK_contigINS1_10OpaqueTypeILj4EEEjLi1ELi128ELi1ELi8EEEvPT_NS1_25CatArrInputTensorMetadataIS5_T0_XT2_EXT3_EEENS1_16TensorSizeStrideIS8_Lj4EEEiS8_,@"STO_CUDA_ENTRY STV_DEFAULT"
_ZN2at6native40_GLOBAL__N__2351210d_8_Shape_cu_49f7391c35CatArrayBatchedCopy_alignedK_contigINS1_10OpaqueTypeILj4EEEjLi1ELi128ELi1ELi8EEEvPT_NS1_25CatArrInputTensorMetadataIS5_T0_XT2_EXT3_EEENS1_16TensorSizeStrideIS8_Lj4EEEiS8_:
        /* <DEDUP_REMOVED lines=27> */
.L_x_685:
        /* <DEDUP_REMOVED lines=12> */
.L_x_684:
[----:B------:R-:W-:Y:S05]  /*0270*/  BSYNC.RECONVERGENT B0 ;  /* 0x0000000000007941 */ /* 0x000fea0003800200 */
.L_x_683:
        /* <DEDUP_REMOVED lines=15> */
.L_x_688:
        /* <DEDUP_REMOVED lines=10> */
.L_x_687:
[----:B------:R-:W-:Y:S05]  /*0410*/  BSYNC.RECONVERGENT B0 ;  /* 0x0000000000007941 */ /* 0x000fea0003800200 */
.L_x_686:
        /* <DEDUP_REMOVED lines=12> */
.L_x_689:
        /* <DEDUP_REMOVED lines=22> */
.L_x_690:
        /* <DEDUP_REMOVED lines=12> */
.L_x_1045:


//--------------------- .text._ZN2at6native40_GLOBAL__N__2351210d_8_Shape_cu_49f7391c35CatArrayBatchedCopy_alignedK_contigINS1_10OpaqueTypeILj4EEEjLi1ELi128ELi1ELi16EEEvPT_NS1_25CatArrInputTensorMetadataIS5_T0_XT2_EXT3_EEENS1_16TensorSizeStrideIS8_Lj4EEEiS8_ --------------------------
	.section	.text._ZN2at6native40_GLOBAL__N__2351210d_8_Shape_cu_49f7391c35CatArrayBatchedCopy_alignedK_contigINS1_10OpaqueTypeILj4EEEjLi1ELi128ELi1ELi16EEEvPT_NS1_25CatArrInputTensorMetadataIS5_T0_XT2_EXT3_EEENS1_16TensorSizeStrideIS8_Lj4EEEiS8_,"ax",@progbits
	.align	128
.text._ZN2at6native40_GLOBAL__N__2351210d_8_Shape_cu_49f7391c35CatArrayBatchedCopy_alignedK_contigINS1_10OpaqueTypeILj4EEEjLi1ELi128ELi1ELi16EEEvPT_NS1_25CatArrInputTensorMetadataIS5_T0_XT2_EXT3_EEENS1_16TensorSizeStrideIS8_Lj4EEEiS8_:
        .type           _ZN2at6native40_GLOBAL__N__2351210d_8_Shape_cu_49f7391c35CatArrayBatchedCopy_alignedK_contigINS1_10OpaqueTypeILj4EEEjLi1ELi128ELi1ELi16EEEvPT_NS1_25CatArrInputTensorMetadataIS5_T0_XT2_EXT3_EEENS1_16TensorSizeStrideIS8_Lj4EEEiS8_,@function
        .size           _ZN2at6native40_GLOBAL__N__2351210d_8_Shape_cu_49f7391c35CatArrayBatchedCopy_alignedK_contigINS1_10OpaqueTypeILj4EEEjLi1ELi128ELi1ELi16EEEvPT_NS1_25CatArrInputTensorMetadataIS5_T0_XT2_EXT3_EEENS1_16TensorSizeStrideIS8_Lj4EEEiS8_,(.L_x_1046 - _ZN2at6native40_GLOBAL__N__2351210d_8_Shape_cu_49f7391c35CatArrayBatchedCopy_alignedK_contigINS1_10OpaqueTypeILj4EEEjLi1ELi128ELi1ELi16EEEvPT_NS1_25CatArrInputTensorMetadataIS5_T0_XT2_EXT3_EEENS1_16TensorSizeStrideIS8_Lj4EEEiS8_)
        .other          _ZN2at6native40_GLOBAL__N__2351210d_8_Shape_cu_49f7391c35CatArrayBatchedCopy_alignedK_contigINS1_10OpaqueTypeILj4EEEjLi1ELi128ELi1ELi16EEEvPT_NS1_25CatArrInputTensorMetadataIS5_T0_XT2_EXT3_EEENS1_16TensorSizeStrideIS8_Lj4EEEiS8_,@"STO_CUDA_ENTRY STV_DEFAULT"
_ZN2at6native40_GLOBAL__N__2351210d_8_Shape_cu_49f7391c35CatArrayBatchedCopy_alignedK_contigINS1_10OpaqueTypeILj4EEEjLi1ELi128ELi1ELi16EEEvPT_NS1_25CatArrInputTensorMetadataIS5_T0_XT2_EXT3_EEENS1_16TensorSizeStrideIS8_Lj4EEEiS8_:
        /* <DEDUP_REMOVED lines=27> */
.L_x_693:
        /* <DEDUP_REMOVED lines=18> */
.L_x_692:
[----:B------:R-:W-:Y:S05]  /*02d0*/  BSYNC.RECONVERGENT B0 ;  /* 0x0000000000007941 */ /* 0x000fea0003800200 */
.L_x_691:
        /* <DEDUP_REMOVED lines=15> */
.L_x_696:
        /* <DEDUP_REMOVED lines=10> */
.L_x_695:
[----:B------:R-:W-:Y:S05]  /*0470*/  BSYNC.RECONVERGENT B0 ;  /* 0x0000000000007941 */ /* 0x000fea0003800200 */
.L_x_694:
        /* <DEDUP_REMOVED lines=12> */
.L_x_697:
        /* <DEDUP_REMOVED lines=22> */
.L_x_698:
        /* <DEDUP_REMOVED lines=14> */
.L_x_1046:


//--------------------- .text._ZN2at6native40_GLOBAL__N__2351210d_8_Shape_cu_49f7391c30CatArrayBatchedCopy_vectorizedINS1_10OpaqueTypeILj4EEEjLi1ELi128ELi1ELi16ELi4EEEvPcNS1_25CatArrInputTensorMetadataIT_T0_XT2_EXT3_EEENS1_16TensorSizeStrideIS8_Lj4EEEiS8_ --------------------------
	.section	.text._ZN2at6native40_GLOBAL__N__2351210d_8_Shape_cu_49f7391c30CatArrayBatchedCopy_vectorizedINS1_10OpaqueTypeILj4EEEjLi1ELi128ELi1ELi16ELi4EEEvPcNS1_25CatArrInputTensorMetadataIT_T0_XT2_EXT3_EEENS1_16TensorSizeStrideIS8_Lj4EEEiS8_,"ax",@progbits
	.align	128
.text._ZN2at6native40_GLOBAL__N__2351210d_8_Shape_cu_49f7391c30CatArrayBatchedCopy_vectorizedINS1_10OpaqueTypeILj4EEEjLi1ELi128ELi1ELi16ELi4EEEvPcNS1_25CatArrInputTensorMetadataIT_T0_XT2_EXT3_EEENS1_16TensorSizeStrideIS8_Lj4EEEiS8_:
        .type           _ZN2at6native40_GLOBAL__N__2351210d_8_Shape_cu_49f7391c30CatArrayBatchedCopy_vectorizedINS1_10OpaqueTypeILj4EEEjLi1ELi128ELi1ELi16ELi4EEEvPcNS1_25CatArrInputTensorMetadataIT_T0_XT2_EXT3_EEENS1_16TensorSizeStrideIS8_Lj4EEEiS8_,@function
        .size           _ZN2at6native40_GLOBAL__N__2351210d_8_Shape_cu_49f7391c30CatArrayBatchedCopy_vectorizedINS1_10OpaqueTypeILj4EEEjLi1ELi128ELi1ELi16ELi4EEEvPcNS1_25CatArrInputTensorMetadataIT_T0_XT2_EXT3_EEENS1_16TensorSizeStrideIS8_Lj4EEEiS8_,(.L_x_1047 - _ZN2at6native40_GLOBAL__N__2351210d_8_Shape_cu_49f7391c30CatArrayBatchedCopy_vectorizedINS1_10OpaqueTypeILj4EEEjLi1ELi128ELi1ELi16ELi4EEEvPcNS1_25CatArrInputTensorMetadataIT_T0_XT2_EXT3_EEENS1_16TensorSizeStrideIS8_Lj4EEEiS8_)
        .other          _ZN2at6native40_GLOBAL__N__2351210d_8_Shape_cu_49f7391c30CatArrayBatchedCopy_vectorizedINS1_10OpaqueTypeILj4EEEjLi1ELi128ELi1ELi16ELi4EEEvPcNS1_25CatArrInputTensorMetadataIT_T0_XT2_EXT3_EEENS1_16TensorSizeStrideIS8_Lj4EEEiS8_,@"STO_CUDA_ENTRY STV_DEFAULT"
_ZN2at6native40_GLOBAL__N__2351210d_8_Shape_cu_49f7391c30CatArrayBatchedCopy_vectorizedINS1_10OpaqueTypeILj4EEEjLi1ELi128ELi1ELi16ELi4EEEvPcNS1_25CatArrInputTensorMetadataIT_T0_XT2_EXT3_EEENS1_16TensorSizeStrideIS8_Lj4EEEiS8_:
        /* <DEDUP_REMOVED lines=24> */
.L_x_699:
        /* <DEDUP_REMOVED lines=12> */
.L_x_700:
        /* <DEDUP_REMOVED lines=12> */
.L_x_1047:


//--------------------- .text._ZN2at6native40_GLOBAL__N__2351210d_8_Shape_cu_49f7391c19CatArrayBatchedCopyINS1_10OpaqueTypeILj2EEEjLi4ELi128ELi1EEEvPT_NS1_25CatArrInputTensorMetadataIS5_T0_XT2_EXT3_EEENS1_16TensorSizeStrideIS8_Lj4EEEiS8_ --------------------------
	.section	.text._ZN2at6native40_GLOBAL__N__2351210d_8_Shape_cu_49f7391c19CatArrayBatchedCopyINS1_10OpaqueTypeILj2EEEjLi4ELi128ELi1EEEvPT_NS1_25CatArrInputTensorMetadataIS5_T0_XT2_EXT3_EEENS1_16TensorSizeStrideIS8_Lj4EEEiS8_,"ax",@progbits
	.align	128
.text._ZN2at6native40_GLOBAL__N__2351210d_8_Shape_cu_49f7391c19CatArrayBatchedCopyINS1_10OpaqueTypeILj2EEEjLi4ELi128ELi1EEEvPT_NS1_25CatArrInputTensorMetadataIS5_T0_XT2_EXT3_EEENS1_16TensorSizeStrideIS8_Lj4EEEiS8_:
        .type           _ZN2at6native40_GLOBAL__N__2351210d_8_Shape_cu_49f7391c19CatArrayBatchedCopyINS1_10OpaqueTypeILj2EEEjLi4ELi128ELi1EEEvPT_NS1_25CatArrInputTensorMetadataIS5_T0_XT2_EXT3_EEENS1_16TensorSizeStrideIS8_Lj4EEEiS8_,@function
        .size           _ZN2at6native40_GLOBAL__N__2351210d_8_Shape_cu_49f7391c19CatArrayBatchedCopyINS1_10OpaqueTypeILj2EEEjLi4ELi128ELi1EEEvPT_NS1_25CatArrInputTensorMetadataIS5_T0_XT2_EXT3_EEENS1_16TensorSizeStrideIS8_Lj4EEEiS8_,(.L_x_1048 - _ZN2at6native40_GLOBAL__N__2351210d_8_Shape_cu_49f7391c19CatArrayBatchedCopyINS1_10OpaqueTypeILj2EEEjLi4ELi128ELi1EEEvPT_NS1_25CatArrInputTensorMetadataIS5_T0_XT2_EXT3_EEENS1_16TensorSizeStrideIS8_Lj4EEEiS8_)
        .other          _ZN2at6native40_GLOBAL__N__2351210d_8_Shape_cu_49f7391c19CatArrayBatchedCopyINS1_10OpaqueTypeILj2EEEjLi4ELi128ELi1EEEvPT_NS1_25CatArrInputTensorMetadataIS5_T0_XT2_EXT3_EEENS1_16TensorSizeStrideIS8_Lj4EEEiS8_,@"STO_CUDA_ENTRY STV_DEFAULT"
_ZN2at6native40_GLOBAL__N__2351210d_8_Shape_cu_49f7391c19CatArrayBatchedCopyINS1_10OpaqueTypeILj2EEEjLi4ELi128ELi1EEEvPT_NS1_25CatArrInputTensorMetadataIS5_T0_XT2_EXT3_EEENS1_16TensorSizeStrideIS8_Lj4EEEiS8_:
        /* <DEDUP_REMOVED lines=71> */
.L_x_702:
[----:B01-3--:R-:W-:-:S05]  /*0470*/  @P0 IMAD.WIDE.U32 R16, R12, 0x2, R14 ;  /* 0x000000020c100825 */ /* 0x00bfca00078e000e */
[----:B------:R0:W2:Y:S01]  /*0480*/  @P0 LDG.E.U16 R21, desc[UR6][R16.64] ;  /* 0x0000000610150981 */ /* 0x0000a2000c1e1500 */
        /* <DEDUP_REMOVED lines=15> */
[----:B------:R-:W-:Y:S02]  /*0580*/  ISETP.GE.U32.AND P5, PT, R17, R4, PT ;  /* 0x000000041100720c */ /* 0x000fe40003fa6070 */
[----:B------:R-:W-:-:S05]  /*0590*/  IADD3 R17, PT, PT, -R23, RZ, RZ ;  /* 0x000000ff17117210 */ /* 0x000fca0007ffe1ff */
[----:B------:R-:W-:-:S04]  /*05a0*/  IMAD R17, R3, R17, R12 ;  /* 0x0000001103117224 */ /* 0x000fc800078e020c */
[----:B------:R-:W-:Y:S02]  /*05b0*/  IMAD R17, R17, UR9, RZ ;  /* 0x0000000911117c24 */ /* 0x000fe4000f8e02ff */
[----:B------:R-:W-:-:S04]  /*05c0*/  @P5 IADD3 R22, PT, PT, R22, 0x1, RZ ;  /* 0x0000000116165810 */ /* 0x000fc80007ffe0ff */
[----:B------:R-:W-:-:S05]  /*05d0*/  SEL R16, R19, R22, !P2 ;  /* 0x0000001613107207 */ /* 0x000fca0005000000 */
[----:B------:R-:W-:-:S04]  /*05e0*/  IMAD.HI.U32 R25, R11, R16, RZ ;  /* 0x000000100b197227 */ /* 0x000fc800078e00ff */
[----:B------:R-:W-:Y:S02]  /*05f0*/  IMAD.MOV R22, RZ, RZ, -R25 ;  /* 0x000000ffff167224 */ /* 0x000fe400078e0a19 */
[--C-:B------:R-:W-:Y:S02]  /*0600*/  IMAD.MOV R24, RZ, RZ, -R16.reuse ;  /* 0x000000ffff187224 */ /* 0x100fe400078e0a10 */
[----:B------:R-:W-:Y:S02]  /*0610*/  IMAD R22, R5, R22, R16 ;  /* 0x0000001605167224 */ /* 0x000fe400078e0210 */
[----:B------:R-:W-:Y:S02]  /*0620*/  IMAD R24, R4, R24, R23 ;  /* 0x0000001804187224 */ /* 0x000fe400078e0217 */
[----:B------:R-:W1:Y:S01]  /*0630*/  @P0 LDC R23, c[0x0][0xe4c] ;  /* 0x00039300ff170b82 */ /* 0x000e620000000800 */
[----:B------:R-:W-:Y:S01]  /*0640*/  ISETP.GE.U32.AND P4, PT, R22, R5, PT ;  /* 0x000000051600720c */ /* 0x000fe20003f86070 */
[----:B------:R-:W-:-:S12]  /*0650*/  IMAD R24, R24, UR8, R17 ;  /* 0x0000000818187c24 */ /* 0x000fd8000f8e0211 */
        /* <DEDUP_REMOVED lines=11> */
[----:B0-----:R-:W-:Y:S01]  /*0710*/  @P0 IMAD.WIDE.U32 R16, R23, 0x2, R16 ;  /* 0x0000000217100825 */ /* 0x001fe200078e0010 */
[----:B--2---:R-:W-:-:S05]  /*0720*/  @P0 PRMT R21, R21, 0x7710, RZ ;  /* 0x0000771015150816 */ /* 0x004fca00000000ff */
[----:B------:R0:W-:Y:S01]  /*0730*/  @P0 STG.E.U16 desc[UR6][R16.64], R21 ;  /* 0x0000001510000986 */ /* 0x0001e2000c101506 */
        /* <DEDUP_REMOVED lines=67> */
[----:B------:R-:W2:Y:S01]  /*0b70*/  LDG.E.U16 R24, desc[UR6][R24.64] ;  /* 0x0000000618187981 */ /* 0x000ea2000c1e1500 */
[----:B------:R-:W-:-:S04]  /*0b80*/  IMAD R21, R9, UR5, R22 ;  /* 0x0000000509157c24 */ /* 0x000fc8000f8e0216 */
[----:B0-----:R-:W-:Y:S01]  /*0b90*/  IMAD.WIDE.U32 R16, R21, 0x2, R16 ;  /* 0x0000000215107825 */ /* 0x001fe200078e0010 */
[----:B--2---:R-:W-:-:S05]  /*0ba0*/  PRMT R21, R24, 0x7710, RZ ;  /* 0x0000771018157816 */ /* 0x004fca00000000ff */
[----:B------:R1:W-:Y:S02]  /*0bb0*/  STG.E.U16 desc[UR6][R16.64], R21 ;  /* 0x0000001510007986 */ /* 0x0003e4000c101506 */
.L_x_701:
[----:B------:R-:W-:-:S04]  /*0bc0*/  IADD3 R12, PT, PT, R13, R12, RZ ;  /* 0x0000000c0d0c7210 */ /* 0x000fc80007ffe0ff */
[----:B------:R-:W-:-:S13]  /*0bd0*/  ISETP.GE.U32.AND P4, PT, R12, R0, PT ;  /* 0x000000000c00720c */ /* 0x000fda0003f86070 */
[----:B------:R-:W-:Y:S05]  /*0be0*/  @!P4 BRA `(.L_x_702) ;  /* 0xfffffff80020c947 */ /* 0x000fea000383ffff */
[----:B------:R-:W-:Y:S05]  /*0bf0*/  EXIT ;  /* 0x000000000000794d */ /* 0x000fea0003800000 */
.L_x_703:
        /* <DEDUP_REMOVED lines=16> */
.L_x_1048:


//--------------------- .text._ZN2at6native40_GLOBAL__N__2351210d_8_Shape_cu_49f7391c26CatArrayBatchedCopy_contigINS1_10OpaqueTypeILj2EEEjLi4ELi128ELi1EEEvPT_NS1_25CatArrInputTensorMetadataIS5_T0_XT2_EXT3_EEENS1_16TensorSizeStrideIS8_Lj4EEEiS8_ --------------------------
	.section	.text._ZN2at6native40_GLOBAL__N__2351210d_8_Shape_cu_49f7391c26CatArrayBatchedCopy_contigINS1_10OpaqueTypeILj2EEEjLi4ELi128ELi1EEEvPT_NS1_25CatArrInputTensorMetadataIS5_T0_XT2_EXT3_EEENS1_16TensorSizeStrideIS8_Lj4EEEiS8_,"ax",@progbits
	.align	128
.text._ZN2at6native40_GLOBAL__N__2351210d_8_Shape_cu_49f7391c26CatArrayBatchedCopy_contigINS1_10OpaqueTypeILj2EEEjLi4ELi128ELi1EEEvPT_NS1_25CatArrInputTensorMetadataIS5_T0_XT2_EXT3_EEENS1_16TensorSizeStrideIS8_Lj4EEEiS8_:
        .type           _ZN2at6native40_GLOBAL__N__2351210d_8_Shape_cu_49f7391c26CatArrayBatchedCopy_contigINS1_10OpaqueTypeILj2EEEjLi4ELi128ELi1EEEvPT_NS1_25CatArrInputTensorMetadataIS5_T0_XT2_EXT3_EEENS1_16TensorSizeStrideIS8_Lj4EEEiS8_,@function
        .size           _ZN2at6native40_GLOBAL__N__2351210d_8_Shape_cu_49f7391c26CatArrayBatchedCopy_contigINS1_10OpaqueTypeILj2EEEjLi4ELi128ELi1EEEvPT_NS1_25CatArrInputTensorMetadataIS5_T0_XT2_EXT3_EEENS1_16TensorSizeStrideIS8_Lj4EEEiS8_,(.L_x_1049 - _ZN2at6native40_GLOBAL__N__2351210d_8_Shape_cu_49f7391c26CatArrayBatchedCopy_contigINS1_10OpaqueTypeILj2EEEjLi4ELi128ELi1EEEvPT_NS1_25CatArrInputTensorMetadataIS5_T0_XT2_EXT3_EEENS1_16TensorSizeStrideIS8_Lj4EEEiS8_)
        .other          _ZN2at6native40_GLOBAL__N__2351210d_8_Shape_cu_49f7391c26CatArrayBatchedCopy_contigINS1_10OpaqueTypeILj2EEEjLi4ELi128ELi1EEEvPT_NS1_25CatArrInputTensorMetadataIS5_T0_XT2_EXT3_EEENS1_16TensorSizeStrideIS8_Lj4EEEiS8_,@"STO_CUDA_ENTRY STV_DEFAULT"
_ZN2at6native40_GLOBAL__N__2351210d_8_Shape_cu_49f7391c26CatArrayBatchedCopy_contigINS1_10OpaqueTypeILj2EEEjLi4ELi128ELi1EEEvPT_NS1_25CatArrInputTensorMetadataIS5_T0_XT2_EXT3_EEENS1_16TensorSizeStrideIS8_Lj4EEEiS8_:
        /* <DEDUP_REMOVED lines=62> */
.L_x_704:
        /* <DEDUP_REMOVED lines=47> */
.L_x_705:
        /* <DEDUP_REMOVED lines=11> */
.L_x_1049:


//--------------------- .text._ZN2at6native40_GLOBAL__N__2351210d_8_Shape_cu_49f7391c35CatArrayBatchedCopy_alignedK_contigINS1_10OpaqueTypeILj2EEEjLi4ELi128ELi1ELi8EEEvPT_NS1_25CatArrInputTensorMetadataIS5_T0_XT2_EXT3_EEENS1_16TensorSizeStrideIS8_Lj4EEEiS8_ --------------------------
	.section	.text._ZN2at6native40_GLOBAL__N__2351210d_8_Shape_cu_49f7391c35CatArrayBatchedCopy_alignedK_contigINS1_10OpaqueTypeILj2EEEjLi4ELi128ELi1ELi8EEEvPT_NS1_25CatArrInputTensorMetadataIS5_T0_XT2_EXT3_EEENS1_16TensorSizeStrideIS8_Lj4EEEiS8_,"ax",@progbits
	.align	128
.text._ZN2at6native40_GLOBAL__N__2351210d_8_Shape_cu_49f7391c35CatArrayBatchedCopy_alignedK_contigINS1_10OpaqueTypeILj2EEEjLi4ELi128ELi1ELi8EEEvPT_NS1_25CatArrInputTensorMetadataIS5_T0_XT2_EXT3_EEENS1_16TensorSizeStrideIS8_Lj4EEEiS8_:
        .type           _ZN2at6native40_GLOBAL__N__2351210d_8_Shape_cu_49f7391c35CatArrayBatchedCopy_alignedK_contigINS1_10OpaqueTypeILj2EEEjLi4ELi128ELi1ELi8EEEvPT_NS1_25CatArrInputTensorMetadataIS5_T0_XT2_EXT3_EEENS1_16TensorSizeStrideIS8_Lj4EEEiS8_,@function
        .size           _ZN2at6native40_GLOBAL__N__2351210d_8_Shape_cu_49f7391c35CatArrayBatchedCopy_alignedK_contigINS1_10OpaqueTypeILj2EEEjLi4ELi128ELi1ELi8EEEvPT_NS1_25CatArrInputTensorMetadataIS5_T0_XT2_EXT3_EEENS1_16TensorSizeStrideIS8_Lj4EEEiS8_,(.L_x_1050 - _ZN2at6native40_GLOBAL__N__2351210d_8_Shape_cu_49f7391c35CatArrayBatchedCopy_alignedK_contigINS1_10OpaqueTypeILj2EEEjLi4ELi128ELi1ELi8EEEvPT_NS1_25CatArrInputTensorMetadataIS5_T0_XT2_EXT3_EEENS1_16TensorSizeStrideIS8_Lj4EEEiS8_)
        .other          _ZN2at6native40_GLOBAL__N__2351210d_8_Shape_cu_49f7391c35CatArrayBatchedCopy_alignedK_contigINS1_10OpaqueTypeILj2EEEjLi4ELi128ELi1ELi8EEEvPT_NS1_25CatArrInputTensorMetadataIS5_T0_XT2_EXT3_EEENS1_16TensorSizeStrideIS8_Lj4EEEiS8_,@"STO_CUDA_ENTRY STV_DEFAULT"
_ZN2at6native40_GLOBAL__N__2351210d_8_Shape_cu_49f7391c35CatArrayBatchedCopy_alignedK_contigINS1_10OpaqueTypeILj2EEEjLi4ELi128ELi1ELi8EEEvPT_NS1_25CatArrInputTensorMetadataIS5_T0_XT2_EXT3_EEENS1_16TensorSizeStrideIS8_Lj4EEEiS8_:
        /* <DEDUP_REMOVED lines=36> */
.L_x_708:
        /* <DEDUP_REMOVED lines=207> */
.L_x_707:
[----:B0--34-:R-:W-:Y:S05]  /*0f30*/  BSYNC.RECONVERGENT B0 ;  /* 0x0000000000007941 */ /* 0x019fea0003800200 */
.L_x_706:
        /* <DEDUP_REMOVED lines=52> */
.L_x_711:
        /* <DEDUP_REMOVED lines=51> */
.L_x_710:
[----:B0-23--:R-:W-:Y:S05]  /*15b0*/  BSYNC.RECONVERGENT B0 ;  /* 0x0000000000007941 */ /* 0x00dfea0003800200 */
.L_x_709:
        /* <DEDUP_REMOVED lines=45> */
.L_x_712:
        /* <DEDUP_REMOVED lines=182> */
.L_x_713:
        /* <DEDUP_REMOVED lines=9> */
.L_x_1050:


//--------------------- .text._ZN2at6native40_GLOBAL__N__2351210d_8_Shape_cu_49f7391c35CatArrayBatchedCopy_alignedK_contigINS1_10OpaqueTypeILj2EEEjLi4ELi128ELi1ELi16EEEvPT_NS1_25CatArrInputTensorMetadataIS5_T0_XT2_EXT3_EEENS1_16TensorSizeStrideIS8_Lj4EEEiS8_ --------------------------
	.section	.text._ZN2at6native40_GLOBAL__N__2351210d_8_Shape_cu_49f7391c35CatArrayBatchedCopy_alignedK_contigINS1_10OpaqueTypeILj2EEEjLi4ELi128ELi1ELi16EEEvPT_NS1_25CatArrInputTensorMetadataIS5_T0_XT2_EXT3_EEENS1_16TensorSizeStrideIS8_Lj4EEEiS8_,"ax",@progbits
	.align	128
.text._ZN2at6native40_GLOBAL__N__2351210d_8_Shape_cu_49f7391c35CatArrayBatchedCopy_alignedK_contigINS1_10OpaqueTypeILj2EEEjLi4ELi128ELi1ELi16EEEvPT_NS1_25CatArrInputTensorMetadataIS5_T0_XT2_EXT3_EEENS1_16TensorSizeStrideIS8_Lj4EEEiS8_:
        .type           _ZN2at6native40_GLOBAL__N__2351210d_8_Shape_cu_49f7391c35CatArrayBatchedCopy_alignedK_contigINS1_10OpaqueTypeILj2EEEjLi4ELi128ELi1ELi16EEEvPT_NS1_25CatArrInputTensorMetadataIS5_T0_XT2_EXT3_EEENS1_16TensorSizeStrideIS8_Lj4EEEiS8_,@function
        .size           _ZN2at6native40_GLOBAL__N__2351210d_8_Shape_cu_49f7391c35CatArrayBatchedCopy_alignedK_contigINS1_10OpaqueTypeILj2EEEjLi4ELi128ELi1ELi16EEEvPT_NS1_25CatArrInputTensorMetadataIS5_T0_XT2_EXT3_EEENS1_16TensorSizeStrideIS8_Lj4EEEiS8_,(.L_x_1051 - _ZN2at6native40_GLOBAL__N__2351210d_8_Shape_cu_49f7391c35CatArrayBatchedCopy_alignedK_contigINS1_10OpaqueTypeILj2EEEjLi4ELi128ELi1ELi16EEEvPT_NS1_25CatArrInputTensorMetadataIS5_T0_XT2_EXT3_EEENS1_16TensorSizeStrideIS8_Lj4EEEiS8_)
        .other          _ZN2at6native40_GLOBAL__N__2351210d_8_Shape_cu_49f7391c35CatArrayBatchedCopy_alignedK_contigINS1_10OpaqueTypeILj2EEEjLi4ELi128ELi1ELi16EEEvPT_NS1_25CatArrInputTensorMetadataIS5_T0_XT2_EXT3_EEENS1_16TensorSizeStrideIS8_Lj4EEEiS8_,@"STO_CUDA_ENTRY STV_DEFAULT"
_ZN2at6native40_GLOBAL__N__2351210d_8_Shape_cu_49f7391c35CatArrayBatchedCopy_alignedK_contigINS1_10OpaqueTypeILj2EEEjLi4ELi128ELi1ELi16EEEvPT_NS1_25CatArrInputTensorMetadataIS5_T0_XT2_EXT3_EEENS1_16TensorSizeStrideIS8_Lj4EEEiS8_:
        /* <DEDUP_REMOVED lines=36> */
.L_x_716:
        /* <DEDUP_REMOVED lines=380> */
.L_x_715:
[----:B0-23--:R-:W-:Y:S05]  /*1a00*/  BSYNC.RECONVERGENT B0 ;  /* 0x0000000000007941 */ /* 0x00dfea0003800200 */
.L_x_714:
        /* <DEDUP_REMOVED lines=54> */
.L_x_719:
        /* <DEDUP_REMOVED lines=51> */
.L_x_718:
[----:B0-23--:R-:W-:Y:S05]  /*20a0*/  BSYNC.RECONVERGENT B0 ;  /* 0x0000000000007941 */ /* 0x00dfea0003800200 */
.L_x_717:
        /* <DEDUP_REMOVED lines=45> */
.L_x_720:
        /* <DEDUP_REMOVED lines=182> */
.L_x_721:
        /* <DEDUP_REMOVED lines=10> */
.L_x_1051:


//--------------------- .text._ZN2at6native40_GLOBAL__N__2351210d_8_Shape_cu_49f7391c30CatArrayBatchedCopy_vectorizedINS1_10OpaqueTypeILj2EEEjLi4ELi128ELi1ELi16ELi8EEEvPcNS1_25CatArrInputTensorMetadataIT_T0_XT2_EXT3_EEENS1_16TensorSizeStrideIS8_Lj4EEEiS8_ --------------------------
	.section	.text._ZN2at6native40_GLOBAL__N__2351210d_8_Shape_cu_49f7391c30CatArrayBatchedCopy_vectorizedINS1_10OpaqueTypeILj2EEEjLi4ELi128ELi1ELi16ELi8EEEvPcNS1_25CatArrInputTensorMetadataIT_T0_XT2_EXT3_EEENS1_16TensorSizeStrideIS8_Lj4EEEiS8_,"ax",@progbits
	.align	128
.text._ZN2at6native40_GLOBAL__N__2351210d_8_Shape_cu_49f7391c30CatArrayBatchedCopy_vectorizedINS1_10OpaqueTypeILj2EEEjLi4ELi128ELi1ELi16ELi8EEEvPcNS1_25CatArrInputTensorMetadataIT_T0_XT2_EXT3_EEENS1_16TensorSizeStrideIS8_Lj4EEEiS8_:
        .type           _ZN2at6native40_GLOBAL__N__2351210d_8_Shape_cu_49f7391c30CatArrayBatchedCopy_vectorizedINS1_10OpaqueTypeILj2EEEjLi4ELi128ELi1ELi16ELi8EEEvPcNS1_25CatArrInputTensorMetadataIT_T0_XT2_EXT3_EEENS1_16TensorSizeStrideIS8_Lj4EEEiS8_,@function
        .size           _ZN2at6native40_GLOBAL__N__2351210d_8_Shape_cu_49f7391c30CatArrayBatchedCopy_vectorizedINS1_10OpaqueTypeILj2EEEjLi4ELi128ELi1ELi16ELi8EEEvPcNS1_25CatArrInputTensorMetadataIT_T0_XT2_EXT3_EEENS1_16TensorSizeStrideIS8_Lj4EEEiS8_,(.L_x_1052 - _ZN2at6native40_GLOBAL__N__2351210d_8_Shape_cu_49f7391c30CatArrayBatchedCopy_vectorizedINS1_10OpaqueTypeILj2EEEjLi4ELi128ELi1ELi16ELi8EEEvPcNS1_25CatArrInputTensorMetadataIT_T0_XT2_EXT3_EEENS1_16TensorSizeStrideIS8_Lj4EEEiS8_)
        .other          _ZN2at6native40_GLOBAL__N__2351210d_8_Shape_cu_49f7391c30CatArrayBatchedCopy_vectorizedINS1_10OpaqueTypeILj2EEEjLi4ELi128ELi1ELi16ELi8EEEvPcNS1_25CatArrInputTensorMetadataIT_T0_XT2_EXT3_EEENS1_16TensorSizeStrideIS8_Lj4EEEiS8_,@"STO_CUDA_ENTRY STV_DEFAULT"
_ZN2at6native40_GLOBAL__N__2351210d_8_Shape_cu_49f7391c30CatArrayBatchedCopy_vectorizedINS1_10OpaqueTypeILj2EEEjLi4ELi128ELi1ELi16ELi8EEEvPcNS1_25CatArrInputTensorMetadataIT_T0_XT2_EXT3_EEENS1_16TensorSizeStrideIS8_Lj4EEEiS8_:
        /* <DEDUP_REMOVED lines=66> */
.L_x_722:
        /* <DEDUP_REMOVED lines=48> */
.L_x_723:
        /* <DEDUP_REMOVED lines=14> */
.L_x_1052:


//--------------------- .text._ZN2at6native40_GLOBAL__N__2351210d_8_Shape_cu_49f7391c19CatArrayBatchedCopyINS1_10OpaqueTypeILj2EEEjLi3ELi128ELi1EEEvPT_NS1_25CatArrInputTensorMetadataIS5_T0_XT2_EXT3_EEENS1_16TensorSizeStrideIS8_Lj4EEEiS8_ --------------------------
	.section	.text._ZN2at6native40_GLOBAL__N__2351210d_8_Shape_cu_49f7391c19CatArrayBatchedCopyINS1_10OpaqueTypeILj2EEEjLi3ELi128ELi1EEEvPT_NS1_25CatArrInputTensorMetadataIS5_T0_XT2_EXT3_EEENS1_16TensorSizeStrideIS8_Lj4EEEiS8_,"ax",@progbits
	.align	128
.text._ZN2at6native40_GLOBAL__N__2351210d_8_Shape_cu_49f7391c19CatArrayBatchedCopyINS1_10OpaqueTypeILj2EEEjLi3ELi128ELi1EEEvPT_NS1_25CatArrInputTensorMetadataIS5_T0_XT2_EXT3_EEENS1_16TensorSizeStrideIS8_Lj4EEEiS8_:
        .type           _ZN2at6native40_GLOBAL__N__2351210d_8_Shape_cu_49f7391c19CatArrayBatchedCopyINS1_10OpaqueTypeILj2EEEjLi3ELi128ELi1EEEvPT_NS1_25CatArrInputTensorMetadataIS5_T0_XT2_EXT3_EEENS1_16TensorSizeStrideIS8_Lj4EEEiS8_,@function
        .size           _ZN2at6native40_GLOBAL__N__2351210d_8_Shape_cu_49f7391c19CatArrayBatchedCopyINS1_10OpaqueTypeILj2EEEjLi3ELi128ELi1EEEvPT_NS1_25CatArrInputTensorMetadataIS5_T0_XT2_EXT3_EEENS1_16TensorSizeStrideIS8_Lj4EEEiS8_,(.L_x_1053 - _ZN2at6native40_GLOBAL__N__2351210d_8_Shape_cu_49f7391c19CatArrayBatchedCopyINS1_10OpaqueTypeILj2EEEjLi3ELi128ELi1EEEvPT_NS1_25CatArrInputTensorMetadataIS5_T0_XT2_EXT3_EEENS1_16TensorSizeStrideIS8_Lj4EEEiS8_)
        .other          _ZN2at6native40_GLOBAL__N__2351210d_8_Shape_cu_49f7391c19CatArrayBatchedCopyINS1_10OpaqueTypeILj2EEEjLi3ELi128ELi1EEEvPT_NS1_25CatArrInputTensorMetadataIS5_T0_XT2_EXT3_EEENS1_16TensorSizeStrideIS8_Lj4EEEiS8_,@"STO_CUDA_ENTRY STV_DEFAULT"
_ZN2at6native40_GLOBAL__N__2351210d_8_Shape_cu_49f7391c19CatArrayBatchedCopyINS1_10OpaqueTypeILj2EEEjLi3ELi128ELi1EEEvPT_NS1_25CatArrInputTensorMetadataIS5_T0_XT2_EXT3_EEENS1_16TensorSizeStrideIS8_Lj4EEEiS8_:
        /* <DEDUP_REMOVED lines=34> */
[----:B------:R-:W-:Y:S02]  /*0220*/  IADD3 R21, PT, PT, RZ, -R4, RZ ;  /* 0x80000004ff157210 */ /* 0x000fe40007ffe0ff */
[----:B------:R-:W-:Y:S01]  /*0230*/  ISETP.NE.U32.AND P2, PT, R4, RZ, PT ;  /* 0x000000ff0400720c */ /* 0x000fe20003f45070 */
[----:B------:R5:W4:Y:S02]  /*0240*/  LDC.U8 R7, c[0x0][R20+0xd80] ;  /* 0x0003600014077b82 */ /* 0x000b240000000000 */
[----:B------:R-:W1:Y:S01]  /*0250*/  I2F.U32.RP R6, R4 ;  /* 0x0000000400067306 */ /* 0x000e620000209000 */
[----:B-----5:R-:W-:-:S07]  /*0260*/  IMAD.MOV R20, RZ, RZ, -R3 ;  /* 0x000000ffff147224 */ /* 0x020fce00078e0a03 */
[----:B---3--:R-:W3:Y:S08]  /*0270*/  MUFU.RCP R5, R5 ;  /* 0x0000000500057308 */ /* 0x008ef00000001000 */
[----:B-1----:R-:W1:Y:S01]  /*0280*/  MUFU.RCP R6, R6 ;  /* 0x0000000600067308 */ /* 0x002e620000001000 */
[----:B---3--:R-:W-:Y:S02]  /*0290*/  VIADD R8, R5, 0xffffffe ;  /* 0x0ffffffe05087836 */ /* 0x008fe40000000000 */
[----:B------:R3:W0:Y:S05]  /*02a0*/  LDC R5, c[0x0][R18+0x780] ;  /* 0x0001e00012057b82 */ /* 0x00062a0000000800 */
[----:B------:R5:W3:Y:S01]  /*02b0*/  F2I.FTZ.U32.TRUNC.NTZ R9, R8 ;  /* 0x0000000800097305 */ /* 0x000ae2000021f000 */
[----:B-1----:R-:W-:-:S02]  /*02c0*/  IADD3 R16, PT, PT, R6, 0xffffffe, RZ ;  /* 0x0ffffffe06107810 */ /* 0x002fc40007ffe0ff */
[----:B--2---:R-:W-:Y:S01]  /*02d0*/  SEL R6, R2, R19, !P0 ;  /* 0x0000001302067207 */ /* 0x004fe20004000000 */
[----:B------:R-:W-:-:S04]  /*02e0*/  IMAD.MOV.U32 R19, RZ, RZ, R20 ;  /* 0x000000ffff137224 */ /* 0x000fc800078e0014 */
[----:B------:R1:W2:Y:S01]  /*02f0*/  F2I.FTZ.U32.TRUNC.NTZ R17, R16 ;  /* 0x0000001000117305 */ /* 0x0002a2000021f000 */
[----:B-----5:R-:W-:Y:S01]  /*0300*/  MOV R8, RZ ;  /* 0x000000ff00087202 */ /* 0x020fe20000000f00 */
[----:B------:R-:W0:Y:S01]  /*0310*/  @P1 LDC R2, c[0x0][0xe0c] ;  /* 0x00038300ff021b82 */ /* 0x000e220000000800 */
[----:B----4-:R-:W-:Y:S02]  /*0320*/  ISETP.NE.AND P0, PT, R7, RZ, PT ;  /* 0x000000ff0700720c */ /* 0x010fe40003f05270 */
[----:B------:R-:W-:Y:S01]  /*0330*/  ISETP.NE.U32.AND P1, PT, R3, RZ, PT ;  /* 0x000000ff0300720c */ /* 0x000fe20003f25070 */
[----:B---3--:R-:W-:Y:S01]  /*0340*/  IMAD R19, R19, R9, RZ ;  /* 0x0000000913137224 */ /* 0x008fe200078e02ff */
[----:B------:R-:W-:Y:S01]  /*0350*/  LOP3.LUT R20, RZ, R4, RZ, 0x33, !PT ;  /* 0x00000004ff147212 */ /* 0x000fe200078e33ff */
[----:B-1----:R-:W-:Y:S02]  /*0360*/  IMAD.MOV.U32 R16, RZ, RZ, RZ ;  /* 0x000000ffff107224 */ /* 0x002fe400078e00ff */
[----:B------:R-:W-:-:S04]  /*0370*/  IMAD.HI.U32 R7, R9, R19, R8 ;  /* 0x0000001309077227 */ /* 0x000fc800078e0008 */
[----:B--2---:R-:W-:-:S04]  /*0380*/  IMAD R9, R21, R17, RZ ;  /* 0x0000001115097224 */ /* 0x004fc800078e02ff */
[----:B------:R-:W-:Y:S01]  /*0390*/  IMAD.HI.U32 R8, R17, R9, R16 ;  /* 0x0000000911087227 */ /* 0x000fe200078e0010 */
[----:B------:R-:W-:Y:S02]  /*03a0*/  MOV R9, R11 ;  /* 0x0000000b00097202 */ /* 0x000fe40000000f00 */
[----:B------:R-:W-:-:S07]  /*03b0*/  LOP3.LUT R11, RZ, R3, RZ, 0x33, !PT ;  /* 0x00000003ff0b7212 */ /* 0x000fce00078e33ff */
.L_x_725:
[----:B0-----:R-:W-:Y:S01]  /*03c0*/  @P0 IMAD.WIDE.U32 R16, R9, 0x2, R14 ;  /* 0x0000000209100825 */ /* 0x001fe200078e000e */
[----:B-1----:R-:W0:Y:S04]  /*03d0*/  @P0 LDC R21, c[0x0][0xe4c] ;  /* 0x00039300ff150b82 */ /* 0x002e280000000800 */
[----:B------:R1:W2:Y:S01]  /*03e0*/  @P0 LDG.E.U16 R19, desc[UR6][R16.64] ;  /* 0x0000000610130981 */ /* 0x0002a2000c1e1500 */
        /* <DEDUP_REMOVED lines=27> */
[----:B-1----:R-:W-:Y:S01]  /*05a0*/  @P0 IMAD.WIDE.U32 R16, R21, 0x2, R16 ;  /* 0x0000000215100825 */ /* 0x002fe200078e0010 */
[----:B--2---:R-:W-:-:S05]  /*05b0*/  @P0 PRMT R19, R19, 0x7710, RZ ;  /* 0x0000771013130816 */ /* 0x004fca00000000ff */
[----:B------:R0:W-:Y:S01]  /*05c0*/  @P0 STG.E.U16 desc[UR6][R16.64], R19 ;  /* 0x0000001310000986 */ /* 0x0001e2000c101506 */
[----:B------:R-:W-:Y:S05]  /*05d0*/  @P0 BRA `(.L_x_724) ;  /* 0x0000000000c40947 */ /* 0x000fea0003800000 */
[----:B------:R-:W1:Y:S01]  /*05e0*/  I2F.U32.RP R21, R6 ;  /* 0x0000000600157306 */ /* 0x000e620000209000 */
[----:B0-----:R-:W-:Y:S02]  /*05f0*/  IADD3 R19, PT, PT, RZ, -R6, RZ ;  /* 0x80000006ff137210 */ /* 0x001fe40007ffe0ff */
[----:B------:R-:W-:-:S05]  /*0600*/  ISETP.NE.U32.AND P5, PT, R6, RZ, PT ;  /* 0x000000ff0600720c */ /* 0x000fca0003fa5070 */
[----:B------:R-:W0:Y:S08]  /*0610*/  I2F.U32.RP R23, R2 ;  /* 0x0000000200177306 */ /* 0x000e300000209000 */
        /* <DEDUP_REMOVED lines=40> */
[----:B------:R-:W2:Y:S01]  /*08a0*/  LDG.E.U16 R16, desc[UR6][R16.64] ;  /* 0x0000000610107981 */ /* 0x000ea2000c1e1500 */
[----:B------:R-:W-:-:S04]  /*08b0*/  IMAD R19, R5, UR11, R18 ;  /* 0x0000000b05137c24 */ /* 0x000fc8000f8e0212 */
[----:B------:R-:W-:Y:S01]  /*08c0*/  IMAD.WIDE.U32 R18, R19, 0x2, R12 ;  /* 0x0000000213127825 */ /* 0x000fe200078e000c */
[----:B--2---:R-:W-:-:S05]  /*08d0*/  PRMT R21, R16, 0x7710, RZ ;  /* 0x0000771010157816 */ /* 0x004fca00000000ff */
[----:B------:R1:W-:Y:S02]  /*08e0*/  STG.E.U16 desc[UR6][R18.64], R21 ;  /* 0x0000001512007986 */ /* 0x0003e4000c101506 */
.L_x_724:
[----:B------:R-:W-:-:S04]  /*08f0*/  IADD3 R9, PT, PT, R10, R9, RZ ;  /* 0x000000090a097210 */ /* 0x000fc80007ffe0ff */
[----:B------:R-:W-:-:S13]  /*0900*/  ISETP.GE.U32.AND P3, PT, R9, R0, PT ;  /* 0x000000000900720c */ /* 0x000fda0003f66070 */
[----:B------:R-:W-:Y:S05]  /*0910*/  @!P3 BRA `(.L_x_725) ;  /* 0xfffffff800a8b947 */ /* 0x000fea000383ffff */
[----:B------:R-:W-:Y:S05]  /*0920*/  EXIT ;  /* 0x000000000000794d */ /* 0x000fea0003800000 */
.L_x_726:
        /* <DEDUP_REMOVED lines=13> */
.L_x_1053:


//--------------------- .text._ZN2at6native40_GLOBAL__N__2351210d_8_Shape_cu_49f7391c26CatArrayBatchedCopy_contigINS1_10OpaqueTypeILj2EEEjLi3ELi128ELi1EEEvPT_NS1_25CatArrInputTensorMetadataIS5_T0_XT2_EXT3_EEENS1_16TensorSizeStrideIS8_Lj4EEEiS8_ --------------------------
	.section	.text._ZN2at6native40_GLOBAL__N__2351210d_8_Shape_cu_49f7391c26CatArrayBatchedCopy_contigINS1_10OpaqueTypeILj2EEEjLi3ELi128ELi1EEEvPT_NS1_25CatArrInputTensorMetadataIS5_T0_XT2_EXT3_EEENS1_16TensorSizeStrideIS8_Lj4EEEiS8_,"ax",@progbits
	.align	128
.text._ZN2at6native40_GLOBAL__N__2351210d_8_Shape_cu_49f7391c26CatArrayBatchedCopy_contigINS1_10OpaqueTypeILj2EEEjLi3ELi128ELi1EEEvPT_NS1_25CatArrInputTensorMetadataIS5_T0_XT2_EXT3_EEENS1_16TensorSizeStrideIS8_Lj4EEEiS8_:
        .type           _ZN2at6native40_GLOBAL__N__2351210d_8_Shape_cu_49f7391c26CatArrayBatchedCopy_contigINS1_10OpaqueTypeILj2EEEjLi3ELi128ELi1EEEvPT_NS1_25CatArrInputTensorMetadataIS5_T0_XT2_EXT3_EEENS1_16TensorSizeStrideIS8_Lj4EEEiS8_,@function
        .size           _ZN2at6native40_GLOBAL__N__2351210d_8_Shape_cu_49f7391c26CatArrayBatchedCopy_contigINS1_10OpaqueTypeILj2EEEjLi3ELi128ELi1EEEvPT_NS1_25CatArrInputTensorMetadataIS5_T0_XT2_EXT3_EEENS1_16TensorSizeStrideIS8_Lj4EEEiS8_,(.L_x_1054 - _ZN2at6native40_GLOBAL__N__2351210d_8_Shape_cu_49f7391c26CatArrayBatchedCopy_contigINS1_10OpaqueTypeILj2EEEjLi3ELi128ELi1EEEvPT_NS1_25CatArrInputTensorMetadataIS5_T0_XT2_EXT3_EEENS1_16TensorSizeStrideIS8_Lj4EEEiS8_)
        .other          _ZN2at6native40_GLOBAL__N__2351210d_8_Shape_cu_49f7391c26CatArrayBatchedCopy_contigINS1_10OpaqueTypeILj2EEEjLi3ELi128ELi1EEEvPT_NS1_25CatArrInputTensorMetadataIS5_T0_XT2_EXT3_EEENS1_16TensorSizeStrideIS8_Lj4EEEiS8_,@"STO_CUDA_ENTRY STV_DEFAULT"
_ZN2at6native40_GLOBAL__N__2351210d_8_Shape_cu_49f7391c26CatArrayBatchedCopy_contigINS1_10OpaqueTypeILj2EEEjLi3ELi128ELi1EEEvPT_NS1_25CatArrInputTensorMetadataIS5_T0_XT2_EXT3_EEENS1_16TensorSizeStrideIS8_Lj4EEEiS8_:
        /* <DEDUP_REMOVED lines=50> */
.L_x_727:
        /* <DEDUP_REMOVED lines=35> */
.L_x_728:
        /* <DEDUP_REMOVED lines=11> */
.L_x_1054:


//--------------------- .text._ZN2at6native40_GLOBAL__N__2351210d_8_Shape_cu_49f7391c35CatArrayBatchedCopy_alignedK_contigINS1_10OpaqueTypeILj2EEEjLi3ELi128ELi1ELi8EEEvPT_NS1_25CatArrInputTensorMetadataIS5_T0_XT2_EXT3_EEENS1_16TensorSizeStrideIS8_Lj4EEEiS8_ --------------------------
	.section	.text._ZN2at6native40_GLOBAL__N__2351210d_8_Shape_cu_49f7391c35CatArrayBatchedCopy_alignedK_contigINS1_10OpaqueTypeILj2EEEjLi3ELi128ELi1ELi8EEEvPT_NS1_25CatArrInputTensorMetadataIS5_T0_XT2_EXT3_EEENS1_16TensorSizeStrideIS8_Lj4EEEiS8_,"ax",@progbits
	.align	128
.text._ZN2at6native40_GLOBAL__N__2351210d_8_Shape_cu_49f7391c35CatArrayBatchedCopy_alignedK_contigINS1_10OpaqueTypeILj2EEEjLi3ELi128ELi1ELi8EEEvPT_NS1_25CatArrInputTensorMetadataIS5_T0_XT2_EXT3_EEENS1_16TensorSizeStrideIS8_Lj4EEEiS8_:
        .type           _ZN2at6native40_GLOBAL__N__2351210d_8_Shape_cu_49f7391c35CatArrayBatchedCopy_alignedK_contigINS1_10OpaqueTypeILj2EEEjLi3ELi128ELi1ELi8EEEvPT_NS1_25CatArrInputTensorMetadataIS5_T0_XT2_EXT3_EEENS1_16TensorSizeStrideIS8_Lj4EEEiS8_,@function
        .size           _ZN2at6native40_GLOBAL__N__2351210d_8_Shape_cu_49f7391c35CatArrayBatchedCopy_alignedK_contigINS1_10OpaqueTypeILj2EEEjLi3ELi128ELi1ELi8EEEvPT_NS1_25CatArrInputTensorMetadataIS5_T0_XT2_EXT3_EEENS1_16TensorSizeStrideIS8_Lj4EEEiS8_,(.L_x_1055 - _ZN2at6native40_GLOBAL__N__2351210d_8_Shape_cu_49f7391c35CatArrayBatchedCopy_alignedK_contigINS1_10OpaqueTypeILj2EEEjLi3ELi128ELi1ELi8EEEvPT_NS1_25CatArrInputTensorMetadataIS5_T0_XT2_EXT3_EEENS1_16TensorSizeStrideIS8_Lj4EEEiS8_)
        .other          _ZN2at6native40_GLOBAL__N__2351210d_8_Shape_cu_49f7391c35CatArrayBatchedCopy_alignedK_contigINS1_10OpaqueTypeILj2EEEjLi3ELi128ELi1ELi8EEEvPT_NS1_25CatArrInputTensorMetadataIS5_T0_XT2_EXT3_EEENS1_16TensorSizeStrideIS8_Lj4EEEiS8_,@"STO_CUDA_ENTRY STV_DEFAULT"
_ZN2at6native40_GLOBAL__N__2351210d_8_Shape_cu_49f7391c35CatArrayBatchedCopy_alignedK_contigINS1_10OpaqueTypeILj2EEEjLi3ELi128ELi1ELi8EEEvPT_NS1_25CatArrInputTensorMetadataIS5_T0_XT2_EXT3_EEENS1_16TensorSizeStrideIS8_Lj4EEEiS8_:
        /* <DEDUP_REMOVED lines=35> */
.L_x_731:
        /* <DEDUP_REMOVED lines=149> */
.L_x_730:
[----:B0-23--:R-:W-:Y:S05]  /*0b80*/  BSYNC.RECONVERGENT B0 ;  /* 0x0000000000007941 */ /* 0x00dfea0003800200 */
.L_x_729:
        /* <DEDUP_REMOVED lines=42> */
.L_x_734:
        /* <DEDUP_REMOVED lines=38> */
.L_x_733:
[----:B0-23--:R-:W-:Y:S05]  /*1090*/  BSYNC.RECONVERGENT B0 ;  /* 0x0000000000007941 */ /* 0x00dfea0003800200 */
.L_x_732:
        /* <DEDUP_REMOVED lines=35> */
.L_x_735:
        /* <DEDUP_REMOVED lines=132> */
.L_x_736:
        /* <DEDUP_REMOVED lines=15> */
.L_x_1055:


//--------------------- .text._ZN2at6native40_GLOBAL__N__2351210d_8_Shape_cu_49f7391c35CatArrayBatchedCopy_alignedK_contigINS1_10OpaqueTypeILj2EEEjLi3ELi128ELi1ELi16EEEvPT_NS1_25CatArrInputTensorMetadataIS5_T0_XT2_EXT3_EEENS1_16TensorSizeStrideIS8_Lj4EEEiS8_ --------------------------
	.section	.text._ZN2at6native40_GLOBAL__N__2351210d_8_Shape_cu_49f7391c35CatArrayBatchedCopy_alignedK_contigINS1_10OpaqueTypeILj2EEEjLi3ELi128ELi1ELi16EEEvPT_NS1_25CatArrInputTensorMetadataIS5_T0_XT2_EXT3_EEENS1_16TensorSizeStrideIS8_Lj4EEEiS8_,"ax",@progbits
	.align	128
.text._ZN2at6native40_GLOBAL__N__2351210d_8_Shape_cu_49f7391c35CatArrayBatchedCopy_alignedK_contigINS1_10OpaqueTypeILj2EEEjLi3ELi128ELi1ELi16EEEvPT_NS1_25CatArrInputTensorMetadataIS5_T0_XT2_EXT3_EEENS1_16TensorSizeStrideIS8_Lj4EEEiS8_:
        .type           _ZN2at6native40_GLOBAL__N__2351210d_8_Shape_cu_49f7391c35CatArrayBatchedCopy_alignedK_contigINS1_10OpaqueTypeILj2EEEjLi3ELi128ELi1ELi16EEEvPT_NS1_25CatArrInputTensorMetadataIS5_T0_XT2_EXT3_EEENS1_16TensorSizeStrideIS8_Lj4EEEiS8_,@function
        .size           _ZN2at6native40_GLOBAL__N__2351210d_8_Shape_cu_49f7391c35CatArrayBatchedCopy_alignedK_contigINS1_10OpaqueTypeILj2EEEjLi3ELi128ELi1ELi16EEEvPT_NS1_25CatArrInputTensorMetadataIS5_T0_XT2_EXT3_EEENS1_16TensorSizeStrideIS8_Lj4EEEiS8_,(.L_x_1056 - _ZN2at6native40_GLOBAL__N__2351210d_8_Shape_cu_49f7391c35CatArrayBatchedCopy_alignedK_contigINS1_10OpaqueTypeILj2EEEjLi3ELi128ELi1ELi16EEEvPT_NS1_25CatArrInputTensorMetadataIS5_T0_XT2_EXT3_EEENS1_16TensorSizeStrideIS8_Lj4EEEiS8_)
        .other          _ZN2at6native40_GLOBAL__N__2351210d_8_Shape_cu_49f7391c35CatArrayBatchedCopy_alignedK_contigINS1_10OpaqueTypeILj2EEEjLi3ELi128ELi1ELi16EEEvPT_NS1_25CatArrInputTensorMetadataIS5_T0_XT2_EXT3_EEENS1_16TensorSizeStrideIS8_Lj4EEEiS8_,@"STO_CUDA_ENTRY STV_DEFAULT"
_ZN2at6native40_GLOBAL__N__2351210d_8_Shape_cu_49f7391c35CatArrayBatchedCopy_alignedK_contigINS1_10OpaqueTypeILj2EEEjLi3ELi128ELi1ELi16EEEvPT_NS1_25CatArrInputTensorMetadataIS5_T0_XT2_EXT3_EEENS1_16TensorSizeStrideIS8_Lj4EEEiS8_:
        /* <DEDUP_REMOVED lines=34> */
.L_x_739:
        /* <DEDUP_REMOVED lines=274> */
.L_x_738:
[----:B0-23--:R-:W-:Y:S05]  /*1340*/  BSYNC.RECONVERGENT B0 ;  /* 0x0000000000007941 */ /* 0x00dfea0003800200 */
.L_x_737:
        /* <DEDUP_REMOVED lines=43> */
.L_x_742:
        /* <DEDUP_REMOVED lines=38> */
.L_x_741:
[----:B0-23--:R-:W-:Y:S05]  /*1860*/  BSYNC.RECONVERGENT B0 ;  /* 0x0000000000007941 */ /* 0x00dfea0003800200 */
.L_x_740:
        /* <DEDUP_REMOVED lines=35> */
.L_x_743:
        /* <DEDUP_REMOVED lines=132> */
.L_x_744:
        /* <DEDUP_REMOVED lines=10> */
.L_x_1056:


//--------------------- .text._ZN2at6native40_GLOBAL__N__2351210d_8_Shape_cu_49f7391c30CatArrayBatchedCopy_vectorizedINS1_10OpaqueTypeILj2EEEjLi3ELi128ELi1ELi16ELi8EEEvPcNS1_25CatArrInputTensorMetadataIT_T0_XT2_EXT3_EEENS1_16TensorSizeStrideIS8_Lj4EEEiS8_ --------------------------
	.section	.text._ZN2at6native40_GLOBAL__N__2351210d_8_Shape_cu_49f7391c30CatArrayBatchedCopy_vectorizedINS1_10OpaqueTypeILj2EEEjLi3ELi128ELi1ELi16ELi8EEEvPcNS1_25CatArrInputTensorMetadataIT_T0_XT2_EXT3_EEENS1_16TensorSizeStrideIS8_Lj4EEEiS8_,"ax",@progbits
	.align	128
.text._ZN2at6native40_GLOBAL__N__2351210d_8_Shape_cu_49f7391c30CatArrayBatchedCopy_vectorizedINS1_10OpaqueTypeILj2EEEjLi3ELi128ELi1ELi16ELi8EEEvPcNS1_25CatArrInputTensorMetadataIT_T0_XT2_EXT3_EEENS1_16TensorSizeStrideIS8_Lj4EEEiS8_:
        .type           _ZN2at6native40_GLOBAL__N__2351210d_8_Shape_cu_49f7391c30CatArrayBatchedCopy_vectorizedINS1_10OpaqueTypeILj2EEEjLi3ELi128ELi1ELi16ELi8EEEvPcNS1_25CatArrInputTensorMetadataIT_T0_XT2_EXT3_EEENS1_16TensorSizeStrideIS8_Lj4EEEiS8_,@function
        .size           _ZN2at6native40_GLOBAL__N__2351210d_8_Shape_cu_49f7391c30CatArrayBatchedCopy_vectorizedINS1_10OpaqueTypeILj2EEEjLi3ELi128ELi1ELi16ELi8EEEvPcNS1_25CatArrInputTensorMetadataIT_T0_XT2_EXT3_EEENS1_16TensorSizeStrideIS8_Lj4EEEiS8_,(.L_x_1057 - _ZN2at6native40_GLOBAL__N__2351210d_8_Shape_cu_49f7391c30CatArrayBatchedCopy_vectorizedINS1_10OpaqueTypeILj2EEEjLi3ELi128ELi1ELi16ELi8EEEvPcNS1_25CatArrInputTensorMetadataIT_T0_XT2_EXT3_EEENS1_16TensorSizeStrideIS8_Lj4EEEiS8_)
        .other          _ZN2at6native40_GLOBAL__N__2351210d_8_Shape_cu_49f7391c30CatArrayBatchedCopy_vectorizedINS1_10OpaqueTypeILj2EEEjLi3ELi128ELi1ELi16ELi8EEEvPcNS1_25CatArrInputTensorMetadataIT_T0_XT2_EXT3_EEENS1_16TensorSizeStrideIS8_Lj4EEEiS8_,@"STO_CUDA_ENTRY STV_DEFAULT"
_ZN2at6native40_GLOBAL__N__2351210d_8_Shape_cu_49f7391c30CatArrayBatchedCopy_vectorizedINS1_10OpaqueTypeILj2EEEjLi3ELi128ELi1ELi16ELi8EEEvPcNS1_25CatArrInputTensorMetadataIT_T0_XT2_EXT3_EEENS1_16TensorSizeStrideIS8_Lj4EEEiS8_:
        /* <DEDUP_REMOVED lines=53> */
.L_x_745:
        /* <DEDUP_REMOVED lines=36> */
.L_x_746:
        /* <DEDUP_REMOVED lines=15> */
.L_x_1057:


//--------------------- .text._ZN2at6native40_GLOBAL__N__2351210d_8_Shape_cu_49f7391c19CatArrayBatchedCopyINS1_10OpaqueTypeILj2EEEjLi2ELi128ELi1EEEvPT_NS1_25CatArrInputTensorMetadataIS5_T0_XT2_EXT3_EEENS1_16TensorSizeStrideIS8_Lj4EEEiS8_ --------------------------
	.section	.text._ZN2at6native40_GLOBAL__N__2351210d_8_Shape_cu_49f7391c19CatArrayBatchedCopyINS1_10OpaqueTypeILj2EEEjLi2ELi128ELi1EEEvPT_NS1_25CatArrInputTensorMetadataIS5_T0_XT2_EXT3_EEENS1_16TensorSizeStrideIS8_Lj4EEEiS8_,"ax",@progbits
	.align	128
.text._ZN2at6native40_GLOBAL__N__2351210d_8_Shape_cu_49f7391c19CatArrayBatchedCopyINS1_10OpaqueTypeILj2EEEjLi2ELi128ELi1EEEvPT_NS1_25CatArrInputTensorMetadataIS5_T0_XT2_EXT3_EEENS1_16TensorSizeStrideIS8_Lj4EEEiS8_:
        .type           _ZN2at6native40_GLOBAL__N__2351210d_8_Shape_cu_49f7391c19CatArrayBatchedCopyINS1_10OpaqueTypeILj2EEEjLi2ELi128ELi1EEEvPT_NS1_25CatArrInputTensorMetadataIS5_T0_XT2_EXT3_EEENS1_16TensorSizeStrideIS8_Lj4EEEiS8_,@function
        .size           _ZN2at6native40_GLOBAL__N__2351210d_8_Shape_cu_49f7391c19CatArrayBatchedCopyINS1_10OpaqueTypeILj2EEEjLi2ELi128ELi1EEEvPT_NS1_25CatArrInputTensorMetadataIS5_T0_XT2_EXT3_EEENS1_16TensorSizeStrideIS8_Lj4EEEiS8_,(.L_x_1058 - _ZN2at6native40_GLOBAL__N__2351210d_8_Shape_cu_49f7391c19CatArrayBatchedCopyINS1_10OpaqueTypeILj2EEEjLi2ELi128ELi1EEEvPT_NS1_25CatArrInputTensorMetadataIS5_T0_XT2_EXT3_EEENS1_16TensorSizeStrideIS8_Lj4EEEiS8_)
        .other          _ZN2at6native40_GLOBAL__N__2351210d_8_Shape_cu_49f7391c19CatArrayBatchedCopyINS1_10OpaqueTypeILj2EEEjLi2ELi128ELi1EEEvPT_NS1_25CatArrInputTensorMetadataIS5_T0_XT2_EXT3_EEENS1_16TensorSizeStrideIS8_Lj4EEEiS8_,@"STO_CUDA_ENTRY STV_DEFAULT"
_ZN2at6native40_GLOBAL__N__2351210d_8_Shape_cu_49f7391c19CatArrayBatchedCopyINS1_10OpaqueTypeILj2EEEjLi2ELi128ELi1EEEvPT_NS1_25CatArrInputTensorMetadataIS5_T0_XT2_EXT3_EEENS1_16TensorSizeStrideIS8_Lj4EEEiS8_:
        /* <DEDUP_REMOVED lines=37> */
[----:B-1----:R-:W-:Y:S02]  /*0250*/  IMAD.MOV.U32 R10, RZ, RZ, RZ ;  /* 0x000000ffff0a7224 */ /* 0x002fe400078e00ff */
[----:B-----5:R-:W-:-:S04]  /*0260*/  IMAD R9, R9, R11, RZ ;  /* 0x0000000b09097224 */ /* 0x020fc800078e02ff */
[----:B------:R-:W-:Y:S01]  /*0270*/  IMAD.HI.U32 R9, R11, R9, R10 ;  /* 0x000000090b097227 */ /* 0x000fe200078e000a */
[----:B------:R-:W-:-:S03]  /*0280*/  MOV R11, R13 ;  /* 0x0000000d000b7202 */ /* 0x000fc60000000f00 */
[----:B0-234-:R-:W-:-:S07]  /*0290*/  IMAD R10, R12, UR4, RZ ;  /* 0x000000040c0a7c24 */ /* 0x01dfce000f8e02ff */
.L_x_748:
[----:B-1----:R-:W-:Y:S01]  /*02a0*/  @P0 IMAD.WIDE.U32 R16, R11, 0x2, R4 ;  /* 0x000000020b100825 */ /* 0x002fe200078e0004 */
[----:B0-----:R-:W0:Y:S04]  /*02b0*/  @P0 LDC R19, c[0x0][0xe4c] ;  /* 0x00039300ff130b82 */ /* 0x001e280000000800 */
[----:B------:R1:W2:Y:S01]  /*02c0*/  @P0 LDG.E.U16 R18, desc[UR6][R16.64] ;  /* 0x0000000610120981 */ /* 0x0002a2000c1e1500 */
[----:B------:R-:W-:-:S05]  /*02d0*/  IMAD.HI.U32 R15, R9, R11, RZ ;  /* 0x0000000b090f7227 */ /* 0x000fca00078e00ff */
[----:B------:R-:W-:-:S05]  /*02e0*/  IADD3 R12, PT, PT, -R15, RZ, RZ ;  /* 0x000000ff0f0c7210 */ /* 0x000fca0007ffe1ff */
[----:B------:R-:W-:-:S05]  /*02f0*/  IMAD R12, R7, R12, R11 ;  /* 0x0000000c070c7224 */ /* 0x000fca00078e020b */
[----:B------:R-:W-:-:S13]  /*0300*/  ISETP.GE.U32.AND P2, PT, R12, R7, PT ;  /* 0x000000070c00720c */ /* 0x000fda0003f46070 */
[----:B------:R-:W-:Y:S01]  /*0310*/  @P2 IADD3 R12, PT, PT, -R7, R12, RZ ;  /* 0x0000000c070c2210 */ /* 0x000fe20007ffe1ff */
[----:B------:R-:W-:-:S03]  /*0320*/  @P2 VIADD R15, R15, 0x1 ;  /* 0x000000010f0f2836 */ /* 0x000fc60000000000 */
        /* <DEDUP_REMOVED lines=14> */
[----:B------:R-:W-:Y:S01]  /*0410*/  IMAD.MOV R17, RZ, RZ, -R6 ;  /* 0x000000ffff117224 */ /* 0x000fe200078e0a06 */
[----:B------:R-:W-:-:S06]  /*0420*/  ISETP.NE.U32.AND P4, PT, R6, RZ, PT ;  /* 0x000000ff0600720c */ /* 0x000fcc0003f85070 */
        /* <DEDUP_REMOVED lines=10> */
[----:B------:R-:W-:Y:S01]  /*04d0*/  @P2 IADD3 R13, PT, PT, -R6, R13, RZ ;  /* 0x0000000d060d2210 */ /* 0x000fe20007ffe1ff */
[----:B------:R-:W-:-:S03]  /*04e0*/  @P2 VIADD R18, R18, 0x1 ;  /* 0x0000000112122836 */ /* 0x000fc60000000000 */
        /* <DEDUP_REMOVED lines=8> */
[----:B------:R-:W2:Y:S01]  /*0570*/  LDG.E.U16 R12, desc[UR6][R12.64] ;  /* 0x000000060c0c7981 */ /* 0x000ea2000c1e1500 */
[----:B------:R-:W-:-:S04]  /*0580*/  IMAD R17, R8, UR5, R15 ;  /* 0x0000000508117c24 */ /* 0x000fc8000f8e020f */
[----:B------:R-:W-:Y:S01]  /*0590*/  IMAD.WIDE.U32 R16, R17, 0x2, R2 ;  /* 0x0000000211107825 */ /* 0x000fe200078e0002 */
[----:B--2---:R-:W-:-:S05]  /*05a0*/  PRMT R15, R12, 0x7710, RZ ;  /* 0x000077100c0f7816 */ /* 0x004fca00000000ff */
[----:B------:R1:W-:Y:S02]  /*05b0*/  STG.E.U16 desc[UR6][R16.64], R15 ;  /* 0x0000000f10007986 */ /* 0x0003e4000c101506 */
.L_x_747:
[----:B------:R-:W-:-:S04]  /*05c0*/  IADD3 R11, PT, PT, R10, R11, RZ ;  /* 0x0000000b0a0b7210 */ /* 0x000fc80007ffe0ff */
[----:B------:R-:W-:-:S13]  /*05d0*/  ISETP.GE.U32.AND P2, PT, R11, R0, PT ;  /* 0x000000000b00720c */ /* 0x000fda0003f46070 */
[----:B------:R-:W-:Y:S05]  /*05e0*/  @!P2 BRA `(.L_x_748) ;  /* 0xfffffffc002ca947 */ /* 0x000fea000383ffff */
[----:B------:R-:W-:Y:S05]  /*05f0*/  EXIT ;  /* 0x000000000000794d */ /* 0x000fea0003800000 */
.L_x_749:
        /* <DEDUP_REMOVED lines=16> */
.L_x_1058:


//--------------------- .text._ZN2at6native40_GLOBAL__N__2351210d_8_Shape_cu_49f7391c26CatArrayBatchedCopy_contigINS1_10OpaqueTypeILj2EEEjLi2ELi128ELi1EEEvPT_NS1_25CatArrInputTensorMetadataIS5_T0_XT2_EXT3_EEENS1_16TensorSizeStrideIS8_Lj4EEEiS8_ --------------------------
	.section	.text._ZN2at6native40_GLOBAL__N__2351210d_8_Shape_cu_49f7391c26CatArrayBatchedCopy_contigINS1_10OpaqueTypeILj2EEEjLi2ELi128ELi1EEEvPT_NS1_25CatArrInputTensorMetadataIS5_T0_XT2_EXT3_EEENS1_16TensorSizeStrideIS8_Lj4EEEiS8_,"ax",@progbits
	.align	128
.text._ZN2at6native40_GLOBAL__N__2351210d_8_Shape_cu_49f7391c26CatArrayBatchedCopy_contigINS1_10OpaqueTypeILj2EEEjLi2ELi128ELi1EEEvPT_NS1_25CatArrInputTensorMetadataIS5_T0_XT2_EXT3_EEENS1_16TensorSizeStrideIS8_Lj4EEEiS8_:
        .type           _ZN2at6native40_GLOBAL__N__2351210d_8_Shape_cu_49f7391c26CatArrayBatchedCopy_contigINS1_10OpaqueTypeILj2EEEjLi2ELi128ELi1EEEvPT_NS1_25CatArrInputTensorMetadataIS5_T0_XT2_EXT3_EEENS1_16TensorSizeStrideIS8_Lj4EEEiS8_,@function
        .size           _ZN2at6native40_GLOBAL__N__2351210d_8_Shape_cu_49f7391c26CatArrayBatchedCopy_contigINS1_10OpaqueTypeILj2EEEjLi2ELi128ELi1EEEvPT_NS1_25CatArrInputTensorMetadataIS5_T0_XT2_EXT3_EEENS1_16TensorSizeStrideIS8_Lj4EEEiS8_,(.L_x_1059 - _ZN2at6native40_GLOBAL__N__2351210d_8_Shape_cu_49f7391c26CatArrayBatchedCopy_contigINS1_10OpaqueTypeILj2EEEjLi2ELi128ELi1EEEvPT_NS1_25CatArrInputTensorMetadataIS5_T0_XT2_EXT3_EEENS1_16TensorSizeStrideIS8_Lj4EEEiS8_)
        .other          _ZN2at6native40_GLOBAL__N__2351210d_8_Shape_cu_49f7391c26CatArrayBatchedCopy_contigINS1_10OpaqueTypeILj2EEEjLi2ELi128ELi1EEEvPT_NS1_25CatArrInputTensorMetadataIS5_T0_XT2_EXT3_EEENS1_16TensorSizeStrideIS8_Lj4EEEiS8_,@"STO_CUDA_ENTRY STV_DEFAULT"
_ZN2at6native40_GLOBAL__N__2351210d_8_Shape_cu_49f7391c26CatArrayBatchedCopy_contigINS1_10OpaqueTypeILj2EEEjLi2ELi128ELi1EEEvPT_NS1_25CatArrInputTensorMetadataIS5_T0_XT2_EXT3_EEENS1_16TensorSizeStrideIS8_Lj4EEEiS8_:
        /* <DEDUP_REMOVED lines=35> */
.L_x_750:
        /* <DEDUP_REMOVED lines=22> */
.L_x_751:
        /* <DEDUP_REMOVED lines=15> */
.L_x_1059:


//--------------------- .text._ZN2at6native40_GLOBAL__N__2351210d_8_Shape_cu_49f7391c35CatArrayBatchedCopy_alignedK_contigINS1_10OpaqueTypeILj2EEEjLi2ELi128ELi1ELi8EEEvPT_NS1_25CatArrInputTensorMetadataIS5_T0_XT2_EXT3_EEENS1_16TensorSizeStrideIS8_Lj4EEEiS8_ --------------------------
	.section	.text._ZN2at6native40_GLOBAL__N__2351210d_8_Shape_cu_49f7391c35CatArrayBatchedCopy_alignedK_contigINS1_10OpaqueTypeILj2EEEjLi2ELi128ELi1ELi8EEEvPT_NS1_25CatArrInputTensorMetadataIS5_T0_XT2_EXT3_EEENS1_16TensorSizeStrideIS8_Lj4EEEiS8_,"ax",@progbits
	.align	128
.text._ZN2at6native40_GLOBAL__N__2351210d_8_Shape_cu_49f7391c35CatArrayBatchedCopy_alignedK_contigINS1_10OpaqueTypeILj2EEEjLi2ELi128ELi1ELi8EEEvPT_NS1_25CatArrInputTensorMetadataIS5_T0_XT2_EXT3_EEENS1_16TensorSizeStrideIS8_Lj4EEEiS8_:
        .type           _ZN2at6native40_GLOBAL__N__2351210d_8_Shape_cu_49f7391c35CatArrayBatchedCopy_alignedK_contigINS1_10OpaqueTypeILj2EEEjLi2ELi128ELi1ELi8EEEvPT_NS1_25CatArrInputTensorMetadataIS5_T0_XT2_EXT3_EEENS1_16TensorSizeStrideIS8_Lj4EEEiS8_,@function
        .size           _ZN2at6native40_GLOBAL__N__2351210d_8_Shape_cu_49f7391c35CatArrayBatchedCopy_alignedK_contigINS1_10OpaqueTypeILj2EEEjLi2ELi128ELi1ELi8EEEvPT_NS1_25CatArrInputTensorMetadataIS5_T0_XT2_EXT3_EEENS1_16TensorSizeStrideIS8_Lj4EEEiS8_,(.L_x_1060 - _ZN2at6native40_GLOBAL__N__2351210d_8_Shape_cu_49f7391c35CatArrayBatchedCopy_alignedK_contigINS1_10OpaqueTypeILj2EEEjLi2ELi128ELi1ELi8EEEvPT_NS1_25CatArrInputTensorMetadataIS5_T0_XT2_EXT3_EEENS1_16TensorSizeStrideIS8_Lj4EEEiS8_)
        .other          _ZN2at6native40_GLOBAL__N__2351210d_8_Shape_cu_49f7391c35CatArrayBatchedCopy_alignedK_contigINS1_10OpaqueTypeILj2EEEjLi2ELi128ELi1ELi8EEEvPT_NS1_25CatArrInputTensorMetadataIS5_T0_XT2_EXT3_EEENS1_16TensorSizeStrideIS8_Lj4EEEiS8_,@"STO_CUDA_ENTRY STV_DEFAULT"
_ZN2at6native40_GLOBAL__N__2351210d_8_Shape_cu_49f7391c35CatArrayBatchedCopy_alignedK_contigINS1_10OpaqueTypeILj2EEEjLi2ELi128ELi1ELi8EEEvPT_NS1_25CatArrInputTensorMetadataIS5_T0_XT2_EXT3_EEENS1_16TensorSizeStrideIS8_Lj4EEEiS8_:
        /* <DEDUP_REMOVED lines=31> */
.L_x_754:
        /* <DEDUP_REMOVED lines=91> */
.L_x_753:
[----:B0-23--:R-:W-:Y:S05]  /*07a0*/  BSYNC.RECONVERGENT B0 ;  /* 0x0000000000007941 */ /* 0x00dfea0003800200 */
.L_x_752:
        /* <DEDUP_REMOVED lines=26> */
.L_x_757:
        /* <DEDUP_REMOVED lines=24> */
.L_x_756:
[----:B------:R-:W-:Y:S05]  /*0ad0*/  BSYNC.RECONVERGENT B0 ;  /* 0x0000000000007941 */ /* 0x000fea0003800200 */
.L_x_755:
        /* <DEDUP_REMOVED lines=18> */
.L_x_758:
        /* <DEDUP_REMOVED lines=84> */
.L_x_759:
        /* <DEDUP_REMOVED lines=12> */
.L_x_1060:


//--------------------- .text._ZN2at6native40_GLOBAL__N__2351210d_8_Shape_cu_49f7391c35CatArrayBatchedCopy_alignedK_contigINS1_10OpaqueTypeILj2EEEjLi2ELi128ELi1ELi16EEEvPT_NS1_25CatArrInputTensorMetadataIS5_T0_XT2_EXT3_EEENS1_16TensorSizeStrideIS8_Lj4EEEiS8_ --------------------------
	.section	.text._ZN2at6native40_GLOBAL__N__2351210d_8_Shape_cu_49f7391c35CatArrayBatchedCopy_alignedK_contigINS1_10OpaqueTypeILj2EEEjLi2ELi128ELi1ELi16EEEvPT_NS1_25CatArrInputTensorMetadataIS5_T0_XT2_EXT3_EEENS1_16TensorSizeStrideIS8_Lj4EEEiS8_,"ax",@progbits
	.align	128
.text._ZN2at6native40_GLOBAL__N__2351210d_8_Shape_cu_49f7391c35CatArrayBatchedCopy_alignedK_contigINS1_10OpaqueTypeILj2EEEjLi2ELi128ELi1ELi16EEEvPT_NS1_25CatArrInputTensorMetadataIS5_T0_XT2_EXT3_EEENS1_16TensorSizeStrideIS8_Lj4EEEiS8_:
        .type           _ZN2at6native40_GLOBAL__N__2351210d_8_Shape_cu_49f7391c35CatArrayBatchedCopy_alignedK_contigINS1_10OpaqueTypeILj2EEEjLi2ELi128ELi1ELi16EEEvPT_NS1_25CatArrInputTensorMetadataIS5_T0_XT2_EXT3_EEENS1_16TensorSizeStrideIS8_Lj4EEEiS8_,@function
        .size           _ZN2at6native40_GLOBAL__N__2351210d_8_Shape_cu_49f7391c35CatArrayBatchedCopy_alignedK_contigINS1_10OpaqueTypeILj2EEEjLi2ELi128ELi1ELi16EEEvPT_NS1_25CatArrInputTensorMetadataIS5_T0_XT2_EXT3_EEENS1_16TensorSizeStrideIS8_Lj4EEEiS8_,(.L_x_1061 - _ZN2at6native40_GLOBAL__N__2351210d_8_Shape_cu_49f7391c35CatArrayBatchedCopy_alignedK_contigINS1_10OpaqueTypeILj2EEEjLi2ELi128ELi1ELi16EEEvPT_NS1_25CatArrInputTensorMetadataIS5_T0_XT2_EXT3_EEENS1_16TensorSizeStrideIS8_Lj4EEEiS8_)
        .other          _ZN2at6native40_GLOBAL__N__2351210d_8_Shape_cu_49f7391c35CatArrayBatchedCopy_alignedK_contigINS1_10OpaqueTypeILj2EEEjLi2ELi128ELi1ELi16EEEvPT_NS1_25CatArrInputTensorMetadataIS5_T0_XT2_EXT3_EEENS1_16TensorSizeStrideIS8_Lj4EEEiS8_,@"STO_CUDA_ENTRY STV_DEFAULT"
_ZN2at6native40_GLOBAL__N__2351210d_8_Shape_cu_49f7391c35CatArrayBatchedCopy_alignedK_contigINS1_10OpaqueTypeILj2EEEjLi2ELi128ELi1ELi16EEEvPT_NS1_25CatArrInputTensorMetadataIS5_T0_XT2_EXT3_EEENS1_16TensorSizeStrideIS8_Lj4EEEiS8_:
        /* <DEDUP_REMOVED lines=30> */
.L_x_762:
        /* <DEDUP_REMOVED lines=168> */
.L_x_761:
[----:B0-23--:R-:W-:Y:S05]  /*0c60*/  BSYNC.RECONVERGENT B0 ;  /* 0x0000000000007941 */ /* 0x00dfea0003800200 */
.L_x_760:
        /* <DEDUP_REMOVED lines=26> */
.L_x_765:
        /* <DEDUP_REMOVED lines=24> */
.L_x_764:
[----:B------:R-:W-:Y:S05]  /*0f90*/  BSYNC.RECONVERGENT B0 ;  /* 0x0000000000007941 */ /* 0x000fea0003800200 */
.L_x_763:
        /* <DEDUP_REMOVED lines=18> */
.L_x_766:
        /* <DEDUP_REMOVED lines=84> */
.L_x_767:
        /* <DEDUP_REMOVED lines=16> */
.L_x_1061:


//--------------------- .text._ZN2at6native40_GLOBAL__N__2351210d_8_Shape_cu_49f7391c30CatArrayBatchedCopy_vectorizedINS1_10OpaqueTypeILj2EEEjLi2ELi128ELi1ELi16ELi8EEEvPcNS1_25CatArrInputTensorMetadataIT_T0_XT2_EXT3_EEENS1_16TensorSizeStrideIS8_Lj4EEEiS8_ --------------------------
	.section	.text._ZN2at6native40_GLOBAL__N__2351210d_8_Shape_cu_49f7391c30CatArrayBatchedCopy_vectorizedINS1_10OpaqueTypeILj2EEEjLi2ELi128ELi1ELi16ELi8EEEvPcNS1_25CatArrInputTensorMetadataIT_T0_XT2_EXT3_EEENS1_16TensorSizeStrideIS8_Lj4EEEiS8_,"ax",@progbits
	.align	128
.text._ZN2at6native40_GLOBAL__N__2351210d_8_Shape_cu_49f7391c30CatArrayBatchedCopy_vectorizedINS1_10OpaqueTypeILj2EEEjLi2ELi128ELi1ELi16ELi8EEEvPcNS1_25CatArrInputTensorMetadataIT_T0_XT2_EXT3_EEENS1_16TensorSizeStrideIS8_Lj4EEEiS8_:
        .type           _ZN2at6native40_GLOBAL__N__2351210d_8_Shape_cu_49f7391c30CatArrayBatchedCopy_vectorizedINS1_10OpaqueTypeILj2EEEjLi2ELi128ELi1ELi16ELi8EEEvPcNS1_25CatArrInputTensorMetadataIT_T0_XT2_EXT3_EEENS1_16TensorSizeStrideIS8_Lj4EEEiS8_,@function
        .size           _ZN2at6native40_GLOBAL__N__2351210d_8_Shape_cu_49f7391c30CatArrayBatchedCopy_vectorizedINS1_10OpaqueTypeILj2EEEjLi2ELi128ELi1ELi16ELi8EEEvPcNS1_25CatArrInputTensorMetadataIT_T0_XT2_EXT3_EEENS1_16TensorSizeStrideIS8_Lj4EEEiS8_,(.L_x_1062 - _ZN2at6native40_GLOBAL__N__2351210d_8_Shape_cu_49f7391c30CatArrayBatchedCopy_vectorizedINS1_10OpaqueTypeILj2EEEjLi2ELi128ELi1ELi16ELi8EEEvPcNS1_25CatArrInputTensorMetadataIT_T0_XT2_EXT3_EEENS1_16TensorSizeStrideIS8_Lj4EEEiS8_)
        .other          _ZN2at6native40_GLOBAL__N__2351210d_8_Shape_cu_49f7391c30CatArrayBatchedCopy_vectorizedINS1_10OpaqueTypeILj2EEEjLi2ELi128ELi1ELi16ELi8EEEvPcNS1_25CatArrInputTensorMetadataIT_T0_XT2_EXT3_EEENS1_16TensorSizeStrideIS8_Lj4EEEiS8_,@"STO_CUDA_ENTRY STV_DEFAULT"
_ZN2at6native40_GLOBAL__N__2351210d_8_Shape_cu_49f7391c30CatArrayBatchedCopy_vectorizedINS1_10OpaqueTypeILj2EEEjLi2ELi128ELi1ELi16ELi8EEEvPcNS1_25CatArrInputTensorMetadataIT_T0_XT2_EXT3_EEENS1_16TensorSizeStrideIS8_Lj4EEEiS8_:
        /* <DEDUP_REMOVED lines=39> */
.L_x_768:
        /* <DEDUP_REMOVED lines=24> */
.L_x_769:
        /* <DEDUP_REMOVED lines=9> */
.L_x_1062:


//--------------------- .text._ZN2at6native40_GLOBAL__N__2351210d_8_Shape_cu_49f7391c19CatArrayBatchedCopyINS1_10OpaqueTypeILj2EEEjLi1ELi128ELi1EEEvPT_NS1_25CatArrInputTensorMetadataIS5_T0_XT2_EXT3_EEENS1_16TensorSizeStrideIS8_Lj4EEEiS8_ --------------------------
	.section	.text._ZN2at6native40_GLOBAL__N__2351210d_8_Shape_cu_49f7391c19CatArrayBatchedCopyINS1_10OpaqueTypeILj2EEEjLi1ELi128ELi1EEEvPT_NS1_25CatArrInputTensorMetadataIS5_T0_XT2_EXT3_EEENS1_16TensorSizeStrideIS8_Lj4EEEiS8_,"ax",@progbits
	.align	128
.text._ZN2at6native40_GLOBAL__N__2351210d_8_Shape_cu_49f7391c19CatArrayBatchedCopyINS1_10OpaqueTypeILj2EEEjLi1ELi128ELi1EEEvPT_NS1_25CatArrInputTensorMetadataIS5_T0_XT2_EXT3_EEENS1_16TensorSizeStrideIS8_Lj4EEEiS8_:
        .type           _ZN2at6native40_GLOBAL__N__2351210d_8_Shape_cu_49f7391c19CatArrayBatchedCopyINS1_10OpaqueTypeILj2EEEjLi1ELi128ELi1EEEvPT_NS1_25CatArrInputTensorMetadataIS5_T0_XT2_EXT3_EEENS1_16TensorSizeStrideIS8_Lj4EEEiS8_,@function
        .size           _ZN2at6native40_GLOBAL__N__2351210d_8_Shape_cu_49f7391c19CatArrayBatchedCopyINS1_10OpaqueTypeILj2EEEjLi1ELi128ELi1EEEvPT_NS1_25CatArrInputTensorMetadataIS5_T0_XT2_EXT3_EEENS1_16TensorSizeStrideIS8_Lj4EEEiS8_,(.L_x_1063 - _ZN2at6native40_GLOBAL__N__2351210d_8_Shape_cu_49f7391c19CatArrayBatchedCopyINS1_10OpaqueTypeILj2EEEjLi1ELi128ELi1EEEvPT_NS1_25CatArrInputTensorMetadataIS5_T0_XT2_EXT3_EEENS1_16TensorSizeStrideIS8_Lj4EEEiS8_)
        .other          _ZN2at6native40_GLOBAL__N__2351210d_8_Shape_cu_49f7391c19CatArrayBatchedCopyINS1_10OpaqueTypeILj2EEEjLi1ELi128ELi1EEEvPT_NS1_25CatArrInputTensorMetadataIS5_T0_XT2_EXT3_EEENS1_16TensorSizeStrideIS8_Lj4EEEiS8_,@"STO_CUDA_ENTRY STV_DEFAULT"
_ZN2at6native40_GLOBAL__N__2351210d_8_Shape_cu_49f7391c19CatArrayBatchedCopyINS1_10OpaqueTypeILj2EEEjLi1ELi128ELi1EEEvPT_NS1_25CatArrInputTensorMetadataIS5_T0_XT2_EXT3_EEENS1_16TensorSizeStrideIS8_Lj4EEEiS8_:
        /* <DEDUP_REMOVED lines=26> */
.L_x_770:
[C---:B-1----:R-:W-:Y:S01]  /*01a0*/  @P1 IMAD.WIDE.U32 R8, R13.reuse, 0x2, R4 ;  /* 0x000000020d081825 */ /* 0x042fe200078e0004 */
[----:B0-----:R-:W0:Y:S05]  /*01b0*/  @!P1 LDC R6, c[0x0][0xe18] ;  /* 0x00038600ff069b82 */ /* 0x001e2a0000000800 */
[----:B---3--:R-:W2:Y:S01]  /*01c0*/  @P1 LDG.E.U16 R8, desc[UR6][R8.64] ;  /* 0x0000000608081981 */ /* 0x008ea2000c1e1500 */
[C---:B------:R-:W-:Y:S02]  /*01d0*/  IMAD R7, R13.reuse, UR8, R12 ;  /* 0x000000080d077c24 */ /* 0x040fe4000f8e020c */
[----:B0-----:R-:W-:Y:S02]  /*01e0*/  @!P1 IMAD R11, R13, R6, RZ ;  /* 0x000000060d0b9224 */ /* 0x001fe400078e02ff */
[----:B------:R-:W-:-:S04]  /*01f0*/  IMAD.WIDE.U32 R6, R7, 0x2, R2 ;  /* 0x0000000207067825 */ /* 0x000fc800078e0002 */
        /* <DEDUP_REMOVED lines=10> */
.L_x_771:
        /* <DEDUP_REMOVED lines=14> */
.L_x_1063:


//--------------------- .text._ZN2at6native40_GLOBAL__N__2351210d_8_Shape_cu_49f7391c26CatArrayBatchedCopy_contigINS1_10OpaqueTypeILj2EEEjLi1ELi128ELi1EEEvPT_NS1_25CatArrInputTensorMetadataIS5_T0_XT2_EXT3_EEENS1_16TensorSizeStrideIS8_Lj4EEEiS8_ --------------------------
	.section	.text._ZN2at6native40_GLOBAL__N__2351210d_8_Shape_cu_49f7391c26CatArrayBatchedCopy_contigINS1_10OpaqueTypeILj2EEEjLi1ELi128ELi1EEEvPT_NS1_25CatArrInputTensorMetadataIS5_T0_XT2_EXT3_EEENS1_16TensorSizeStrideIS8_Lj4EEEiS8_,"ax",@progbits
	.align	128
.text._ZN2at6native40_GLOBAL__N__2351210d_8_Shape_cu_49f7391c26CatArrayBatchedCopy_contigINS1_10OpaqueTypeILj2EEEjLi1ELi128ELi1EEEvPT_NS1_25CatArrInputTensorMetadataIS5_T0_XT2_EXT3_EEENS1_16TensorSizeStrideIS8_Lj4EEEiS8_:
        .type           _ZN2at6native40_GLOBAL__N__2351210d_8_Shape_cu_49f7391c26CatArrayBatchedCopy_contigINS1_10OpaqueTypeILj2EEEjLi1ELi128ELi1EEEvPT_NS1_25CatArrInputTensorMetadataIS5_T0_XT2_EXT3_EEENS1_16TensorSizeStrideIS8_Lj4EEEiS8_,@function
        .size           _ZN2at6native40_GLOBAL__N__2351210d_8_Shape_cu_49f7391c26CatArrayBatchedCopy_contigINS1_10OpaqueTypeILj2EEEjLi1ELi128ELi1EEEvPT_NS1_25CatArrInputTensorMetadataIS5_T0_XT2_EXT3_EEENS1_16TensorSizeStrideIS8_Lj4EEEiS8_,(.L_x_1064 - _ZN2at6native40_GLOBAL__N__2351210d_8_Shape_cu_49f7391c26CatArrayBatchedCopy_contigINS1_10OpaqueTypeILj2EEEjLi1ELi128ELi1EEEvPT_NS1_25CatArrInputTensorMetadataIS5_T0_XT2_EXT3_EEENS1_16TensorSizeStrideIS8_Lj4EEEiS8_)
        .other          _ZN2at6native40_GLOBAL__N__2351210d_8_Shape_cu_49f7391c26CatArrayBatchedCopy_contigINS1_10OpaqueTypeILj2EEEjLi1ELi128ELi1EEEvPT_NS1_25CatArrInputTensorMetadataIS5_T0_XT2_EXT3_EEENS1_16TensorSizeStrideIS8_Lj4EEEiS8_,@"STO_CUDA_ENTRY STV_DEFAULT"
_ZN2at6native40_GLOBAL__N__2351210d_8_Shape_cu_49f7391c26CatArrayBatchedCopy_contigINS1_10OpaqueTypeILj2EEEjLi1ELi128ELi1EEEvPT_NS1_25CatArrInputTensorMetadataIS5_T0_XT2_EXT3_EEENS1_16TensorSizeStrideIS8_Lj4EEEiS8_:
        /* <DEDUP_REMOVED lines=22> */
.L_x_772:
        /* <DEDUP_REMOVED lines=10> */
.L_x_773:
        /* <DEDUP_REMOVED lines=16> */
.L_x_1064:


//--------------------- .text._ZN2at6native40_GLOBAL__N__2351210d_8_Shape_cu_49f7391c35CatArrayBatchedCopy_alignedK_contigINS1_10OpaqueTypeILj2EEEjLi1ELi128ELi1ELi8EEEvPT_NS1_25CatArrInputTensorMetadataIS5_T0_XT2_EXT3_EEENS1_16TensorSizeStrideIS8_Lj4EEEiS8_ --------------------------
	.section	.text._ZN2at6native40_GLOBAL__N__2351210d_8_Shape_cu_49f7391c35CatArrayBatchedCopy_alignedK_contigINS1_10OpaqueTypeILj2EEEjLi1ELi128ELi1ELi8EEEvPT_NS1_25CatArrInputTensorMetadataIS5_T0_XT2_EXT3_EEENS1_16TensorSizeStrideIS8_Lj4EEEiS8_,"ax",@progbits
	.align	128
.text._ZN2at6native40_GLOBAL__N__2351210d_8_Shape_cu_49f7391c35CatArrayBatchedCopy_alignedK_contigINS1_10OpaqueTypeILj2EEEjLi1ELi128ELi1ELi8EEEvPT_NS1_25CatArrInputTensorMetadataIS5_T0_XT2_EXT3_EEENS1_16TensorSizeStrideIS8_Lj4EEEiS8_:
        .type           _ZN2at6native40_GLOBAL__N__2351210d_8_Shape_cu_49f7391c35CatArrayBatchedCopy_alignedK_contigINS1_10OpaqueTypeILj2EEEjLi1ELi128ELi1ELi8EEEvPT_NS1_25CatArrInputTensorMetadataIS5_T0_XT2_EXT3_EEENS1_16TensorSizeStrideIS8_Lj4EEEiS8_,@function
        .size           _ZN2at6native40_GLOBAL__N__2351210d_8_Shape_cu_49f7391c35CatArrayBatchedCopy_alignedK_contigINS1_10OpaqueTypeILj2EEEjLi1ELi128ELi1ELi8EEEvPT_NS1_25CatArrInputTensorMetadataIS5_T0_XT2_EXT3_EEENS1_16TensorSizeStrideIS8_Lj4EEEiS8_,(.L_x_1065 - _ZN2at6native40_GLOBAL__N__2351210d_8_Shape_cu_49f7391c35CatArrayBatchedCopy_alignedK_contigINS1_10OpaqueTypeILj2EEEjLi1ELi128ELi1ELi8EEEvPT_NS1_25CatArrInputTensorMetadataIS5_T0_XT2_EXT3_EEENS1_16TensorSizeStrideIS8_Lj4EEEiS8_)
        .other          _ZN2at6native40_GLOBAL__N__2351210d_8_Shape_cu_49f7391c35CatArrayBatchedCopy_alignedK_contigINS1_10OpaqueTypeILj2EEEjLi1ELi128ELi1ELi8EEEvPT_NS1_25CatArrInputTensorMetadataIS5_T0_XT2_EXT3_EEENS1_16TensorSizeStrideIS8_Lj4EEEiS8_,@"STO_CUDA_ENTRY STV_DEFAULT"
_ZN2at6native40_GLOBAL__N__2351210d_8_Shape_cu_49f7391c35CatArrayBatchedCopy_alignedK_contigINS1_10OpaqueTypeILj2EEEjLi1ELi128ELi1ELi8EEEvPT_NS1_25CatArrInputTensorMetadataIS5_T0_XT2_EXT3_EEENS1_16TensorSizeStrideIS8_Lj4EEEiS8_:
        /* <DEDUP_REMOVED lines=27> */
.L_x_776:
        /* <DEDUP_REMOVED lines=26> */
.L_x_775:
[----:B------:R-:W-:Y:S05]  /*0350*/  BSYNC.RECONVERGENT B0 ;  /* 0x0000000000007941 */ /* 0x000fea0003800200 */
.L_x_774:
        /* <DEDUP_REMOVED lines=15> */
.L_x_779:
        /* <DEDUP_REMOVED lines=11> */
.L_x_778:
[----:B------:R-:W-:Y:S05]  /*0500*/  BSYNC.RECONVERGENT B0 ;  /* 0x0000000000007941 */ /* 0x000fea0003800200 */
.L_x_777:
        /* <DEDUP_REMOVED lines=12> */
.L_x_780:
        /* <DEDUP_REMOVED lines=26> */
.L_x_781:
        /* <DEDUP_REMOVED lines=9> */
.L_x_1065:


//--------------------- .text._ZN2at6native40_GLOBAL__N__2351210d_8_Shape_cu_49f7391c35CatArrayBatchedCopy_alignedK_contigINS1_10OpaqueTypeILj2EEEjLi1ELi128ELi1ELi16EEEvPT_NS1_25CatArrInputTensorMetadataIS5_T0_XT2_EXT3_EEENS1_16TensorSizeStrideIS8_Lj4EEEiS8_ --------------------------
	.section	.text._ZN2at6native40_GLOBAL__N__2351210d_8_Shape_cu_49f7391c35CatArrayBatchedCopy_alignedK_contigINS1_10OpaqueTypeILj2EEEjLi1ELi128ELi1ELi16EEEvPT_NS1_25CatArrInputTensorMetadataIS5_T0_XT2_EXT3_EEENS1_16TensorSizeStrideIS8_Lj4EEEiS8_,"ax",@progbits
	.align	128
.text._ZN2at6native40_GLOBAL__N__2351210d_8_Shape_cu_49f7391c35CatArrayBatchedCopy_alignedK_contigINS1_10OpaqueTypeILj2EEEjLi1ELi128ELi1ELi16EEEvPT_NS1_25CatArrInputTensorMetadataIS5_T0_XT2_EXT3_EEENS1_16TensorSizeStrideIS8_Lj4EEEiS8_:
        .type           _ZN2at6native40_GLOBAL__N__2351210d_8_Shape_cu_49f7391c35CatArrayBatchedCopy_alignedK_contigINS1_10OpaqueTypeILj2EEEjLi1ELi128ELi1ELi16EEEvPT_NS1_25CatArrInputTensorMetadataIS5_T0_XT2_EXT3_EEENS1_16TensorSizeStrideIS8_Lj4EEEiS8_,@function
        .size           _ZN2at6native40_GLOBAL__N__2351210d_8_Shape_cu_49f7391c35CatArrayBatchedCopy_alignedK_contigINS1_10OpaqueTypeILj2EEEjLi1ELi128ELi1ELi16EEEvPT_NS1_25CatArrInputTensorMetadataIS5_T0_XT2_EXT3_EEENS1_16TensorSizeStrideIS8_Lj4EEEiS8_,(.L_x_1066 - _ZN2at6native40_GLOBAL__N__2351210d_8_Shape_cu_49f7391c35CatArrayBatchedCopy_alignedK_contigINS1_10OpaqueTypeILj2EEEjLi1ELi128ELi1ELi16EEEvPT_NS1_25CatArrInputTensorMetadataIS5_T0_XT2_EXT3_EEENS1_16TensorSizeStrideIS8_Lj4EEEiS8_)
        .other          _ZN2at6native40_GLOBAL__N__2351210d_8_Shape_cu_49f7391c35CatArrayBatchedCopy_alignedK_contigINS1_10OpaqueTypeILj2EEEjLi1ELi128ELi1ELi16EEEvPT_NS1_25CatArrInputTensorMetadataIS5_T0_XT2_EXT3_EEENS1_16TensorSizeStrideIS8_Lj4EEEiS8_,@"STO_CUDA_ENTRY STV_DEFAULT"
_ZN2at6native40_GLOBAL__N__2351210d_8_Shape_cu_49f7391c35CatArrayBatchedCopy_alignedK_contigINS1_10OpaqueTypeILj2EEEjLi1ELi128ELi1ELi16EEEvPT_NS1_25CatArrInputTensorMetadataIS5_T0_XT2_EXT3_EEENS1_16TensorSizeStrideIS8_Lj4EEEiS8_:
        /* <DEDUP_REMOVED lines=27> */
.L_x_784:
        /* <DEDUP_REMOVED lines=46> */
.L_x_783:
[----:B------:R-:W-:Y:S05]  /*0490*/  BSYNC.RECONVERGENT B0 ;  /* 0x0000000000007941 */ /* 0x000fea0003800200 */
.L_x_782:
        /* <DEDUP_REMOVED lines=15> */
.L_x_787:
        /* <DEDUP_REMOVED lines=11> */
.L_x_786:
[----:B------:R-:W-:Y:S05]  /*0640*/  BSYNC.RECONVERGENT B0 ;  /* 0x0000000000007941 */ /* 0x000fea0003800200 */
.L_x_785:
        /* <DEDUP_REMOVED lines=12> */
.L_x_788:
        /* <DEDUP_REMOVED lines=26> */
.L_x_789:
        /* <DEDUP_REMOVED lines=13> */
.L_x_1066:


//--------------------- .text._ZN2at6native40_GLOBAL__N__2351210d_8_Shape_cu_49f7391c30CatArrayBatchedCopy_vectorizedINS1_10OpaqueTypeILj2EEEjLi1ELi128ELi1ELi16ELi8EEEvPcNS1_25CatArrInputTensorMetadataIT_T0_XT2_EXT3_EEENS1_16TensorSizeStrideIS8_Lj4EEEiS8_ --------------------------
	.section	.text._ZN2at6native40_GLOBAL__N__2351210d_8_Shape_cu_49f7391c30CatArrayBatchedCopy_vectorizedINS1_10OpaqueTypeILj2EEEjLi1ELi128ELi1ELi16ELi8EEEvPcNS1_25CatArrInputTensorMetadataIT_T0_XT2_EXT3_EEENS1_16TensorSizeStrideIS8_Lj4EEEiS8_,"ax",@progbits
	.align	128
.text._ZN2at6native40_GLOBAL__N__2351210d_8_Shape_cu_49f7391c30CatArrayBatchedCopy_vectorizedINS1_10OpaqueTypeILj2EEEjLi1ELi128ELi1ELi16ELi8EEEvPcNS1_25CatArrInputTensorMetadataIT_T0_XT2_EXT3_EEENS1_16TensorSizeStrideIS8_Lj4EEEiS8_:
        .type           _ZN2at6native40_GLOBAL__N__2351210d_8_Shape_cu_49f7391c30CatArrayBatchedCopy_vectorizedINS1_10OpaqueTypeILj2EEEjLi1ELi128ELi1ELi16ELi8EEEvPcNS1_25CatArrInputTensorMetadataIT_T0_XT2_EXT3_EEENS1_16TensorSizeStrideIS8_Lj4EEEiS8_,@function
        .size           _ZN2at6native40_GLOBAL__N__2351210d_8_Shape_cu_49f7391c30CatArrayBatchedCopy_vectorizedINS1_10OpaqueTypeILj2EEEjLi1ELi128ELi1ELi16ELi8EEEvPcNS1_25CatArrInputTensorMetadataIT_T0_XT2_EXT3_EEENS1_16TensorSizeStrideIS8_Lj4EEEiS8_,(.L_x_1067 - _ZN2at6native40_GLOBAL__N__2351210d_8_Shape_cu_49f7391c30CatArrayBatchedCopy_vectorizedINS1_10OpaqueTypeILj2EEEjLi1ELi128ELi1ELi16ELi8EEEvPcNS1_25CatArrInputTensorMetadataIT_T0_XT2_EXT3_EEENS1_16TensorSizeStrideIS8_Lj4EEEiS8_)
        .other          _ZN2at6native40_GLOBAL__N__2351210d_8_Shape_cu_49f7391c30CatArrayBatchedCopy_vectorizedINS1_10OpaqueTypeILj2EEEjLi1ELi128ELi1ELi16ELi8EEEvPcNS1_25CatArrInputTensorMetadataIT_T0_XT2_EXT3_EEENS1_16TensorSizeStrideIS8_Lj4EEEiS8_,@"STO_CUDA_ENTRY STV_DEFAULT"
_ZN2at6native40_GLOBAL__N__2351210d_8_Shape_cu_49f7391c30CatArrayBatchedCopy_vectorizedINS1_10OpaqueTypeILj2EEEjLi1ELi128ELi1ELi16ELi8EEEvPcNS1_25CatArrInputTensorMetadataIT_T0_XT2_EXT3_EEENS1_16TensorSizeStrideIS8_Lj4EEEiS8_:
        /* <DEDUP_REMOVED lines=24> */
.L_x_790:
        /* <DEDUP_REMOVED lines=12> */
.L_x_791:
        /* <DEDUP_REMOVED lines=12> */
.L_x_1067:


//--------------------- .text._ZN2at6native40_GLOBAL__N__2351210d_8_Shape_cu_49f7391c19CatArrayBatchedCopyINS1_10OpaqueTypeILj1EEEjLi4ELi128ELi1EEEvPT_NS1_25CatArrInputTensorMetadataIS5_T0_XT2_EXT3_EEENS1_16TensorSizeStrideIS8_Lj4EEEiS8_ --------------------------
	.section	.text._ZN2at6native40_GLOBAL__N__2351210d_8_Shape_cu_49f7391c19CatArrayBatchedCopyINS1_10OpaqueTypeILj1EEEjLi4ELi128ELi1EEEvPT_NS1_25CatArrInputTensorMetadataIS5_T0_XT2_EXT3_EEENS1_16TensorSizeStrideIS8_Lj4EEEiS8_,"ax",@progbits
	.align	128
.text._ZN2at6native40_GLOBAL__N__2351210d_8_Shape_cu_49f7391c19CatArrayBatchedCopyINS1_10OpaqueTypeILj1EEEjLi4ELi128ELi1EEEvPT_NS1_25CatArrInputTensorMetadataIS5_T0_XT2_EXT3_EEENS1_16TensorSizeStrideIS8_Lj4EEEiS8_:
        .type           _ZN2at6native40_GLOBAL__N__2351210d_8_Shape_cu_49f7391c19CatArrayBatchedCopyINS1_10OpaqueTypeILj1EEEjLi4ELi128ELi1EEEvPT_NS1_25CatArrInputTensorMetadataIS5_T0_XT2_EXT3_EEENS1_16TensorSizeStrideIS8_Lj4EEEiS8_,@function
        .size           _ZN2at6native40_GLOBAL__N__2351210d_8_Shape_cu_49f7391c19CatArrayBatchedCopyINS1_10OpaqueTypeILj1EEEjLi4ELi128ELi1EEEvPT_NS1_25CatArrInputTensorMetadataIS5_T0_XT2_EXT3_EEENS1_16TensorSizeStrideIS8_Lj4EEEiS8_,(.L_x_1068 - _ZN2at6native40_GLOBAL__N__2351210d_8_Shape_cu_49f7391c19CatArrayBatchedCopyINS1_10OpaqueTypeILj1EEEjLi4ELi128ELi1EEEvPT_NS1_25CatArrInputTensorMetadataIS5_T0_XT2_EXT3_EEENS1_16TensorSizeStrideIS8_Lj4EEEiS8_)
        .other          _ZN2at6native40_GLOBAL__N__2351210d_8_Shape_cu_49f7391c19CatArrayBatchedCopyINS1_10OpaqueTypeILj1EEEjLi4ELi128ELi1EEEvPT_NS1_25CatArrInputTensorMetadataIS5_T0_XT2_EXT3_EEENS1_16TensorSizeStrideIS8_Lj4EEEiS8_,@"STO_CUDA_ENTRY STV_DEFAULT"
_ZN2at6native40_GLOBAL__N__2351210d_8_Shape_cu_49f7391c19CatArrayBatchedCopyINS1_10OpaqueTypeILj1EEEjLi4ELi128ELi1EEEvPT_NS1_25CatArrInputTensorMetadataIS5_T0_XT2_EXT3_EEENS1_16TensorSizeStrideIS8_Lj4EEEiS8_:
        /* <DEDUP_REMOVED lines=11> */
[----:B------:R-:W-:Y:S01]  /*00b0*/  UIMAD UR4, UR5, -0x3, UR4 ;  /* 0xfffffffd050478a4 */ /* 0x000fe2000f8e0204 */
[----:B------:R-:W-:Y:S01]  /*00c0*/  BSSY.RECONVERGENT B0, `(.L_x_792) ;  /* 0x00000b6000007945 */ /* 0x000fe20003800200 */
[----:B------:R-:W0:Y:S02]  /*00d0*/  LDCU UR10, c[0x0][0xe48] ;  /* 0x0001c900ff0a77ac */ /* 0x000e240008000800 */
[----:B------:R-:W-:Y:S01]  /*00e0*/  UIMAD UR13, UR5, 0x7, UR4 ;  /* 0x00000007050d78a4 */ /* 0x000fe2000f8e0204 */
[----:B------:R-:W1:Y:S03]  /*00f0*/  LDCU.64 UR8, c[0x0][0xe30] ;  /* 0x0001c600ff0877ac */ /* 0x000e660008000a00 */
[----:B------:R-:W-:Y:S01]  /*0100*/  UIMAD UR6, UR5, -0x4, UR13 ;  /* 0xfffffffc050678a4 */ /* 0x000fe2000f8e020d */
[----:B------:R-:W2:Y:S01]  /*0110*/  LDCU UR5, c[0x0][0xe2c] ;  /* 0x0001c580ff0577ac */ /* 0x000ea20008000800 */
[----:B------:R-:W3:Y:S01]  /*0120*/  LDCU.64 UR14, c[0x0][0xe10] ;  /* 0x0001c200ff0e77ac */ /* 0x000ee20008000a00 */
[----:B0-----:R-:W-:-:S09]  /*0130*/  UISETP.NE.AND UP0, UPT, UR10, 0x3, UPT ;  /* 0x000000030a00788c */ /* 0x001fd2000bf05270 */
[----:B------:R-:W1:Y:S01]  /*0140*/  LDCU UR17, c[0x0][UR6+0x980] ;  /* 0x00013000061177ac */ /* 0x000e620008000800 */
[----:B------:R-:W-:Y:S02]  /*0150*/  UISETP.NE.AND UP1, UPT, UR10, 0x2, UPT ;  /* 0x000000020a00788c */ /* 0x000fe4000bf25270 */
[----:B------:R-:W-:Y:S01]  /*0160*/  UISETP.NE.AND UP2, UPT, UR10, 0x1, UPT ;  /* 0x000000010a00788c */ /* 0x000fe2000bf45270 */
[----:B------:R-:W0:Y:S01]  /*0170*/  LDCU.U8 UR12, c[0x0][UR4+0xd80] ;  /* 0x0001b000040c77ac */ /* 0x000e220008000000 */
[----:B------:R-:W4:Y:S01]  /*0180*/  LDCU.64 UR18, c[0x0][0x358] ;  /* 0x00006b00ff1277ac */ /* 0x000f220008000a00 */
[----:B------:R-:W0:Y:S01]  /*0190*/  LDCU.64 UR20, c[0x0][0xe40] ;  /* 0x0001c800ff1477ac */ /* 0x000e220008000a00 */
[----:B-1----:R-:W-:Y:S02]  /*01a0*/  USEL UR7, UR17, UR9, !UP0 ;  /* 0x0000000911077287 */ /* 0x002fe4000c000000 */
[----:B------:R-:W-:Y:S02]  /*01b0*/  USEL UR8, UR17, UR8, !UP1 ;  /* 0x0000000811087287 */ /* 0x000fe4000c800000 */
[----:B--2---:R-:W-:-:S02]  /*01c0*/  USEL UR9, UR17, UR5, !UP2 ;  /* 0x0000000511097287 */ /* 0x004fc4000d000000 */
[----:B------:R-:W-:Y:S01]  /*01d0*/  IADD3 R11, PT, PT, RZ, -UR7, RZ ;  /* 0x80000007ff0b7c10 */ /* 0x000fe2000fffe0ff */
[----:B---3--:R-:W-:Y:S01]  /*01e0*/  USEL UR11, UR17, UR14, !UP1 ;  /* 0x0000000e110b7287 */ /* 0x008fe2000c800000 */
[----:B------:R-:W-:Y:S01]  /*01f0*/  IADD3 R13, PT, PT, RZ, -UR8, RZ ;  /* 0x80000008ff0d7c10 */ /* 0x000fe2000fffe0ff */
[----:B------:R-:W1:Y:S01]  /*0200*/  I2F.U32.RP R0, UR7 ;  /* 0x0000000700007d06 */ /* 0x000e620008209000 */
[----:B------:R-:W2:Y:S01]  /*0210*/  LDCU UR14, c[0x0][0x370] ;  /* 0x00006e00ff0e77ac */ /* 0x000ea20008000800 */
[----:B------:R-:W-:Y:S02]  /*0220*/  IADD3 R8, PT, PT, RZ, -UR9, RZ ;  /* 0x80000009ff087c10 */ /* 0x000fe4000fffe0ff */
[----:B0-----:R-:W-:Y:S01]  /*0230*/  ISETP.NE.AND P0, PT, RZ, UR12, PT ;  /* 0x0000000cff007c0c */ /* 0x001fe2000bf05270 */
[----:B------:R-:W-:Y:S01]  /*0240*/  USEL UR10, UR17, UR15, !UP0 ;  /* 0x0000000f110a7287 */ /* 0x000fe2000c000000 */
[----:B------:R-:W-:Y:S01]  /*0250*/  ISETP.NE.U32.AND P1, PT, RZ, UR7, PT ;  /* 0x00000007ff007c0c */ /* 0x000fe2000bf25070 */
[----:B------:R-:W0:Y:S01]  /*0260*/  LDCU.64 UR22, c[0x0][0xe38] ;  /* 0x0001c700ff1677ac */ /* 0x000e220008000a00 */
[----:B------:R-:W3:Y:S01]  /*0270*/  I2F.U32.RP R4, UR8 ;  /* 0x0000000800047d06 */ /* 0x000ee20008209000 */
[----:B------:R-:W-:-:S02]  /*0280*/  ISETP.NE.U32.AND P2, PT, RZ, UR8, PT ;  /* 0x00000008ff007c0c */ /* 0x000fc4000bf45070 */
[----:B------:R-:W-:Y:S01]  /*0290*/  ISETP.NE.U32.AND P3, PT, RZ, UR9, PT ;  /* 0x00000009ff007c0c */ /* 0x000fe2000bf65070 */
[----:B------:R-:W0:Y:S04]  /*02a0*/  LDCU.64 UR24, c[0x0][0xe20] ;  /* 0x0001c400ff1877ac */ /* 0x000e280008000a00 */
[----:B-1----:R-:W1:Y:S01]  /*02b0*/  MUFU.RCP R0, R0 ;  /* 0x0000000000007308 */ /* 0x002e620000001000 */
[----:B------:R-:W0:Y:S01]  /*02c0*/  LDCU.64 UR26, c[0x0][0xe18] ;  /* 0x0001c300ff1a77ac */ /* 0x000e220008000a00 */
[----:B--2---:R-:W-:Y:S01]  /*02d0*/  IMAD R10, R10, UR14, RZ ;  /* 0x0000000e0a0a7c24 */ /* 0x004fe2000f8e02ff */
[----:B------:R-:W2:Y:S05]  /*02e0*/  LDCU.64 UR28, c[0x0][0x380] ;  /* 0x00007000ff1c77ac */ /* 0x000eaa0008000a00 */
[----:B------:R-:W5:Y:S01]  /*02f0*/  I2F.U32.RP R7, UR9 ;  /* 0x0000000900077d06 */ /* 0x000f620008209000 */
[----:B------:R-:W0:Y:S01]  /*0300*/  LDCU.64 UR4, c[0x0][UR13+0x380] ;  /* 0x000070000d0477ac */ /* 0x000e220008000a00 */
[----:B------:R-:W0:Y:S06]  /*0310*/  LDCU UR6, c[0x0][UR6+0x780] ;  /* 0x0000f000060677ac */ /* 0x000e2c0008000800 */
[----:B---3--:R-:W3:Y:S01]  /*0320*/  MUFU.RCP R4, R4 ;  /* 0x0000000400047308 */ /* 0x008ee20000001000 */
[----:B------:R-:W0:Y:S01]  /*0330*/  @UP2 LDCU UR17, c[0x0][0xe0c] ;  /* 0x0001c180ff1127ac */ /* 0x000e220008000800 */
[----:B-1----:R-:W-:-:S06]  /*0340*/  IADD3 R2, PT, PT, R0, 0xffffffe, RZ ;  /* 0x0ffffffe00027810 */ /* 0x002fcc0007ffe0ff */
[----:B-----5:R-:W1:Y:S08]  /*0350*/  MUFU.RCP R7, R7 ;  /* 0x0000000700077308 */ /* 0x020e700000001000 */
[----:B------:R5:W4:Y:S01]  /*0360*/  F2I.FTZ.U32.TRUNC.NTZ R3, R2 ;  /* 0x0000000200037305 */ /* 0x000b22000021f000 */
[----:B---3--:R-:W-:-:S07]  /*0370*/  VIADD R4, R4, 0xffffffe ;  /* 0x0ffffffe04047836 */ /* 0x008fce0000000000 */
[----:B------:R3:W2:Y:S01]  /*0380*/  F2I.FTZ.U32.TRUNC.NTZ R5, R4 ;  /* 0x0000000400057305 */ /* 0x0006a2000021f000 */
[----:B-----5:R-:W-:Y:S02]  /*0390*/  IMAD.MOV.U32 R2, RZ, RZ, RZ ;  /* 0x000000ffff027224 */ /* 0x020fe400078e00ff */
[----:B-1----:R-:W-:Y:S02]  /*03a0*/  VIADD R7, R7, 0xffffffe ;  /* 0x0ffffffe07077836 */ /* 0x002fe40000000000 */
[----:B----4-:R-:W-:-:S03]  /*03b0*/  IMAD R11, R11, R3, RZ ;  /* 0x000000030b0b7224 */ /* 0x010fc600078e02ff */
[----:B------:R1:W4:Y:S01]  /*03c0*/  F2I.FTZ.U32.TRUNC.NTZ R9, R7 ;  /* 0x0000000700097305 */ /* 0x000322000021f000 */
[----:B---3--:R-:W-:Y:S02]  /*03d0*/  IMAD.MOV.U32 R4, RZ, RZ, RZ ;  /* 0x000000ffff047224 */ /* 0x008fe400078e00ff */
[----:B------:R-:W-:Y:S02]  /*03e0*/  IMAD.HI.U32 R0, R3, R11, R2 ;  /* 0x0000000b03007227 */ /* 0x000fe400078e0002 */
[----:B------:R-:W3:Y:S02]  /*03f0*/  LDC R2, c[0x0][0xe4c] ;  /* 0x00039300ff027b82 */ /* 0x000ee40000000800 */
[----:B--2---:R-:W-:Y:S01]  /*0400*/  IMAD R3, R13, R5, RZ ;  /* 0x000000050d037224 */ /* 0x004fe200078e02ff */
[----:B-1----:R-:W-:-:S03]  /*0410*/  LOP3.LUT R7, RZ, UR8, RZ, 0x33, !PT ;  /* 0x00000008ff077c12 */ /* 0x002fc6000f8e33ff */
[----:B------:R-:W-:-:S04]  /*0420*/  IMAD.HI.U32 R3, R5, R3, R4 ;  /* 0x0000000305037227 */ /* 0x000fc800078e0004 */
[----:B----4-:R-:W-:Y:S02]  /*0430*/  IMAD R5, R8, R9, RZ ;  /* 0x0000000908057224 */ /* 0x010fe400078e02ff */
[----:B------:R-:W-:-:S05]  /*0440*/  HFMA2 R8, -RZ, RZ, 0, 0 ;  /* 0x00000000ff087431 */ /* 0x000fca00000001ff */
[----:B------:R-:W-:Y:S01]  /*0450*/  IMAD.HI.U32 R4, R9, R5, R8 ;  /* 0x0000000509047227 */ /* 0x000fe200078e0008 */
[----:B------:R-:W-:-:S03]  /*0460*/  LOP3.LUT R8, RZ, UR7, RZ, 0x33, !PT ;  /* 0x00000007ff087c12 */ /* 0x000fc6000f8e33ff */
[----:B------:R-:W-:Y:S01]  /*0470*/  IMAD.MOV.U32 R5, RZ, RZ, R6 ;  /* 0x000000ffff057224 */ /* 0x000fe200078e0006 */
[----:B0-----:R-:W-:-:S07]  /*0480*/  LOP3.LUT R6, RZ, UR9, RZ, 0x33, !PT ;  /* 0x00000009ff067c12 */ /* 0x001fce000f8e33ff */
.L_x_794:
[----:B0-----:R-:W-:Y:S01]  /*0490*/  @P0 IADD3 R12, P4, PT, R5, UR4, RZ ;  /* 0x00000004050c0c10 */ /* 0x001fe2000ff9e0ff */
[----:B------:R-:W-:Y:S01]  /*04a0*/  IMAD.HI.U32 R11, R0, R5, RZ ;  /* 0x00000005000b7227 */ /* 0x000fe200078e00ff */
[----:B------:R-:W0:Y:S02]  /*04b0*/  @P0 LDC R20, c[0x0][0xe4c] ;  /* 0x00039300ff140b82 */ /* 0x000e240000000800 */
[----:B-1----:R-:W-:-:S05]  /*04c0*/  @P0 IADD3.X R13, PT, PT, RZ, UR5, RZ, P4, !PT ;  /* 0x00000005ff0d0c10 */ /* 0x002fca000a7fe4ff */
[----:B------:R1:W2:Y:S01]  /*04d0*/  @P0 LDG.E.U8 R9, desc[UR18][R12.64] ;  /* 0x000000120c090981 */ /* 0x0002a2000c1e1100 */
        /* <DEDUP_REMOVED lines=17> */
[----:B-1----:R-:W-:-:S04]  /*05f0*/  IMAD.HI.U32 R13, R4, R15, RZ ;  /* 0x0000000f040d7227 */ /* 0x002fc800078e00ff */
[----:B------:R-:W-:Y:S02]  /*0600*/  IMAD.MOV R12, RZ, RZ, -R13 ;  /* 0x000000ffff0c7224 */ /* 0x000fe400078e0a0d */
[--C-:B------:R-:W-:Y:S02]  /*0610*/  IMAD.MOV R17, RZ, RZ, -R15.reuse ;  /* 0x000000ffff117224 */ /* 0x100fe400078e0a0f */
[----:B------:R-:W-:Y:S01]  /*0620*/  IMAD R11, R12, UR9, R15 ;  /* 0x000000090c0b7c24 */ /* 0x000fe2000f8e020f */
[----:B------:R-:W-:Y:S01]  /*0630*/  IADD3 R12, PT, PT, -R14, RZ, RZ ;  /* 0x000000ff0e0c7210 */ /* 0x000fe20007ffe1ff */
[----:B------:R-:W-:-:S03]  /*0640*/  IMAD R14, R17, UR8, R14 ;  /* 0x00000008110e7c24 */ /* 0x000fc6000f8e020e */
[----:B------:R-:W-:-:S13]  /*0650*/  ISETP.GE.U32.AND P4, PT, R11, UR9, PT ;  /* 0x000000090b007c0c */ /* 0x000fda000bf86070 */
[----:B------:R-:W-:Y:S01]  /*0660*/  @P4 IADD3 R11, PT, PT, R11, -UR9, RZ ;  /* 0x800000090b0b4c10 */ /* 0x000fe2000fffe0ff */
[----:B------:R-:W-:-:S03]  /*0670*/  @P4 VIADD R13, R13, 0x1 ;  /* 0x000000010d0d4836 */ /* 0x000fc60000000000 */
[----:B------:R-:W-:Y:S01]  /*0680*/  ISETP.GE.U32.AND P5, PT, R11, UR9, PT ;  /* 0x000000090b007c0c */ /* 0x000fe2000bfa6070 */
[----:B------:R-:W-:-:S04]  /*0690*/  IMAD R11, R12, UR7, R5 ;  /* 0x000000070c0b7c24 */ /* 0x000fc8000f8e0205 */
[----:B------:R-:W-:-:S04]  /*06a0*/  IMAD R11, R11, UR21, RZ ;  /* 0x000000150b0b7c24 */ /* 0x000fc8000f8e02ff */
[----:B------:R-:W-:-:S04]  /*06b0*/  IMAD R11, R14, UR20, R11 ;  /* 0x000000140e0b7c24 */ /* 0x000fc8000f8e020b */
[----:B------:R-:W-:-:S04]  /*06c0*/  @P5 IADD3 R13, PT, PT, R13, 0x1, RZ ;  /* 0x000000010d0d5810 */ /* 0x000fc80007ffe0ff */
[----:B------:R-:W-:Y:S02]  /*06d0*/  SEL R16, R6, R13, !P3 ;  /* 0x0000000d06107207 */ /* 0x000fe40005800000 */
[----:B------:R-:W1:Y:S03]  /*06e0*/  @P0 LDC.64 R12, c[0x0][0x380] ;  /* 0x0000e000ff0c0b82 */ /* 0x000e660000000a00 */
[----:B------:R-:W-:-:S04]  /*06f0*/  IMAD.MOV R18, RZ, RZ, -R16 ;  /* 0x000000ffff127224 */ /* 0x000fc800078e0a10 */
[----:B------:R-:W-:-:S04]  /*0700*/  IMAD R14, R18, UR9, R15 ;  /* 0x00000009120e7c24 */ /* 0x000fc8000f8e020f */
[----:B------:R-:W-:-:S04]  /*0710*/  IMAD R11, R14, UR23, R11 ;  /* 0x000000170e0b7c24 */ /* 0x000fc8000f8e020b */
[----:B------:R-:W-:-:S04]  /*0720*/  IMAD R11, R16, UR22, R11 ;  /* 0x00000016100b7c24 */ /* 0x000fc8000f8e020b */
[----:B0-----:R-:W-:-:S05]  /*0730*/  @P0 IMAD R15, R20, UR6, R11 ;  /* 0x00000006140f0c24 */ /* 0x001fca000f8e020b */
[----:B-1----:R-:W-:-:S04]  /*0740*/  @P0 IADD3 R12, P4, PT, R15, R12, RZ ;  /* 0x0000000c0f0c0210 */ /* 0x002fc80007f9e0ff */
[----:B------:R-:W-:-:S05]  /*0750*/  @P0 IADD3.X R13, PT, PT, RZ, R13, RZ, P4, !PT ;  /* 0x0000000dff0d0210 */ /* 0x000fca00027fe4ff */
[----:B--2---:R0:W-:Y:S01]  /*0760*/  @P0 STG.E.U8 desc[UR18][R12.64], R9 ;  /* 0x000000090c000986 */ /* 0x0041e2000c101112 */
[----:B------:R-:W-:Y:S05]  /*0770*/  @P0 BRA `(.L_x_793) ;  /* 0x00000004001c0947 */ /* 0x000fea0003800000 */
[----:B------:R-:W1:Y:S01]  /*0780*/  I2F.U32.RP R14, UR10 ;  /* 0x0000000a000e7d06 */ /* 0x000e620008209000 */
[----:B0-----:R-:W-:Y:S01]  /*0790*/  IADD3 R9, PT, PT, RZ, -UR10, RZ ;  /* 0x8000000aff097c10 */ /* 0x001fe2000fffe0ff */
[----:B------:R-:W-:Y:S01]  /*07a0*/  IMAD R17, RZ, RZ, -UR11 ;  /* 0x8000000bff117e24 */ /* 0x000fe2000f8e02ff */
[----:B------:R-:W-:-:S05]  /*07b0*/  ISETP.NE.U32.AND P6, PT, RZ, UR10, PT ;  /* 0x0000000aff007c0c */ /* 0x000fca000bfc5070 */
[----:B------:R-:W0:Y:S08]  /*07c0*/  I2F.U32.RP R15, UR11 ;  /* 0x0000000b000f7d06 */ /* 0x000e300008209000 */
[----:B-1----:R-:W1:Y:S08]  /*07d0*/  MUFU.RCP R14, R14 ;  /* 0x0000000e000e7308 */ /* 0x002e700000001000 */
[----:B0-----:R-:W-:Y:S01]  /*07e0*/  MUFU.RCP R15, R15 ;  /* 0x0000000f000f7308 */ /* 0x001fe20000001000 */
[----:B-1----:R-:W-:-:S07]  /*07f0*/  VIADD R12, R14, 0xffffffe ;  /* 0x0ffffffe0e0c7836 */ /* 0x002fce0000000000 */
[----:B------:R0:W1:Y:S02]  /*0800*/  F2I.FTZ.U32.TRUNC.NTZ R13, R12 ;  /* 0x0000000c000d7305 */ /* 0x000064000021f000 */
[----:B0-----:R-:W-:Y:S02]  /*0810*/  IMAD.MOV.U32 R12, RZ, RZ, RZ ;  /* 0x000000ffff0c7224 */ /* 0x001fe400078e00ff */
[----:B-1----:R-:W-:-:S04]  /*0820*/  IMAD R9, R9, R13, RZ ;  /* 0x0000000d09097224 */ /* 0x002fc800078e02ff */
[----:B------:R-:W-:-:S04]  /*0830*/  IMAD.HI.U32 R16, R13, R9, R12 ;  /* 0x000000090d107227 */ /* 0x000fc800078e000c */
[----:B------:R-:W-:Y:S02]  /*0840*/  VIADD R12, R15, 0xffffffe ;  /* 0x0ffffffe0f0c7836 */ /* 0x000fe40000000000 */
[----:B------:R-:W-:Y:S01]  /*0850*/  IMAD.HI.U32 R9, R16, R5, RZ ;  /* 0x0000000510097227 */ /* 0x000fe200078e00ff */
[----:B------:R-:W0:Y:S04]  /*0860*/  I2F.U32.RP R15, UR17 ;  /* 0x00000011000f7d06 */ /* 0x000e280008209000 */
[----:B------:R-:W-:-:S04]  /*0870*/  IADD3 R16, PT, PT, -R9, RZ, RZ ;  /* 0x000000ff09107210 */ /* 0x000fc80007ffe1ff */
[----:B------:R1:W2:Y:S01]  /*0880*/  F2I.FTZ.U32.TRUNC.NTZ R13, R12 ;  /* 0x0000000c000d7305 */ /* 0x0002a2000021f000 */
[----:B------:R-:W-:-:S05]  /*0890*/  IMAD R14, R16, UR10, R5 ;  /* 0x0000000a100e7c24 */ /* 0x000fca000f8e0205 */
[----:B------:R-:W-:Y:S02]  /*08a0*/  ISETP.GE.U32.AND P4, PT, R14, UR10, PT ;  /* 0x0000000a0e007c0c */ /* 0x000fe4000bf86070 */
[----:B0-----:R-:W0:Y:S01]  /*08b0*/  MUFU.RCP R15, R15 ;  /* 0x0000000f000f7308 */ /* 0x001e220000001000 */
[----:B-1----:R-:W-:Y:S02]  /*08c0*/  IMAD.MOV.U32 R12, RZ, RZ, RZ ;  /* 0x000000ffff0c7224 */ /* 0x002fe400078e00ff */
[----:B--2---:R-:W-:-:S08]  /*08d0*/  IMAD R17, R17, R13, RZ ;  /* 0x0000000d11117224 */ /* 0x004fd000078e02ff */
        /* <DEDUP_REMOVED lines=44> */
[----:B------:R-:W2:Y:S01]  /*0ba0*/  LDG.E.U8 R13, desc[UR18][R12.64] ;  /* 0x000000120c0d7981 */ /* 0x000ea2000c1e1100 */
[----:B---3--:R-:W-:-:S05]  /*0bb0*/  IMAD R11, R2, UR6, R11 ;  /* 0x00000006020b7c24 */ /* 0x008fca000f8e020b */
[----:B------:R-:W-:-:S04]  /*0bc0*/  IADD3 R14, P4, PT, R11, UR28, RZ ;  /* 0x0000001c0b0e7c10 */ /* 0x000fc8000ff9e0ff */
[----:B------:R-:W-:-:S05]  /*0bd0*/  IADD3.X R15, PT, PT, RZ, UR29, RZ, P4, !PT ;  /* 0x0000001dff0f7c10 */ /* 0x000fca000a7fe4ff */
[----:B--2---:R1:W-:Y:S04]  /*0be0*/  STG.E.U8 desc[UR18][R14.64], R13 ;  /* 0x0000000d0e007986 */ /* 0x0043e8000c101112 */
.L_x_793:
[----:B------:R-:W-:-:S04]  /*0bf0*/  IADD3 R5, PT, PT, R10, R5, RZ ;  /* 0x000000050a057210 */ /* 0x000fc80007ffe0ff */
[----:B------:R-:W-:-:S13]  /*0c00*/  ISETP.GE.U32.AND P4, PT, R5, UR16, PT ;  /* 0x0000001005007c0c */ /* 0x000fda000bf86070 */
[----:B------:R-:W-:Y:S05]  /*0c10*/  @!P4 BRA `(.L_x_794) ;  /* 0xfffffff8001cc947 */ /* 0x000fea000383ffff */
[----:B------:R-:W-:Y:S05]  /*0c20*/  BSYNC.RECONVERGENT B0 ;  /* 0x0000000000007941 */ /* 0x000fea0003800200 */
.L_x_792:
[----:B------:R-:W-:Y:S05]  /*0c30*/  EXIT ;  /* 0x000000000000794d */ /* 0x000fea0003800000 */
.L_x_795:
        /* <DEDUP_REMOVED lines=12> */
.L_x_1068:


//--------------------- .text._ZN2at6native40_GLOBAL__N__2351210d_8_Shape_cu_49f7391c26CatArrayBatchedCopy_contigINS1_10OpaqueTypeILj1EEEjLi4ELi128ELi1EEEvPT_NS1_25CatArrInputTensorMetadataIS5_T0_XT2_EXT3_EEENS1_16TensorSizeStrideIS8_Lj4EEEiS8_ --------------------------
	.section	.text._ZN2at6native40_GLOBAL__N__2351210d_8_Shape_cu_49f7391c26CatArrayBatchedCopy_contigINS1_10OpaqueTypeILj1EEEjLi4ELi128ELi1EEEvPT_NS1_25CatArrInputTensorMetadataIS5_T0_XT2_EXT3_EEENS1_16TensorSizeStrideIS8_Lj4EEEiS8_,"ax",@progbits
	.align	128
.text._ZN2at6native40_GLOBAL__N__2351210d_8_Shape_cu_49f7391c26CatArrayBatchedCopy_contigINS1_10OpaqueTypeILj1EEEjLi4ELi128ELi1EEEvPT_NS1_25CatArrInputTensorMetadataIS5_T0_XT2_EXT3_EEENS1_16TensorSizeStrideIS8_Lj4EEEiS8_:
        .type           _ZN2at6native40_GLOBAL__N__2351210d_8_Shape_cu_49f7391c26CatArrayBatchedCopy_contigINS1_10OpaqueTypeILj1EEEjLi4ELi128ELi1EEEvPT_NS1_25CatArrInputTensorMetadataIS5_T0_XT2_EXT3_EEENS1_16TensorSizeStrideIS8_Lj4EEEiS8_,@function
        .size           _ZN2at6native40_GLOBAL__N__2351210d_8_Shape_cu_49f7391c26CatArrayBatchedCopy_contigINS1_10OpaqueTypeILj1EEEjLi4ELi128ELi1EEEvPT_NS1_25CatArrInputTensorMetadataIS5_T0_XT2_EXT3_EEENS1_16TensorSizeStrideIS8_Lj4EEEiS8_,(.L_x_1069 - _ZN2at6native40_GLOBAL__N__2351210d_8_Shape_cu_49f7391c26CatArrayBatchedCopy_contigINS1_10OpaqueTypeILj1EEEjLi4ELi128ELi1EEEvPT_NS1_25CatArrInputTensorMetadataIS5_T0_XT2_EXT3_EEENS1_16TensorSizeStrideIS8_Lj4EEEiS8_)
        .other          _ZN2at6native40_GLOBAL__N__2351210d_8_Shape_cu_49f7391c26CatArrayBatchedCopy_contigINS1_10OpaqueTypeILj1EEEjLi4ELi128ELi1EEEvPT_NS1_25CatArrInputTensorMetadataIS5_T0_XT2_EXT3_EEENS1_16TensorSizeStrideIS8_Lj4EEEiS8_,@"STO_CUDA_ENTRY STV_DEFAULT"
_ZN2at6native40_GLOBAL__N__2351210d_8_Shape_cu_49f7391c26CatArrayBatchedCopy_contigINS1_10OpaqueTypeILj1EEEjLi4ELi128ELi1EEEvPT_NS1_25CatArrInputTensorMetadataIS5_T0_XT2_EXT3_EEENS1_16TensorSizeStrideIS8_Lj4EEEiS8_:
        /* <DEDUP_REMOVED lines=63> */
.L_x_797:
        /* <DEDUP_REMOVED lines=48> */
.L_x_796:
[----:B------:R-:W-:Y:S05]  /*06f0*/  EXIT ;  /* 0x000000000000794d */ /* 0x000fea0003800000 */
.L_x_798:
        /* <DEDUP_REMOVED lines=16> */
.L_x_1069:


//--------------------- .text._ZN2at6native40_GLOBAL__N__2351210d_8_Shape_cu_49f7391c35CatArrayBatchedCopy_alignedK_contigINS1_10OpaqueTypeILj1EEEjLi4ELi128ELi1ELi8EEEvPT_NS1_25CatArrInputTensorMetadataIS5_T0_XT2_EXT3_EEENS1_16TensorSizeStrideIS8_Lj4EEEiS8_ --------------------------
	.section	.text._ZN2at6native40_GLOBAL__N__2351210d_8_Shape_cu_49f7391c35CatArrayBatchedCopy_alignedK_contigINS1_10OpaqueTypeILj1EEEjLi4ELi128ELi1ELi8EEEvPT_NS1_25CatArrInputTensorMetadataIS5_T0_XT2_EXT3_EEENS1_16TensorSizeStrideIS8_Lj4EEEiS8_,"ax",@progbits
	.align	128
.text._ZN2at6native40_GLOBAL__N__2351210d_8_Shape_cu_49f7391c35CatArrayBatchedCopy_alignedK_contigINS1_10OpaqueTypeILj1EEEjLi4ELi128ELi1ELi8EEEvPT_NS1_25CatArrInputTensorMetadataIS5_T0_XT2_EXT3_EEENS1_16TensorSizeStrideIS8_Lj4EEEiS8_:
        .type           _ZN2at6native40_GLOBAL__N__2351210d_8_Shape_cu_49f7391c35CatArrayBatchedCopy_alignedK_contigINS1_10OpaqueTypeILj1EEEjLi4ELi128ELi1ELi8EEEvPT_NS1_25CatArrInputTensorMetadataIS5_T0_XT2_EXT3_EEENS1_16TensorSizeStrideIS8_Lj4EEEiS8_,@function
        .size           _ZN2at6native40_GLOBAL__N__2351210d_8_Shape_cu_49f7391c35CatArrayBatchedCopy_alignedK_contigINS1_10OpaqueTypeILj1EEEjLi4ELi128ELi1ELi8EEEvPT_NS1_25CatArrInputTensorMetadataIS5_T0_XT2_EXT3_EEENS1_16TensorSizeStrideIS8_Lj4EEEiS8_,(.L_x_1070 - _ZN2at6native40_GLOBAL__N__2351210d_8_Shape_cu_49f7391c35CatArrayBatchedCopy_alignedK_contigINS1_10OpaqueTypeILj1EEEjLi4ELi128ELi1ELi8EEEvPT_NS1_25CatArrInputTensorMetadataIS5_T0_XT2_EXT3_EEENS1_16TensorSizeStrideIS8_Lj4EEEiS8_)
        .other          _ZN2at6native40_GLOBAL__N__2351210d_8_Shape_cu_49f7391c35CatArrayBatchedCopy_alignedK_contigINS1_10OpaqueTypeILj1EEEjLi4ELi128ELi1ELi8EEEvPT_NS1_25CatArrInputTensorMetadataIS5_T0_XT2_EXT3_EEENS1_16TensorSizeStrideIS8_Lj4EEEiS8_,@"STO_CUDA_ENTRY STV_DEFAULT"
_ZN2at6native40_GLOBAL__N__2351210d_8_Shape_cu_49f7391c35CatArrayBatchedCopy_alignedK_contigINS1_10OpaqueTypeILj1EEEjLi4ELi128ELi1ELi8EEEvPT_NS1_25CatArrInputTensorMetadataIS5_T0_XT2_EXT3_EEENS1_16TensorSizeStrideIS8_Lj4EEEiS8_:
        /* <DEDUP_REMOVED lines=37> */
.L_x_801:
        /* <DEDUP_REMOVED lines=380> */
.L_x_800:
[----:B0--3--:R-:W-:Y:S05]  /*1a10*/  BSYNC.RECONVERGENT B0 ;  /* 0x0000000000007941 */ /* 0x009fea0003800200 */
.L_x_799:
        /* <DEDUP_REMOVED lines=54> */
.L_x_804:
        /* <DEDUP_REMOVED lines=50> */
.L_x_803:
[----:B0-23--:R-:W-:Y:S05]  /*20a0*/  BSYNC.RECONVERGENT B0 ;  /* 0x0000000000007941 */ /* 0x00dfea0003800200 */
.L_x_802:
        /* <DEDUP_REMOVED lines=46> */
.L_x_805:
        /* <DEDUP_REMOVED lines=182> */
.L_x_806:
        /* <DEDUP_REMOVED lines=9> */
.L_x_1070:


//--------------------- .text._ZN2at6native40_GLOBAL__N__2351210d_8_Shape_cu_49f7391c35CatArrayBatchedCopy_alignedK_contigINS1_10OpaqueTypeILj1EEEjLi4ELi128ELi1ELi16EEEvPT_NS1_25CatArrInputTensorMetadataIS5_T0_XT2_EXT3_EEENS1_16TensorSizeStrideIS8_Lj4EEEiS8_ --------------------------
	.section	.text._ZN2at6native40_GLOBAL__N__2351210d_8_Shape_cu_49f7391c35CatArrayBatchedCopy_alignedK_contigINS1_10OpaqueTypeILj1EEEjLi4ELi128ELi1ELi16EEEvPT_NS1_25CatArrInputTensorMetadataIS5_T0_XT2_EXT3_EEENS1_16TensorSizeStrideIS8_Lj4EEEiS8_,"ax",@progbits
	.align	128
.text._ZN2at6native40_GLOBAL__N__2351210d_8_Shape_cu_49f7391c35CatArrayBatchedCopy_alignedK_contigINS1_10OpaqueTypeILj1EEEjLi4ELi128ELi1ELi16EEEvPT_NS1_25CatArrInputTensorMetadataIS5_T0_XT2_EXT3_EEENS1_16TensorSizeStrideIS8_Lj4EEEiS8_:
        .type           _ZN2at6native40_GLOBAL__N__2351210d_8_Shape_cu_49f7391c35CatArrayBatchedCopy_alignedK_contigINS1_10OpaqueTypeILj1EEEjLi4ELi128ELi1ELi16EEEvPT_NS1_25CatArrInputTensorMetadataIS5_T0_XT2_EXT3_EEENS1_16TensorSizeStrideIS8_Lj4EEEiS8_,@function
        .size           _ZN2at6native40_GLOBAL__N__2351210d_8_Shape_cu_49f7391c35CatArrayBatchedCopy_alignedK_contigINS1_10OpaqueTypeILj1EEEjLi4ELi128ELi1ELi16EEEvPT_NS1_25CatArrInputTensorMetadataIS5_T0_XT2_EXT3_EEENS1_16TensorSizeStrideIS8_Lj4EEEiS8_,(.L_x_1071 - _ZN2at6native40_GLOBAL__N__2351210d_8_Shape_cu_49f7391c35CatArrayBatchedCopy_alignedK_contigINS1_10OpaqueTypeILj1EEEjLi4ELi128ELi1ELi16EEEvPT_NS1_25CatArrInputTensorMetadataIS5_T0_XT2_EXT3_EEENS1_16TensorSizeStrideIS8_Lj4EEEiS8_)
        .other          _ZN2at6native40_GLOBAL__N__2351210d_8_Shape_cu_49f7391c35CatArrayBatchedCopy_alignedK_contigINS1_10OpaqueTypeILj1EEEjLi4ELi128ELi1ELi16EEEvPT_NS1_25CatArrInputTensorMetadataIS5_T0_XT2_EXT3_EEENS1_16TensorSizeStrideIS8_Lj4EEEiS8_,@"STO_CUDA_ENTRY STV_DEFAULT"
_ZN2at6native40_GLOBAL__N__2351210d_8_Shape_cu_49f7391c35CatArrayBatchedCopy_alignedK_contigINS1_10OpaqueTypeILj1EEEjLi4ELi128ELi1ELi16EEEvPT_NS1_25CatArrInputTensorMetadataIS5_T0_XT2_EXT3_EEENS1_16TensorSizeStrideIS8_Lj4EEEiS8_:
        /* <DEDUP_REMOVED lines=37> */
.L_x_809:
        /* <DEDUP_REMOVED lines=724> */
.L_x_808:
[----:B0--3--:R-:W-:Y:S05]  /*2f90*/  BSYNC.RECONVERGENT B0 ;  /* 0x0000000000007941 */ /* 0x009fea0003800200 */
.L_x_807:
        /* <DEDUP_REMOVED lines=54> */
.L_x_812:
        /* <DEDUP_REMOVED lines=50> */
.L_x_811:
[----:B0--3--:R-:W-:Y:S05]  /*3620*/  BSYNC.RECONVERGENT B0 ;  /* 0x0000000000007941 */ /* 0x009fea0003800200 */
.L_x_810:
        /* <DEDUP_REMOVED lines=46> */
.L_x_813:
        /* <DEDUP_REMOVED lines=182> */
.L_x_814:
        /* <DEDUP_REMOVED lines=9> */
.L_x_1071:


//--------------------- .text._ZN2at6native40_GLOBAL__N__2351210d_8_Shape_cu_49f7391c30CatArrayBatchedCopy_vectorizedINS1_10OpaqueTypeILj1EEEjLi4ELi128ELi1ELi16ELi16EEEvPcNS1_25CatArrInputTensorMetadataIT_T0_XT2_EXT3_EEENS1_16TensorSizeStrideIS8_Lj4EEEiS8_ --------------------------
	.section	.text._ZN2at6native40_GLOBAL__N__2351210d_8_Shape_cu_49f7391c30CatArrayBatchedCopy_vectorizedINS1_10OpaqueTypeILj1EEEjLi4ELi128ELi1ELi16ELi16EEEvPcNS1_25CatArrInputTensorMetadataIT_T0_XT2_EXT3_EEENS1_16TensorSizeStrideIS8_Lj4EEEiS8_,"ax",@progbits
	.align	128
.text._ZN2at6native40_GLOBAL__N__2351210d_8_Shape_cu_49f7391c30CatArrayBatchedCopy_vectorizedINS1_10OpaqueTypeILj1EEEjLi4ELi128ELi1ELi16ELi16EEEvPcNS1_25CatArrInputTensorMetadataIT_T0_XT2_EXT3_EEENS1_16TensorSizeStrideIS8_Lj4EEEiS8_:
        .type           _ZN2at6native40_GLOBAL__N__2351210d_8_Shape_cu_49f7391c30CatArrayBatchedCopy_vectorizedINS1_10OpaqueTypeILj1EEEjLi4ELi128ELi1ELi16ELi16EEEvPcNS1_25CatArrInputTensorMetadataIT_T0_XT2_EXT3_EEENS1_16TensorSizeStrideIS8_Lj4EEEiS8_,@function
        .size           _ZN2at6native40_GLOBAL__N__2351210d_8_Shape_cu_49f7391c30CatArrayBatchedCopy_vectorizedINS1_10OpaqueTypeILj1EEEjLi4ELi128ELi1ELi16ELi16EEEvPcNS1_25CatArrInputTensorMetadataIT_T0_XT2_EXT3_EEENS1_16TensorSizeStrideIS8_Lj4EEEiS8_,(.L_x_1072 - _ZN2at6native40_GLOBAL__N__2351210d_8_Shape_cu_49f7391c30CatArrayBatchedCopy_vectorizedINS1_10OpaqueTypeILj1EEEjLi4ELi128ELi1ELi16ELi16EEEvPcNS1_25CatArrInputTensorMetadataIT_T0_XT2_EXT3_EEENS1_16TensorSizeStrideIS8_Lj4EEEiS8_)
        .other          _ZN2at6native40_GLOBAL__N__2351210d_8_Shape_cu_49f7391c30CatArrayBatchedCopy_vectorizedINS1_10OpaqueTypeILj1EEEjLi4ELi128ELi1ELi16ELi16EEEvPcNS1_25CatArrInputTensorMetadataIT_T0_XT2_EXT3_EEENS1_16TensorSizeStrideIS8_Lj4EEEiS8_,@"STO_CUDA_ENTRY STV_DEFAULT"
_ZN2at6native40_GLOBAL__N__2351210d_8_Shape_cu_49f7391c30CatArrayBatchedCopy_vectorizedINS1_10OpaqueTypeILj1EEEjLi4ELi128ELi1ELi16ELi16EEEvPcNS1_25CatArrInputTensorMetadataIT_T0_XT2_EXT3_EEENS1_16TensorSizeStrideIS8_Lj4EEEiS8_:
        /* <DEDUP_REMOVED lines=67> */
.L_x_815:
        /* <DEDUP_REMOVED lines=47> */
.L_x_816:
        /* <DEDUP_REMOVED lines=14> */
.L_x_1072:


//--------------------- .text._ZN2at6native40_GLOBAL__N__2351210d_8_Shape_cu_49f7391c19CatArrayBatchedCopyINS1_10OpaqueTypeILj1EEEjLi3ELi128ELi1EEEvPT_NS1_25CatArrInputTensorMetadataIS5_T0_XT2_EXT3_EEENS1_16TensorSizeStrideIS8_Lj4EEEiS8_ --------------------------
	.section	.text._ZN2at6native40_GLOBAL__N__2351210d_8_Shape_cu_49f7391c19CatArrayBatchedCopyINS1_10OpaqueTypeILj1EEEjLi3ELi128ELi1EEEvPT_NS1_25CatArrInputTensorMetadataIS5_T0_XT2_EXT3_EEENS1_16TensorSizeStrideIS8_Lj4EEEiS8_,"ax",@progbits
	.align	128
.text._ZN2at6native40_GLOBAL__N__2351210d_8_Shape_cu_49f7391c19CatArrayBatchedCopyINS1_10OpaqueTypeILj1EEEjLi3ELi128ELi1EEEvPT_NS1_25CatArrInputTensorMetadataIS5_T0_XT2_EXT3_EEENS1_16TensorSizeStrideIS8_Lj4EEEiS8_:
        .type           _ZN2at6native40_GLOBAL__N__2351210d_8_Shape_cu_49f7391c19CatArrayBatchedCopyINS1_10OpaqueTypeILj1EEEjLi3ELi128ELi1EEEvPT_NS1_25CatArrInputTensorMetadataIS5_T0_XT2_EXT3_EEENS1_16TensorSizeStrideIS8_Lj4EEEiS8_,@function
        .size           _ZN2at6native40_GLOBAL__N__2351210d_8_Shape_cu_49f7391c19CatArrayBatchedCopyINS1_10OpaqueTypeILj1EEEjLi3ELi128ELi1EEEvPT_NS1_25CatArrInputTensorMetadataIS5_T0_XT2_EXT3_EEENS1_16TensorSizeStrideIS8_Lj4EEEiS8_,(.L_x_1073 - _ZN2at6native40_GLOBAL__N__2351210d_8_Shape_cu_49f7391c19CatArrayBatchedCopyINS1_10OpaqueTypeILj1EEEjLi3ELi128ELi1EEEvPT_NS1_25CatArrInputTensorMetadataIS5_T0_XT2_EXT3_EEENS1_16TensorSizeStrideIS8_Lj4EEEiS8_)
        .other          _ZN2at6native40_GLOBAL__N__2351210d_8_Shape_cu_49f7391c19CatArrayBatchedCopyINS1_10OpaqueTypeILj1EEEjLi3ELi128ELi1EEEvPT_NS1_25CatArrInputTensorMetadataIS5_T0_XT2_EXT3_EEENS1_16TensorSizeStrideIS8_Lj4EEEiS8_,@"STO_CUDA_ENTRY STV_DEFAULT"
_ZN2at6native40_GLOBAL__N__2351210d_8_Shape_cu_49f7391c19CatArrayBatchedCopyINS1_10OpaqueTypeILj1EEEjLi3ELi128ELi1EEEvPT_NS1_25CatArrInputTensorMetadataIS5_T0_XT2_EXT3_EEENS1_16TensorSizeStrideIS8_Lj4EEEiS8_:
        /* <DEDUP_REMOVED lines=15> */
[----:B------:R-:W1:Y:S03]  /*00f0*/  LDCU UR8, c[0x0][0xe2c] ;  /* 0x0001c580ff0877ac */ /* 0x000e660008000800 */
[----:B------:R-:W-:Y:S01]  /*0100*/  UIMAD UR6, UR5, -0x4, UR9 ;  /* 0xfffffffc050678a4 */ /* 0x000fe2000f8e0209 */
[----:B------:R-:W2:Y:S01]  /*0110*/  LDCU UR5, c[0x0][0xe48] ;  /* 0x0001c900ff0577ac */ /* 0x000ea20008000800 */
[----:B------:R-:W3:Y:S02]  /*0120*/  LDCU UR14, c[0x0][0x370] ;  /* 0x00006e00ff0e77ac */ /* 0x000ee40008000800 */
[----:B------:R-:W4:Y:S08]  /*0130*/  LDCU.U8 UR10, c[0x0][UR4+0xd80] ;  /* 0x0001b000040a77ac */ /* 0x000f300008000000 */
[----:B------:R-:W0:Y:S01]  /*0140*/  LDCU UR13, c[0x0][UR6+0x980] ;  /* 0x00013000060d77ac */ /* 0x000e220008000800 */
[----:B------:R-:W5:Y:S01]  /*0150*/  LDCU UR11, c[0x0][0xe10] ;  /* 0x0001c200ff0b77ac */ /* 0x000f620008000800 */
[----:B--2---:R-:W-:-:S02]  /*0160*/  UISETP.NE.AND UP0, UPT, UR5, 0x2, UPT ;  /* 0x000000020500788c */ /* 0x004fc4000bf05270 */
[----:B------:R-:W-:Y:S01]  /*0170*/  UISETP.NE.AND UP1, UPT, UR5, 0x1, UPT ;  /* 0x000000010500788c */ /* 0x000fe2000bf25270 */
[----:B------:R-:W2:Y:S01]  /*0180*/  LDCU.64 UR4, c[0x0][UR9+0x380] ;  /* 0x00007000090477ac */ /* 0x000ea20008000a00 */
[----:B----4-:R-:W-:Y:S01]  /*0190*/  ISETP.NE.AND P0, PT, RZ, UR10, PT ;  /* 0x0000000aff007c0c */ /* 0x010fe2000bf05270 */
[----:B------:R-:W4:Y:S01]  /*01a0*/  LDCU.64 UR16, c[0x0][0x358] ;  /* 0x00006b00ff1077ac */ /* 0x000f220008000a00 */
[----:B0-----:R-:W-:Y:S02]  /*01b0*/  USEL UR7, UR13, UR7, !UP0 ;  /* 0x000000070d077287 */ /* 0x001fe4000c000000 */
[----:B-1----:R-:W-:Y:S02]  /*01c0*/  USEL UR8, UR13, UR8, !UP1 ;  /* 0x000000080d087287 */ /* 0x002fe4000c800000 */
[----:B-----5:R-:W-:Y:S02]  /*01d0*/  USEL UR9, UR13, UR11, !UP0 ;  /* 0x0000000b0d097287 */ /* 0x020fe4000c000000 */
[----:B------:R-:W-:Y:S01]  /*01e0*/  IADD3 R9, PT, PT, RZ, -UR7, RZ ;  /* 0x80000007ff097c10 */ /* 0x000fe2000fffe0ff */
[----:B------:R-:W0:Y:S01]  /*01f0*/  LDCU UR15, c[0x0][0xe40] ;  /* 0x0001c800ff0f77ac */ /* 0x000e220008000800 */
[----:B------:R-:W-:Y:S01]  /*0200*/  IMAD R11, RZ, RZ, -UR8 ;  /* 0x80000008ff0b7e24 */ /* 0x000fe2000f8e02ff */
[----:B------:R-:W1:Y:S01]  /*0210*/  I2F.U32.RP R0, UR7 ;  /* 0x0000000700007d06 */ /* 0x000e620008209000 */
[----:B------:R-:W-:Y:S01]  /*0220*/  ISETP.NE.U32.AND P1, PT, RZ, UR7, PT ;  /* 0x00000007ff007c0c */ /* 0x000fe2000bf25070 */
[----:B------:R-:W0:Y:S01]  /*0230*/  LDCU UR20, c[0x0][0xe20] ;  /* 0x0001c400ff1477ac */ /* 0x000e220008000800 */
[----:B------:R-:W-:Y:S01]  /*0240*/  ISETP.NE.U32.AND P2, PT, RZ, UR8, PT ;  /* 0x00000008ff007c0c */ /* 0x000fe2000bf45070 */
[----:B------:R-:W0:Y:S04]  /*0250*/  LDCU.64 UR18, c[0x0][0xe38] ;  /* 0x0001c700ff1277ac */ /* 0x000e280008000a00 */
[----:B------:R-:W5:Y:S01]  /*0260*/  I2F.U32.RP R4, UR8 ;  /* 0x0000000800047d06 */ /* 0x000f620008209000 */
[----:B------:R-:W0:Y:S01]  /*0270*/  LDCU.64 UR22, c[0x0][0xe18] ;  /* 0x0001c300ff1677ac */ /* 0x000e220008000a00 */
[----:B------:R-:W0:Y:S06]  /*0280*/  LDCU.64 UR24, c[0x0][0x380] ;  /* 0x00007000ff1877ac */ /* 0x000e2c0008000a00 */
[----:B-1----:R-:W1:Y:S01]  /*0290*/  MUFU.RCP R0, R0 ;  /* 0x0000000000007308 */ /* 0x002e620000001000 */
[----:B------:R-:W0:Y:S01]  /*02a0*/  LDCU UR6, c[0x0][UR6+0x780] ;  /* 0x0000f000060677ac */ /* 0x000e220008000800 */
[----:B------:R-:W0:Y:S06]  /*02b0*/  @UP1 LDCU UR13, c[0x0][0xe0c] ;  /* 0x0001c180ff0d17ac */ /* 0x000e2c0008000800 */
[----:B-----5:R-:W5:Y:S01]  /*02c0*/  MUFU.RCP R4, R4 ;  /* 0x0000000400047308 */ /* 0x020f620000001000 */
[----:B-1----:R-:W-:-:S02]  /*02d0*/  IADD3 R2, PT, PT, R0, 0xffffffe, RZ ;  /* 0x0ffffffe00027810 */ /* 0x002fc40007ffe0ff */
[----:B------:R-:W1:Y:S05]  /*02e0*/  LDC R0, c[0x0][0xe4c] ;  /* 0x00039300ff007b82 */ /* 0x000e6a0000000800 */
[----:B------:R3:W2:Y:S01]  /*02f0*/  F2I.FTZ.U32.TRUNC.NTZ R3, R2 ;  /* 0x0000000200037305 */ /* 0x0006a2000021f000 */
[----:B-----5:R-:W-:-:S07]  /*0300*/  VIADD R4, R4, 0xffffffe ;  /* 0x0ffffffe04047836 */ /* 0x020fce0000000000 */
[----:B------:R5:W4:Y:S01]  /*0310*/  F2I.FTZ.U32.TRUNC.NTZ R5, R4 ;  /* 0x0000000400057305 */ /* 0x000b22000021f000 */
[----:B---3--:R-:W-:Y:S02]  /*0320*/  HFMA2 R2, -RZ, RZ, 0, 0 ;  /* 0x00000000ff027431 */ /* 0x008fe400000001ff */
[----:B--2---:R-:W-:Y:S02]  /*0330*/  IMAD R9, R9, R3, RZ ;  /* 0x0000000309097224 */ /* 0x004fe400078e02ff */
        /* <DEDUP_REMOVED lines=8> */
.L_x_819:
        /* <DEDUP_REMOVED lines=85> */
.L_x_818:
[----:B------:R-:W-:-:S04]  /*0910*/  IADD3 R5, PT, PT, R4, R5, RZ ;  /* 0x0000000504057210 */ /* 0x000fc80007ffe0ff */
[----:B------:R-:W-:-:S13]  /*0920*/  ISETP.GE.U32.AND P3, PT, R5, UR12, PT ;  /* 0x0000000c05007c0c */ /* 0x000fda000bf66070 */
[----:B------:R-:W-:Y:S05]  /*0930*/  @!P3 BRA `(.L_x_819) ;  /* 0xfffffff800a0b947 */ /* 0x000fea000383ffff */
[----:B------:R-:W-:Y:S05]  /*0940*/  BSYNC.RECONVERGENT B0 ;  /* 0x0000000000007941 */ /* 0x000fea0003800200 */
.L_x_817:
[----:B------:R-:W-:Y:S05]  /*0950*/  EXIT ;  /* 0x000000000000794d */ /* 0x000fea0003800000 */
.L_x_820:
        /* <DEDUP_REMOVED lines=10> */
.L_x_1073:


//--------------------- .text._ZN2at6native40_GLOBAL__N__2351210d_8_Shape_cu_49f7391c26CatArrayBatchedCopy_contigINS1_10OpaqueTypeILj1EEEjLi3ELi128ELi1EEEvPT_NS1_25CatArrInputTensorMetadataIS5_T0_XT2_EXT3_EEENS1_16TensorSizeStrideIS8_Lj4EEEiS8_ --------------------------
	.section	.text._ZN2at6native40_GLOBAL__N__2351210d_8_Shape_cu_49f7391c26CatArrayBatchedCopy_contigINS1_10OpaqueTypeILj1EEEjLi3ELi128ELi1EEEvPT_NS1_25CatArrInputTensorMetadataIS5_T0_XT2_EXT3_EEENS1_16TensorSizeStrideIS8_Lj4EEEiS8_,"ax",@progbits
	.align	128
.text._ZN2at6native40_GLOBAL__N__2351210d_8_Shape_cu_49f7391c26CatArrayBatchedCopy_contigINS1_10OpaqueTypeILj1EEEjLi3ELi128ELi1EEEvPT_NS1_25CatArrInputTensorMetadataIS5_T0_XT2_EXT3_EEENS1_16TensorSizeStrideIS8_Lj4EEEiS8_:
        .type           _ZN2at6native40_GLOBAL__N__2351210d_8_Shape_cu_49f7391c26CatArrayBatchedCopy_contigINS1_10OpaqueTypeILj1EEEjLi3ELi128ELi1EEEvPT_NS1_25CatArrInputTensorMetadataIS5_T0_XT2_EXT3_EEENS1_16TensorSizeStrideIS8_Lj4EEEiS8_,@function
        .size           _ZN2at6native40_GLOBAL__N__2351210d_8_Shape_cu_49f7391c26CatArrayBatchedCopy_contigINS1_10OpaqueTypeILj1EEEjLi3ELi128ELi1EEEvPT_NS1_25CatArrInputTensorMetadataIS5_T0_XT2_EXT3_EEENS1_16TensorSizeStrideIS8_Lj4EEEiS8_,(.L_x_1074 - _ZN2at6native40_GLOBAL__N__2351210d_8_Shape_cu_49f7391c26CatArrayBatchedCopy_contigINS1_10OpaqueTypeILj1EEEjLi3ELi128ELi1EEEvPT_NS1_25CatArrInputTensorMetadataIS5_T0_XT2_EXT3_EEENS1_16TensorSizeStrideIS8_Lj4EEEiS8_)
        .other          _ZN2at6native40_GLOBAL__N__2351210d_8_Shape_cu_49f7391c26CatArrayBatchedCopy_contigINS1_10OpaqueTypeILj1EEEjLi3ELi128ELi1EEEvPT_NS1_25CatArrInputTensorMetadataIS5_T0_XT2_EXT3_EEENS1_16TensorSizeStrideIS8_Lj4EEEiS8_,@"STO_CUDA_ENTRY STV_DEFAULT"
_ZN2at6native40_GLOBAL__N__2351210d_8_Shape_cu_49f7391c26CatArrayBatchedCopy_contigINS1_10OpaqueTypeILj1EEEjLi3ELi128ELi1EEEvPT_NS1_25CatArrInputTensorMetadataIS5_T0_XT2_EXT3_EEENS1_16TensorSizeStrideIS8_Lj4EEEiS8_:
        /* <DEDUP_REMOVED lines=50> */
.L_x_822:
        /* <DEDUP_REMOVED lines=36> */
.L_x_821:
[----:B------:R-:W-:Y:S05]  /*0560*/  EXIT ;  /* 0x000000000000794d */ /* 0x000fea0003800000 */
.L_x_823:
        /* <DEDUP_REMOVED lines=9> */
.L_x_1074:


//--------------------- .text._ZN2at6native40_GLOBAL__N__2351210d_8_Shape_cu_49f7391c35CatArrayBatchedCopy_alignedK_contigINS1_10OpaqueTypeILj1EEEjLi3ELi128ELi1ELi8EEEvPT_NS1_25CatArrInputTensorMetadataIS5_T0_XT2_EXT3_EEENS1_16TensorSizeStrideIS8_Lj4EEEiS8_ --------------------------
	.section	.text._ZN2at6native40_GLOBAL__N__2351210d_8_Shape_cu_49f7391c35CatArrayBatchedCopy_alignedK_contigINS1_10OpaqueTypeILj1EEEjLi3ELi128ELi1ELi8EEEvPT_NS1_25CatArrInputTensorMetadataIS5_T0_XT2_EXT3_EEENS1_16TensorSizeStrideIS8_Lj4EEEiS8_,"ax",@progbits
	.align	128
.text._ZN2at6native40_GLOBAL__N__2351210d_8_Shape_cu_49f7391c35CatArrayBatchedCopy_alignedK_contigINS1_10OpaqueTypeILj1EEEjLi3ELi128ELi1ELi8EEEvPT_NS1_25CatArrInputTensorMetadataIS5_T0_XT2_EXT3_EEENS1_16TensorSizeStrideIS8_Lj4EEEiS8_:
        .type           _ZN2at6native40_GLOBAL__N__2351210d_8_Shape_cu_49f7391c35CatArrayBatchedCopy_alignedK_contigINS1_10OpaqueTypeILj1EEEjLi3ELi128ELi1ELi8EEEvPT_NS1_25CatArrInputTensorMetadataIS5_T0_XT2_EXT3_EEENS1_16TensorSizeStrideIS8_Lj4EEEiS8_,@function
        .size           _ZN2at6native40_GLOBAL__N__2351210d_8_Shape_cu_49f7391c35CatArrayBatchedCopy_alignedK_contigINS1_10OpaqueTypeILj1EEEjLi3ELi128ELi1ELi8EEEvPT_NS1_25CatArrInputTensorMetadataIS5_T0_XT2_EXT3_EEENS1_16TensorSizeStrideIS8_Lj4EEEiS8_,(.L_x_1075 - _ZN2at6native40_GLOBAL__N__2351210d_8_Shape_cu_49f7391c35CatArrayBatchedCopy_alignedK_contigINS1_10OpaqueTypeILj1EEEjLi3ELi128ELi1ELi8EEEvPT_NS1_25CatArrInputTensorMetadataIS5_T0_XT2_EXT3_EEENS1_16TensorSizeStrideIS8_Lj4EEEiS8_)
        .other          _ZN2at6native40_GLOBAL__N__2351210d_8_Shape_cu_49f7391c35CatArrayBatchedCopy_alignedK_contigINS1_10OpaqueTypeILj1EEEjLi3ELi128ELi1ELi8EEEvPT_NS1_25CatArrInputTensorMetadataIS5_T0_XT2_EXT3_EEENS1_16TensorSizeStrideIS8_Lj4EEEiS8_,@"STO_CUDA_ENTRY STV_DEFAULT"
_ZN2at6native40_GLOBAL__N__2351210d_8_Shape_cu_49f7391c35CatArrayBatchedCopy_alignedK_contigINS1_10OpaqueTypeILj1EEEjLi3ELi128ELi1ELi8EEEvPT_NS1_25CatArrInputTensorMetadataIS5_T0_XT2_EXT3_EEENS1_16TensorSizeStrideIS8_Lj4EEEiS8_:
        /* <DEDUP_REMOVED lines=35> */
.L_x_826:
        /* <DEDUP_REMOVED lines=274> */
.L_x_825:
[----:B0--3--:R-:W-:Y:S05]  /*1350*/  BSYNC.RECONVERGENT B0 ;  /* 0x0000000000007941 */ /* 0x009fea0003800200 */
.L_x_824:
        /* <DEDUP_REMOVED lines=42> */
.L_x_829:
        /* <DEDUP_REMOVED lines=38> */
.L_x_828:
[----:B0-23--:R-:W-:Y:S05]  /*1860*/  BSYNC.RECONVERGENT B0 ;  /* 0x0000000000007941 */ /* 0x00dfea0003800200 */
.L_x_827:
        /* <DEDUP_REMOVED lines=35> */
.L_x_830:
        /* <DEDUP_REMOVED lines=133> */
.L_x_831:
        /* <DEDUP_REMOVED lines=9> */
.L_x_1075:


//--------------------- .text._ZN2at6native40_GLOBAL__N__2351210d_8_Shape_cu_49f7391c35CatArrayBatchedCopy_alignedK_contigINS1_10OpaqueTypeILj1EEEjLi3ELi128ELi1ELi16EEEvPT_NS1_25CatArrInputTensorMetadataIS5_T0_XT2_EXT3_EEENS1_16TensorSizeStrideIS8_Lj4EEEiS8_ --------------------------
	.section	.text._ZN2at6native40_GLOBAL__N__2351210d_8_Shape_cu_49f7391c35CatArrayBatchedCopy_alignedK_contigINS1_10OpaqueTypeILj1EEEjLi3ELi128ELi1ELi16EEEvPT_NS1_25CatArrInputTensorMetadataIS5_T0_XT2_EXT3_EEENS1_16TensorSizeStrideIS8_Lj4EEEiS8_,"ax",@progbits
	.align	128
.text._ZN2at6native40_GLOBAL__N__2351210d_8_Shape_cu_49f7391c35CatArrayBatchedCopy_alignedK_contigINS1_10OpaqueTypeILj1EEEjLi3ELi128ELi1ELi16EEEvPT_NS1_25CatArrInputTensorMetadataIS5_T0_XT2_EXT3_EEENS1_16TensorSizeStrideIS8_Lj4EEEiS8_:
        .type           _ZN2at6native40_GLOBAL__N__2351210d_8_Shape_cu_49f7391c35CatArrayBatchedCopy_alignedK_contigINS1_10OpaqueTypeILj1EEEjLi3ELi128ELi1ELi16EEEvPT_NS1_25CatArrInputTensorMetadataIS5_T0_XT2_EXT3_EEENS1_16TensorSizeStrideIS8_Lj4EEEiS8_,@function
        .size           _ZN2at6native40_GLOBAL__N__2351210d_8_Shape_cu_49f7391c35CatArrayBatchedCopy_alignedK_contigINS1_10OpaqueTypeILj1EEEjLi3ELi128ELi1ELi16EEEvPT_NS1_25CatArrInputTensorMetadataIS5_T0_XT2_EXT3_EEENS1_16TensorSizeStrideIS8_Lj4EEEiS8_,(.L_x_1076 - _ZN2at6native40_GLOBAL__N__2351210d_8_Shape_cu_49f7391c35CatArrayBatchedCopy_alignedK_contigINS1_10OpaqueTypeILj1EEEjLi3ELi128ELi1ELi16EEEvPT_NS1_25CatArrInputTensorMetadataIS5_T0_XT2_EXT3_EEENS1_16TensorSizeStrideIS8_Lj4EEEiS8_)
        .other          _ZN2at6native40_GLOBAL__N__2351210d_8_Shape_cu_49f7391c35CatArrayBatchedCopy_alignedK_contigINS1_10OpaqueTypeILj1EEEjLi3ELi128ELi1ELi16EEEvPT_NS1_25CatArrInputTensorMetadataIS5_T0_XT2_EXT3_EEENS1_16TensorSizeStrideIS8_Lj4EEEiS8_,@"STO_CUDA_ENTRY STV_DEFAULT"
_ZN2at6native40_GLOBAL__N__2351210d_8_Shape_cu_49f7391c35CatArrayBatchedCopy_alignedK_contigINS1_10OpaqueTypeILj1EEEjLi3ELi128ELi1ELi16EEEvPT_NS1_25CatArrInputTensorMetadataIS5_T0_XT2_EXT3_EEENS1_16TensorSizeStrideIS8_Lj4EEEiS8_:
        /* <DEDUP_REMOVED lines=35> */
.L_x_834:
        /* <DEDUP_REMOVED lines=522> */
.L_x_833:
[----:B0--3--:R-:W-:Y:S05]  /*22d0*/  BSYNC.RECONVERGENT B0 ;  /* 0x0000000000007941 */ /* 0x009fea0003800200 */
.L_x_832:
        /* <DEDUP_REMOVED lines=42> */
.L_x_837:
        /* <DEDUP_REMOVED lines=37> */
.L_x_836:
[----:B0123--:R-:W-:Y:S05]  /*27d0*/  BSYNC.RECONVERGENT B0 ;  /* 0x0000000000007941 */ /* 0x00ffea0003800200 */
.L_x_835:
        /* <DEDUP_REMOVED lines=35> */
.L_x_838:
        /* <DEDUP_REMOVED lines=133> */
.L_x_839:
        /* <DEDUP_REMOVED lines=10> */
.L_x_1076:


//--------------------- .text._ZN2at6native40_GLOBAL__N__2351210d_8_Shape_cu_49f7391c30CatArrayBatchedCopy_vectorizedINS1_10OpaqueTypeILj1EEEjLi3ELi128ELi1ELi16ELi16EEEvPcNS1_25CatArrInputTensorMetadataIT_T0_XT2_EXT3_EEENS1_16TensorSizeStrideIS8_Lj4EEEiS8_ --------------------------
	.section	.text._ZN2at6native40_GLOBAL__N__2351210d_8_Shape_cu_49f7391c30CatArrayBatchedCopy_vectorizedINS1_10OpaqueTypeILj1EEEjLi3ELi128ELi1ELi16ELi16EEEvPcNS1_25CatArrInputTensorMetadataIT_T0_XT2_EXT3_EEENS1_16TensorSizeStrideIS8_Lj4EEEiS8_,"ax",@progbits
	.align	128
.text._ZN2at6native40_GLOBAL__N__2351210d_8_Shape_cu_49f7391c30CatArrayBatchedCopy_vectorizedINS1_10OpaqueTypeILj1EEEjLi3ELi128ELi1ELi16ELi16EEEvPcNS1_25CatArrInputTensorMetadataIT_T0_XT2_EXT3_EEENS1_16TensorSizeStrideIS8_Lj4EEEiS8_:
        .type           _ZN2at6native40_GLOBAL__N__2351210d_8_Shape_cu_49f7391c30CatArrayBatchedCopy_vectorizedINS1_10OpaqueTypeILj1EEEjLi3ELi128ELi1ELi16ELi16EEEvPcNS1_25CatArrInputTensorMetadataIT_T0_XT2_EXT3_EEENS1_16TensorSizeStrideIS8_Lj4EEEiS8_,@function
        .size           _ZN2at6native40_GLOBAL__N__2351210d_8_Shape_cu_49f7391c30CatArrayBatchedCopy_vectorizedINS1_10OpaqueTypeILj1EEEjLi3ELi128ELi1ELi16ELi16EEEvPcNS1_25CatArrInputTensorMetadataIT_T0_XT2_EXT3_EEENS1_16TensorSizeStrideIS8_Lj4EEEiS8_,(.L_x_1077 - _ZN2at6native40_GLOBAL__N__2351210d_8_Shape_cu_49f7391c30CatArrayBatchedCopy_vectorizedINS1_10OpaqueTypeILj1EEEjLi3ELi128ELi1ELi16ELi16EEEvPcNS1_25CatArrInputTensorMetadataIT_T0_XT2_EXT3_EEENS1_16TensorSizeStrideIS8_Lj4EEEiS8_)
        .other          _ZN2at6native40_GLOBAL__N__2351210d_8_Shape_cu_49f7391c30CatArrayBatchedCopy_vectorizedINS1_10OpaqueTypeILj1EEEjLi3ELi128ELi1ELi16ELi16EEEvPcNS1_25CatArrInputTensorMetadataIT_T0_XT2_EXT3_EEENS1_16TensorSizeStrideIS8_Lj4EEEiS8_,@"STO_CUDA_ENTRY STV_DEFAULT"
_ZN2at6native40_GLOBAL__N__2351210d_8_Shape_cu_49f7391c30CatArrayBatchedCopy_vectorizedINS1_10OpaqueTypeILj1EEEjLi3ELi128ELi1ELi16ELi16EEEvPcNS1_25CatArrInputTensorMetadataIT_T0_XT2_EXT3_EEENS1_16TensorSizeStrideIS8_Lj4EEEiS8_:
        /* <DEDUP_REMOVED lines=54> */
.L_x_840:
        /* <DEDUP_REMOVED lines=35> */
.L_x_841:
        /* <DEDUP_REMOVED lines=15> */
.L_x_1077:


//--------------------- .text._ZN2at6native40_GLOBAL__N__2351210d_8_Shape_cu_49f7391c19CatArrayBatchedCopyINS1_10OpaqueTypeILj1EEEjLi2ELi128ELi1EEEvPT_NS1_25CatArrInputTensorMetadataIS5_T0_XT2_EXT3_EEENS1_16TensorSizeStrideIS8_Lj4EEEiS8_ --------------------------
	.section	.text._ZN2at6native40_GLOBAL__N__2351210d_8_Shape_cu_49f7391c19CatArrayBatchedCopyINS1_10OpaqueTypeILj1EEEjLi2ELi128ELi1EEEvPT_NS1_25CatArrInputTensorMetadataIS5_T0_XT2_EXT3_EEENS1_16TensorSizeStrideIS8_Lj4EEEiS8_,"ax",@progbits
	.align	128
.text._ZN2at6native40_GLOBAL__N__2351210d_8_Shape_cu_49f7391c19CatArrayBatchedCopyINS1_10OpaqueTypeILj1EEEjLi2ELi128ELi1EEEvPT_NS1_25CatArrInputTensorMetadataIS5_T0_XT2_EXT3_EEENS1_16TensorSizeStrideIS8_Lj4EEEiS8_:
        .type           _ZN2at6native40_GLOBAL__N__2351210d_8_Shape_cu_49f7391c19CatArrayBatchedCopyINS1_10OpaqueTypeILj1EEEjLi2ELi128ELi1EEEvPT_NS1_25CatArrInputTensorMetadataIS5_T0_XT2_EXT3_EEENS1_16TensorSizeStrideIS8_Lj4EEEiS8_,@function
        .size           _ZN2at6native40_GLOBAL__N__2351210d_8_Shape_cu_49f7391c19CatArrayBatchedCopyINS1_10OpaqueTypeILj1EEEjLi2ELi128ELi1EEEvPT_NS1_25CatArrInputTensorMetadataIS5_T0_XT2_EXT3_EEENS1_16TensorSizeStrideIS8_Lj4EEEiS8_,(.L_x_1078 - _ZN2at6native40_GLOBAL__N__2351210d_8_Shape_cu_49f7391c19CatArrayBatchedCopyINS1_10OpaqueTypeILj1EEEjLi2ELi128ELi1EEEvPT_NS1_25CatArrInputTensorMetadataIS5_T0_XT2_EXT3_EEENS1_16TensorSizeStrideIS8_Lj4EEEiS8_)
        .other          _ZN2at6native40_GLOBAL__N__2351210d_8_Shape_cu_49f7391c19CatArrayBatchedCopyINS1_10OpaqueTypeILj1EEEjLi2ELi128ELi1EEEvPT_NS1_25CatArrInputTensorMetadataIS5_T0_XT2_EXT3_EEENS1_16TensorSizeStrideIS8_Lj4EEEiS8_,@"STO_CUDA_ENTRY STV_DEFAULT"
_ZN2at6native40_GLOBAL__N__2351210d_8_Shape_cu_49f7391c19CatArrayBatchedCopyINS1_10OpaqueTypeILj1EEEjLi2ELi128ELi1EEEvPT_NS1_25CatArrInputTensorMetadataIS5_T0_XT2_EXT3_EEENS1_16TensorSizeStrideIS8_Lj4EEEiS8_:
        /* <DEDUP_REMOVED lines=12> */
[----:B------:R-:W0:Y:S01]  /*00c0*/  LDC R0, c[0x0][0xe4c] ;  /* 0x00039300ff007b82 */ /* 0x000e220000000800 */
[----:B------:R-:W1:Y:S01]  /*00d0*/  LDCU UR7, c[0x0][0xe2c] ;  /* 0x0001c580ff0777ac */ /* 0x000e620008000800 */
[----:B------:R-:W-:Y:S01]  /*00e0*/  BSSY.RECONVERGENT B0, `(.L_x_842) ;  /* 0x0000053000007945 */ /* 0x000fe20003800200 */
[----:B------:R-:W-:Y:S01]  /*00f0*/  UIMAD UR9, UR5, 0x7, UR4 ;  /* 0x00000007050978a4 */ /* 0x000fe2000f8e0204 */
[----:B------:R-:W2:Y:S03]  /*0100*/  LDCU UR12, c[0x0][0x370] ;  /* 0x00006e00ff0c77ac */ /* 0x000ea60008000800 */
[----:B------:R-:W-:Y:S01]  /*0110*/  UIMAD UR6, UR5, -0x4, UR9 ;  /* 0xfffffffc050678a4 */ /* 0x000fe2000f8e0209 */
[----:B------:R-:W3:Y:S03]  /*0120*/  LDCU UR5, c[0x0][0xe48] ;  /* 0x0001c900ff0577ac */ /* 0x000ee60008000800 */
[----:B------:R-:W4:Y:S01]  /*0130*/  LDCU.U8 UR8, c[0x0][UR4+0xd80] ;  /* 0x0001b000040877ac */ /* 0x000f220008000000 */
[----:B------:R-:W0:Y:S07]  /*0140*/  LDCU.64 UR14, c[0x0][0x358] ;  /* 0x00006b00ff0e77ac */ /* 0x000e2e0008000a00 */
[----:B------:R-:W1:Y:S01]  /*0150*/  LDCU UR11, c[0x0][UR6+0x980] ;  /* 0x00013000060b77ac */ /* 0x000e620008000800 */
[----:B------:R-:W0:Y:S01]  /*0160*/  LDCU.64 UR16, c[0x0][0xe38] ;  /* 0x0001c700ff1077ac */ /* 0x000e220008000a00 */
[----:B---3--:R-:W-:Y:S01]  /*0170*/  UISETP.NE.AND UP0, UPT, UR5, 0x1, UPT ;  /* 0x000000010500788c */ /* 0x008fe2000bf05270 */
[----:B----4-:R-:W-:Y:S01]  /*0180*/  ISETP.NE.AND P0, PT, RZ, UR8, PT ;  /* 0x00000008ff007c0c */ /* 0x010fe2000bf05270 */
[----:B------:R-:W3:Y:S01]  /*0190*/  LDCU.64 UR18, c[0x0][0xe18] ;  /* 0x0001c300ff1277ac */ /* 0x000ee20008000a00 */
[----:B------:R-:W4:Y:S01]  /*01a0*/  LDCU.64 UR20, c[0x0][0x380] ;  /* 0x00007000ff1477ac */ /* 0x000f220008000a00 */
        /* <DEDUP_REMOVED lines=15> */
.L_x_844:
        /* <DEDUP_REMOVED lines=52> */
.L_x_843:
[----:B------:R-:W-:-:S04]  /*05e0*/  IADD3 R5, PT, PT, R4, R5, RZ ;  /* 0x0000000504057210 */ /* 0x000fc80007ffe0ff */
[----:B------:R-:W-:-:S13]  /*05f0*/  ISETP.GE.U32.AND P2, PT, R5, UR10, PT ;  /* 0x0000000a05007c0c */ /* 0x000fda000bf46070 */
[----:B------:R-:W-:Y:S05]  /*0600*/  @!P2 BRA `(.L_x_844) ;  /* 0xfffffffc0024a947 */ /* 0x000fea000383ffff */
[----:B------:R-:W-:Y:S05]  /*0610*/  BSYNC.RECONVERGENT B0 ;  /* 0x0000000000007941 */ /* 0x000fea0003800200 */
.L_x_842:
[----:B------:R-:W-:Y:S05]  /*0620*/  EXIT ;  /* 0x000000000000794d */ /* 0x000fea0003800000 */
.L_x_845:
        /* <DEDUP_REMOVED lines=13> */
.L_x_1078:


//--------------------- .text._ZN2at6native40_GLOBAL__N__2351210d_8_Shape_cu_49f7391c26CatArrayBatchedCopy_contigINS1_10OpaqueTypeILj1EEEjLi2ELi128ELi1EEEvPT_NS1_25CatArrInputTensorMetadataIS5_T0_XT2_EXT3_EEENS1_16TensorSizeStrideIS8_Lj4EEEiS8_ --------------------------
	.section	.text._ZN2at6native40_GLOBAL__N__2351210d_8_Shape_cu_49f7391c26CatArrayBatchedCopy_contigINS1_10OpaqueTypeILj1EEEjLi2ELi128ELi1EEEvPT_NS1_25CatArrInputTensorMetadataIS5_T0_XT2_EXT3_EEENS1_16TensorSizeStrideIS8_Lj4EEEiS8_,"ax",@progbits
	.align	128
.text._ZN2at6native40_GLOBAL__N__2351210d_8_Shape_cu_49f7391c26CatArrayBatchedCopy_contigINS1_10OpaqueTypeILj1EEEjLi2ELi128ELi1EEEvPT_NS1_25CatArrInputTensorMetadataIS5_T0_XT2_EXT3_EEENS1_16TensorSizeStrideIS8_Lj4EEEiS8_:
        .type           _ZN2at6native40_GLOBAL__N__2351210d_8_Shape_cu_49f7391c26CatArrayBatchedCopy_contigINS1_10OpaqueTypeILj1EEEjLi2ELi128ELi1EEEvPT_NS1_25CatArrInputTensorMetadataIS5_T0_XT2_EXT3_EEENS1_16TensorSizeStrideIS8_Lj4EEEiS8_,@function
        .size           _ZN2at6native40_GLOBAL__N__2351210d_8_Shape_cu_49f7391c26CatArrayBatchedCopy_contigINS1_10OpaqueTypeILj1EEEjLi2ELi128ELi1EEEvPT_NS1_25CatArrInputTensorMetadataIS5_T0_XT2_EXT3_EEENS1_16TensorSizeStrideIS8_Lj4EEEiS8_,(.L_x_1079 - _ZN2at6native40_GLOBAL__N__2351210d_8_Shape_cu_49f7391c26CatArrayBatchedCopy_contigINS1_10OpaqueTypeILj1EEEjLi2ELi128ELi1EEEvPT_NS1_25CatArrInputTensorMetadataIS5_T0_XT2_EXT3_EEENS1_16TensorSizeStrideIS8_Lj4EEEiS8_)
        .other          _ZN2at6native40_GLOBAL__N__2351210d_8_Shape_cu_49f7391c26CatArrayBatchedCopy_contigINS1_10OpaqueTypeILj1EEEjLi2ELi128ELi1EEEvPT_NS1_25CatArrInputTensorMetadataIS5_T0_XT2_EXT3_EEENS1_16TensorSizeStrideIS8_Lj4EEEiS8_,@"STO_CUDA_ENTRY STV_DEFAULT"
_ZN2at6native40_GLOBAL__N__2351210d_8_Shape_cu_49f7391c26CatArrayBatchedCopy_contigINS1_10OpaqueTypeILj1EEEjLi2ELi128ELi1EEEvPT_NS1_25CatArrInputTensorMetadataIS5_T0_XT2_EXT3_EEENS1_16TensorSizeStrideIS8_Lj4EEEiS8_:
        /* <DEDUP_REMOVED lines=35> */
.L_x_846:
        /* <DEDUP_REMOVED lines=23> */
.L_x_847:
        /* <DEDUP_REMOVED lines=14> */
.L_x_1079:


//--------------------- .text._ZN2at6native40_GLOBAL__N__2351210d_8_Shape_cu_49f7391c35CatArrayBatchedCopy_alignedK_contigINS1_10OpaqueTypeILj1EEEjLi2ELi128ELi1ELi8EEEvPT_NS1_25CatArrInputTensorMetadataIS5_T0_XT2_EXT3_EEENS1_16TensorSizeStrideIS8_Lj4EEEiS8_ --------------------------
	.section	.text._ZN2at6native40_GLOBAL__N__2351210d_8_Shape_cu_49f7391c35CatArrayBatchedCopy_alignedK_contigINS1_10OpaqueTypeILj1EEEjLi2ELi128ELi1ELi8EEEvPT_NS1_25CatArrInputTensorMetadataIS5_T0_XT2_EXT3_EEENS1_16TensorSizeStrideIS8_Lj4EEEiS8_,"ax",@progbits
	.align	128
.text._ZN2at6native40_GLOBAL__N__2351210d_8_Shape_cu_49f7391c35CatArrayBatchedCopy_alignedK_contigINS1_10OpaqueTypeILj1EEEjLi2ELi128ELi1ELi8EEEvPT_NS1_25CatArrInputTensorMetadataIS5_T0_XT2_EXT3_EEENS1_16TensorSizeStrideIS8_Lj4EEEiS8_:
        .type           _ZN2at6native40_GLOBAL__N__2351210d_8_Shape_cu_49f7391c35CatArrayBatchedCopy_alignedK_contigINS1_10OpaqueTypeILj1EEEjLi2ELi128ELi1ELi8EEEvPT_NS1_25CatArrInputTensorMetadataIS5_T0_XT2_EXT3_EEENS1_16TensorSizeStrideIS8_Lj4EEEiS8_,@function
        .size           _ZN2at6native40_GLOBAL__N__2351210d_8_Shape_cu_49f7391c35CatArrayBatchedCopy_alignedK_contigINS1_10OpaqueTypeILj1EEEjLi2ELi128ELi1ELi8EEEvPT_NS1_25CatArrInputTensorMetadataIS5_T0_XT2_EXT3_EEENS1_16TensorSizeStrideIS8_Lj4EEEiS8_,(.L_x_1080 - _ZN2at6native40_GLOBAL__N__2351210d_8_Shape_cu_49f7391c35CatArrayBatchedCopy_alignedK_contigINS1_10OpaqueTypeILj1EEEjLi2ELi128ELi1ELi8EEEvPT_NS1_25CatArrInputTensorMetadataIS5_T0_XT2_EXT3_EEENS1_16TensorSizeStrideIS8_Lj4EEEiS8_)
        .other          _ZN2at6native40_GLOBAL__N__2351210d_8_Shape_cu_49f7391c35CatArrayBatchedCopy_alignedK_contigINS1_10OpaqueTypeILj1EEEjLi2ELi128ELi1ELi8EEEvPT_NS1_25CatArrInputTensorMetadataIS5_T0_XT2_EXT3_EEENS1_16TensorSizeStrideIS8_Lj4EEEiS8_,@"STO_CUDA_ENTRY STV_DEFAULT"
_ZN2at6native40_GLOBAL__N__2351210d_8_Shape_cu_49f7391c35CatArrayBatchedCopy_alignedK_contigINS1_10OpaqueTypeILj1EEEjLi2ELi128ELi1ELi8EEEvPT_NS1_25CatArrInputTensorMetadataIS5_T0_XT2_EXT3_EEENS1_16TensorSizeStrideIS8_Lj4EEEiS8_:
        /* <DEDUP_REMOVED lines=31> */
.L_x_850:
        /* <DEDUP_REMOVED lines=168> */
.L_x_849:
[----:B0-23--:R-:W-:Y:S05]  /*0c70*/  BSYNC.RECONVERGENT B0 ;  /* 0x0000000000007941 */ /* 0x00dfea0003800200 */
.L_x_848:
        /* <DEDUP_REMOVED lines=27> */
.L_x_853:
        /* <DEDUP_REMOVED lines=25> */
.L_x_852:
[----:B------:R-:W-:Y:S05]  /*0fc0*/  BSYNC.RECONVERGENT B0 ;  /* 0x0000000000007941 */ /* 0x000fea0003800200 */
.L_x_851:
        /* <DEDUP_REMOVED lines=18> */
.L_x_854:
        /* <DEDUP_REMOVED lines=85> */
.L_x_855:
        /* <DEDUP_REMOVED lines=12> */
.L_x_1080:


//--------------------- .text._ZN2at6native40_GLOBAL__N__2351210d_8_Shape_cu_49f7391c35CatArrayBatchedCopy_alignedK_contigINS1_10OpaqueTypeILj1EEEjLi2ELi128ELi1ELi16EEEvPT_NS1_25CatArrInputTensorMetadataIS5_T0_XT2_EXT3_EEENS1_16TensorSizeStrideIS8_Lj4EEEiS8_ --------------------------
	.section	.text._ZN2at6native40_GLOBAL__N__2351210d_8_Shape_cu_49f7391c35CatArrayBatchedCopy_alignedK_contigINS1_10OpaqueTypeILj1EEEjLi2ELi128ELi1ELi16EEEvPT_NS1_25CatArrInputTensorMetadataIS5_T0_XT2_EXT3_EEENS1_16TensorSizeStrideIS8_Lj4EEEiS8_,"ax",@progbits
	.align	128
.text._ZN2at6native40_GLOBAL__N__2351210d_8_Shape_cu_49f7391c35CatArrayBatchedCopy_alignedK_contigINS1_10OpaqueTypeILj1EEEjLi2ELi128ELi1ELi16EEEvPT_NS1_25CatArrInputTensorMetadataIS5_T0_XT2_EXT3_EEENS1_16TensorSizeStrideIS8_Lj4EEEiS8_:
        .type           _ZN2at6native40_GLOBAL__N__2351210d_8_Shape_cu_49f7391c35CatArrayBatchedCopy_alignedK_contigINS1_10OpaqueTypeILj1EEEjLi2ELi128ELi1ELi16EEEvPT_NS1_25CatArrInputTensorMetadataIS5_T0_XT2_EXT3_EEENS1_16TensorSizeStrideIS8_Lj4EEEiS8_,@function
        .size           _ZN2at6native40_GLOBAL__N__2351210d_8_Shape_cu_49f7391c35CatArrayBatchedCopy_alignedK_contigINS1_10OpaqueTypeILj1EEEjLi2ELi128ELi1ELi16EEEvPT_NS1_25CatArrInputTensorMetadataIS5_T0_XT2_EXT3_EEENS1_16TensorSizeStrideIS8_Lj4EEEiS8_,(.L_x_1081 - _ZN2at6native40_GLOBAL__N__2351210d_8_Shape_cu_49f7391c35CatArrayBatchedCopy_alignedK_contigINS1_10OpaqueTypeILj1EEEjLi2ELi128ELi1ELi16EEEvPT_NS1_25CatArrInputTensorMetadataIS5_T0_XT2_EXT3_EEENS1_16TensorSizeStrideIS8_Lj4EEEiS8_)
        .other          _ZN2at6native40_GLOBAL__N__2351210d_8_Shape_cu_49f7391c35CatArrayBatchedCopy_alignedK_contigINS1_10OpaqueTypeILj1EEEjLi2ELi128ELi1ELi16EEEvPT_NS1_25CatArrInputTensorMetadataIS5_T0_XT2_EXT3_EEENS1_16TensorSizeStrideIS8_Lj4EEEiS8_,@"STO_CUDA_ENTRY STV_DEFAULT"
_ZN2at6native40_GLOBAL__N__2351210d_8_Shape_cu_49f7391c35CatArrayBatchedCopy_alignedK_contigINS1_10OpaqueTypeILj1EEEjLi2ELi128ELi1ELi16EEEvPT_NS1_25CatArrInputTensorMetadataIS5_T0_XT2_EXT3_EEENS1_16TensorSizeStrideIS8_Lj4EEEiS8_:
        /* <DEDUP_REMOVED lines=26> */
.L_x_858:
        /* <DEDUP_REMOVED lines=328> */
.L_x_857:
[----:B01234-:R-:W-:Y:S05]  /*1620*/  BSYNC.RECONVERGENT B0 ;  /* 0x0000000000007941 */ /* 0x01ffea0003800200 */
.L_x_856:
        /* <DEDUP_REMOVED lines=28> */
.L_x_861:
        /* <DEDUP_REMOVED lines=27> */
.L_x_860:
[----:B01----:R-:W-:Y:S05]  /*19a0*/  BSYNC.RECONVERGENT B0 ;  /* 0x0000000000007941 */ /* 0x003fea0003800200 */
.L_x_859:
        /* <DEDUP_REMOVED lines=18> */
.L_x_862:
        /* <DEDUP_REMOVED lines=86> */
.L_x_863:
        /* <DEDUP_REMOVED lines=13> */
.L_x_1081:


//--------------------- .text._ZN2at6native40_GLOBAL__N__2351210d_8_Shape_cu_49f7391c30CatArrayBatchedCopy_vectorizedINS1_10OpaqueTypeILj1EEEjLi2ELi128ELi1ELi16ELi16EEEvPcNS1_25CatArrInputTensorMetadataIT_T0_XT2_EXT3_EEENS1_16TensorSizeStrideIS8_Lj4EEEiS8_ --------------------------
	.section	.text._ZN2at6native40_GLOBAL__N__2351210d_8_Shape_cu_49f7391c30CatArrayBatchedCopy_vectorizedINS1_10OpaqueTypeILj1EEEjLi2ELi128ELi1ELi16ELi16EEEvPcNS1_25CatArrInputTensorMetadataIT_T0_XT2_EXT3_EEENS1_16TensorSizeStrideIS8_Lj4EEEiS8_,"ax",@progbits
	.align	128
.text._ZN2at6native40_GLOBAL__N__2351210d_8_Shape_cu_49f7391c30CatArrayBatchedCopy_vectorizedINS1_10OpaqueTypeILj1EEEjLi2ELi128ELi1ELi16ELi16EEEvPcNS1_25CatArrInputTensorMetadataIT_T0_XT2_EXT3_EEENS1_16TensorSizeStrideIS8_Lj4EEEiS8_:
        .type           _ZN2at6native40_GLOBAL__N__2351210d_8_Shape_cu_49f7391c30CatArrayBatchedCopy_vectorizedINS1_10OpaqueTypeILj1EEEjLi2ELi128ELi1ELi16ELi16EEEvPcNS1_25CatArrInputTensorMetadataIT_T0_XT2_EXT3_EEENS1_16TensorSizeStrideIS8_Lj4EEEiS8_,@function
        .size           _ZN2at6native40_GLOBAL__N__2351210d_8_Shape_cu_49f7391c30CatArrayBatchedCopy_vectorizedINS1_10OpaqueTypeILj1EEEjLi2ELi128ELi1ELi16ELi16EEEvPcNS1_25CatArrInputTensorMetadataIT_T0_XT2_EXT3_EEENS1_16TensorSizeStrideIS8_Lj4EEEiS8_,(.L_x_1082 - _ZN2at6native40_GLOBAL__N__2351210d_8_Shape_cu_49f7391c30CatArrayBatchedCopy_vectorizedINS1_10OpaqueTypeILj1EEEjLi2ELi128ELi1ELi16ELi16EEEvPcNS1_25CatArrInputTensorMetadataIT_T0_XT2_EXT3_EEENS1_16TensorSizeStrideIS8_Lj4EEEiS8_)
        .other          _ZN2at6native40_GLOBAL__N__2351210d_8_Shape_cu_49f7391c30CatArrayBatchedCopy_vectorizedINS1_10OpaqueTypeILj1EEEjLi2ELi128ELi1ELi16ELi16EEEvPcNS1_25CatArrInputTensorMetadataIT_T0_XT2_EXT3_EEENS1_16TensorSizeStrideIS8_Lj4EEEiS8_,@"STO_CUDA_ENTRY STV_DEFAULT"
_ZN2at6native40_GLOBAL__N__2351210d_8_Shape_cu_49f7391c30CatArrayBatchedCopy_vectorizedINS1_10OpaqueTypeILj1EEEjLi2ELi128ELi1ELi16ELi16EEEvPcNS1_25CatArrInputTensorMetadataIT_T0_XT2_EXT3_EEENS1_16TensorSizeStrideIS8_Lj4EEEiS8_:
        /* <DEDUP_REMOVED lines=40> */
.L_x_864:
        /* <DEDUP_REMOVED lines=23> */
.L_x_865:
        /* <DEDUP_REMOVED lines=9> */
.L_x_1082:


//--------------------- .text._ZN2at6native40_GLOBAL__N__2351210d_8_Shape_cu_49f7391c19CatArrayBatchedCopyINS1_10OpaqueTypeILj1EEEjLi1ELi128ELi1EEEvPT_NS1_25CatArrInputTensorMetadataIS5_T0_XT2_EXT3_EEENS1_16TensorSizeStrideIS8_Lj4EEEiS8_ --------------------------
	.section	.text._ZN2at6native40_GLOBAL__N__2351210d_8_Shape_cu_49f7391c19CatArrayBatchedCopyINS1_10OpaqueTypeILj1EEEjLi1ELi128ELi1EEEvPT_NS1_25CatArrInputTensorMetadataIS5_T0_XT2_EXT3_EEENS1_16TensorSizeStrideIS8_Lj4EEEiS8_,"ax",@progbits
	.align	128
.text._ZN2at6native40_GLOBAL__N__2351210d_8_Shape_cu_49f7391c19CatArrayBatchedCopyINS1_10OpaqueTypeILj1EEEjLi1ELi128ELi1EEEvPT_NS1_25CatArrInputTensorMetadataIS5_T0_XT2_EXT3_EEENS1_16TensorSizeStrideIS8_Lj4EEEiS8_:
        .type           _ZN2at6native40_GLOBAL__N__2351210d_8_Shape_cu_49f7391c19CatArrayBatchedCopyINS1_10OpaqueTypeILj1EEEjLi1ELi128ELi1EEEvPT_NS1_25CatArrInputTensorMetadataIS5_T0_XT2_EXT3_EEENS1_16TensorSizeStrideIS8_Lj4EEEiS8_,@function
        .size           _ZN2at6native40_GLOBAL__N__2351210d_8_Shape_cu_49f7391c19CatArrayBatchedCopyINS1_10OpaqueTypeILj1EEEjLi1ELi128ELi1EEEvPT_NS1_25CatArrInputTensorMetadataIS5_T0_XT2_EXT3_EEENS1_16TensorSizeStrideIS8_Lj4EEEiS8_,(.L_x_1083 - _ZN2at6native40_GLOBAL__N__2351210d_8_Shape_cu_49f7391c19CatArrayBatchedCopyINS1_10OpaqueTypeILj1EEEjLi1ELi128ELi1EEEvPT_NS1_25CatArrInputTensorMetadataIS5_T0_XT2_EXT3_EEENS1_16TensorSizeStrideIS8_Lj4EEEiS8_)
        .other          _ZN2at6native40_GLOBAL__N__2351210d_8_Shape_cu_49f7391c19CatArrayBatchedCopyINS1_10OpaqueTypeILj1EEEjLi1ELi128ELi1EEEvPT_NS1_25CatArrInputTensorMetadataIS5_T0_XT2_EXT3_EEENS1_16TensorSizeStrideIS8_Lj4EEEiS8_,@"STO_CUDA_ENTRY STV_DEFAULT"
_ZN2at6native40_GLOBAL__N__2351210d_8_Shape_cu_49f7391c19CatArrayBatchedCopyINS1_10OpaqueTypeILj1EEEjLi1ELi128ELi1EEEvPT_NS1_25CatArrInputTensorMetadataIS5_T0_XT2_EXT3_EEENS1_16TensorSizeStrideIS8_Lj4EEEiS8_:
        /* <DEDUP_REMOVED lines=13> */
[----:B------:R-:W1:Y:S02]  /*00d0*/  LDCU UR11, c[0x0][0x370] ;  /* 0x00006e00ff0b77ac */ /* 0x000e640008000800 */
[----:B------:R-:W-:Y:S01]  /*00e0*/  UIMAD UR8, UR5, 0x7, UR4 ;  /* 0x00000007050878a4 */ /* 0x000fe2000f8e0204 */
[----:B------:R-:W2:Y:S04]  /*00f0*/  LDCU UR9, c[0x0][0xe4c] ;  /* 0x0001c980ff0977ac */ /* 0x000ea80008000800 */
[----:B------:R-:W3:Y:S01]  /*0100*/  LDC R11, c[0x0][0xe38] ;  /* 0x00038e00ff0b7b82 */ /* 0x000ee20000000800 */
[----:B------:R-:W-:-:S02]  /*0110*/  UIMAD UR6, UR5, -0x4, UR8 ;  /* 0xfffffffc050678a4 */ /* 0x000fc4000f8e0208 */
[----:B------:R-:W4:Y:S01]  /*0120*/  LDCU.U8 UR7, c[0x0][UR4+0xd80] ;  /* 0x0001b000040777ac */ /* 0x000f220008000000 */
[----:B------:R-:W0:Y:S01]  /*0130*/  LDCU.64 UR12, c[0x0][0x358] ;  /* 0x00006b00ff0c77ac */ /* 0x000e220008000a00 */
[----:B-1----:R-:W-:Y:S01]  /*0140*/  IMAD R7, R7, UR11, RZ ;  /* 0x0000000b07077c24 */ /* 0x002fe2000f8e02ff */
[----:B------:R-:W1:Y:S07]  /*0150*/  LDCU.64 UR14, c[0x0][0x380] ;  /* 0x00007000ff0e77ac */ /* 0x000e6e0008000a00 */
[----:B------:R-:W2:Y:S01]  /*0160*/  LDCU UR6, c[0x0][UR6+0x780] ;  /* 0x0000f000060677ac */ /* 0x000ea20008000800 */
[----:B------:R-:W0:Y:S01]  /*0170*/  LDCU.64 UR4, c[0x0][UR8+0x380] ;  /* 0x00007000080477ac */ /* 0x000e220008000a00 */
[----:B----4-:R-:W-:-:S04]  /*0180*/  ISETP.NE.AND P0, PT, RZ, UR7, PT ;  /* 0x00000007ff007c0c */ /* 0x010fc8000bf05270 */
[----:B0-----:R-:W-:Y:S01]  /*0190*/  SEL R9, R9, 0x1, !P0 ;  /* 0x0000000109097807 */ /* 0x001fe20004000000 */
[----:B-12---:R-:W-:-:S12]  /*01a0*/  UIMAD UR6, UR6, UR9, URZ ;  /* 0x00000009060672a4 */ /* 0x006fd8000f8e02ff */
.L_x_866:
[----:B------:R-:W-:-:S05]  /*01b0*/  IMAD R2, R9, R0, RZ ;  /* 0x0000000009027224 */ /* 0x000fca00078e02ff */
[----:B------:R-:W-:-:S05]  /*01c0*/  IADD3 R2, P0, PT, R2, UR4, RZ ;  /* 0x0000000402027c10 */ /* 0x000fca000ff1e0ff */
[----:B0-----:R-:W-:-:S06]  /*01d0*/  IMAD.X R3, RZ, RZ, UR5, P0 ;  /* 0x00000005ff037e24 */ /* 0x001fcc00080e06ff */
[----:B------:R-:W2:Y:S01]  /*01e0*/  LDG.E.U8 R3, desc[UR12][R2.64] ;  /* 0x0000000c02037981 */ /* 0x000ea2000c1e1100 */
[----:B---3--:R-:W-:Y:S02]  /*01f0*/  IMAD R4, R0, R11, UR6 ;  /* 0x0000000600047e24 */ /* 0x008fe4000f8e020b */
[----:B------:R-:W-:-:S03]  /*0200*/  IMAD.IADD R0, R7, 0x1, R0 ;  /* 0x0000000107007824 */ /* 0x000fc600078e0200 */
[----:B------:R-:W-:-:S04]  /*0210*/  IADD3 R4, P0, PT, R4, UR14, RZ ;  /* 0x0000000e04047c10 */ /* 0x000fc8000ff1e0ff */
[----:B------:R-:W-:Y:S02]  /*0220*/  IADD3.X R5, PT, PT, RZ, UR15, RZ, P0, !PT ;  /* 0x0000000fff057c10 */ /* 0x000fe400087fe4ff */
[----:B------:R-:W-:-:S03]  /*0230*/  ISETP.GE.U32.AND P0, PT, R0, UR10, PT ;  /* 0x0000000a00007c0c */ /* 0x000fc6000bf06070 */
[----:B--2---:R0:W-:Y:S10]  /*0240*/  STG.E.U8 desc[UR12][R4.64], R3 ;  /* 0x0000000304007986 */ /* 0x0041f4000c10110c */
[----:B------:R-:W-:Y:S05]  /*0250*/  @!P0 BRA `(.L_x_866) ;  /* 0xfffffffc00d48947 */ /* 0x000fea000383ffff */
[----:B------:R-:W-:Y:S05]  /*0260*/  EXIT ;  /* 0x000000000000794d */ /* 0x000fea0003800000 */
.L_x_867:
        /* <DEDUP_REMOVED lines=9> */
.L_x_1083:


//--------------------- .text._ZN2at6native40_GLOBAL__N__2351210d_8_Shape_cu_49f7391c26CatArrayBatchedCopy_contigINS1_10OpaqueTypeILj1EEEjLi1ELi128ELi1EEEvPT_NS1_25CatArrInputTensorMetadataIS5_T0_XT2_EXT3_EEENS1_16TensorSizeStrideIS8_Lj4EEEiS8_ --------------------------
	.section	.text._ZN2at6native40_GLOBAL__N__2351210d_8_Shape_cu_49f7391c26CatArrayBatchedCopy_contigINS1_10OpaqueTypeILj1EEEjLi1ELi128ELi1EEEvPT_NS1_25CatArrInputTensorMetadataIS5_T0_XT2_EXT3_EEENS1_16TensorSizeStrideIS8_Lj4EEEiS8_,"ax",@progbits
	.align	128
.text._ZN2at6native40_GLOBAL__N__2351210d_8_Shape_cu_49f7391c26CatArrayBatchedCopy_contigINS1_10OpaqueTypeILj1EEEjLi1ELi128ELi1EEEvPT_NS1_25CatArrInputTensorMetadataIS5_T0_XT2_EXT3_EEENS1_16TensorSizeStrideIS8_Lj4EEEiS8_:
        .type           _ZN2at6native40_GLOBAL__N__2351210d_8_Shape_cu_49f7391c26CatArrayBatchedCopy_contigINS1_10OpaqueTypeILj1EEEjLi1ELi128ELi1EEEvPT_NS1_25CatArrInputTensorMetadataIS5_T0_XT2_EXT3_EEENS1_16TensorSizeStrideIS8_Lj4EEEiS8_,@function
        .size           _ZN2at6native40_GLOBAL__N__2351210d_8_Shape_cu_49f7391c26CatArrayBatchedCopy_contigINS1_10OpaqueTypeILj1EEEjLi1ELi128ELi1EEEvPT_NS1_25CatArrInputTensorMetadataIS5_T0_XT2_EXT3_EEENS1_16TensorSizeStrideIS8_Lj4EEEiS8_,(.L_x_1084 - _ZN2at6native40_GLOBAL__N__2351210d_8_Shape_cu_49f7391c26CatArrayBatchedCopy_contigINS1_10OpaqueTypeILj1EEEjLi1ELi128ELi1EEEvPT_NS1_25CatArrInputTensorMetadataIS5_T0_XT2_EXT3_EEENS1_16TensorSizeStrideIS8_Lj4EEEiS8_)
        .other          _ZN2at6native40_GLOBAL__N__2351210d_8_Shape_cu_49f7391c26CatArrayBatchedCopy_contigINS1_10OpaqueTypeILj1EEEjLi1ELi128ELi1EEEvPT_NS1_25CatArrInputTensorMetadataIS5_T0_XT2_EXT3_EEENS1_16TensorSizeStrideIS8_Lj4EEEiS8_,@"STO_CUDA_ENTRY STV_DEFAULT"
_ZN2at6native40_GLOBAL__N__2351210d_8_Shape_cu_49f7391c26CatArrayBatchedCopy_contigINS1_10OpaqueTypeILj1EEEjLi1ELi128ELi1EEEvPT_NS1_25CatArrInputTensorMetadataIS5_T0_XT2_EXT3_EEENS1_16TensorSizeStrideIS8_Lj4EEEiS8_:
        /* <DEDUP_REMOVED lines=22> */
.L_x_868:
        /* <DEDUP_REMOVED lines=11> */
.L_x_869:
        /* <DEDUP_REMOVED lines=15> */
.L_x_1084:


//--------------------- .text._ZN2at6native40_GLOBAL__N__2351210d_8_Shape_cu_49f7391c35CatArrayBatchedCopy_alignedK_contigINS1_10OpaqueTypeILj1EEEjLi1ELi128ELi1ELi8EEEvPT_NS1_25CatArrInputTensorMetadataIS5_T0_XT2_EXT3_EEENS1_16TensorSizeStrideIS8_Lj4EEEiS8_ --------------------------
	.section	.text._ZN2at6native40_GLOBAL__N__2351210d_8_Shape_cu_49f7391c35CatArrayBatchedCopy_alignedK_contigINS1_10OpaqueTypeILj1EEEjLi1ELi128ELi1ELi8EEEvPT_NS1_25CatArrInputTensorMetadataIS5_T0_XT2_EXT3_EEENS1_16TensorSizeStrideIS8_Lj4EEEiS8_,"ax",@progbits
	.align	128
.text._ZN2at6native40_GLOBAL__N__2351210d_8_Shape_cu_49f7391c35CatArrayBatchedCopy_alignedK_contigINS1_10OpaqueTypeILj1EEEjLi1ELi128ELi1ELi8EEEvPT_NS1_25CatArrInputTensorMetadataIS5_T0_XT2_EXT3_EEENS1_16TensorSizeStrideIS8_Lj4EEEiS8_:
        .type           _ZN2at6native40_GLOBAL__N__2351210d_8_Shape_cu_49f7391c35CatArrayBatchedCopy_alignedK_contigINS1_10OpaqueTypeILj1EEEjLi1ELi128ELi1ELi8EEEvPT_NS1_25CatArrInputTensorMetadataIS5_T0_XT2_EXT3_EEENS1_16TensorSizeStrideIS8_Lj4EEEiS8_,@function
        .size           _ZN2at6native40_GLOBAL__N__2351210d_8_Shape_cu_49f7391c35CatArrayBatchedCopy_alignedK_contigINS1_10OpaqueTypeILj1EEEjLi1ELi128ELi1ELi8EEEvPT_NS1_25CatArrInputTensorMetadataIS5_T0_XT2_EXT3_EEENS1_16TensorSizeStrideIS8_Lj4EEEiS8_,(.L_x_1085 - _ZN2at6native40_GLOBAL__N__2351210d_8_Shape_cu_49f7391c35CatArrayBatchedCopy_alignedK_contigINS1_10OpaqueTypeILj1EEEjLi1ELi128ELi1ELi8EEEvPT_NS1_25CatArrInputTensorMetadataIS5_T0_XT2_EXT3_EEENS1_16TensorSizeStrideIS8_Lj4EEEiS8_)
        .other          _ZN2at6native40_GLOBAL__N__2351210d_8_Shape_cu_49f7391c35CatArrayBatchedCopy_alignedK_contigINS1_10OpaqueTypeILj1EEEjLi1ELi128ELi1ELi8EEEvPT_NS1_25CatArrInputTensorMetadataIS5_T0_XT2_EXT3_EEENS1_16TensorSizeStrideIS8_Lj4EEEiS8_,@"STO_CUDA_ENTRY STV_DEFAULT"
_ZN2at6native40_GLOBAL__N__2351210d_8_Shape_cu_49f7391c35CatArrayBatchedCopy_alignedK_contigINS1_10OpaqueTypeILj1EEEjLi1ELi128ELi1ELi8EEEvPT_NS1_25CatArrInputTensorMetadataIS5_T0_XT2_EXT3_EEENS1_16TensorSizeStrideIS8_Lj4EEEiS8_:
        /* <DEDUP_REMOVED lines=27> */
.L_x_872:
        /* <DEDUP_REMOVED lines=47> */
.L_x_871:
[----:B0-2---:R-:W-:Y:S05]  /*04a0*/  BSYNC.RECONVERGENT B0 ;  /* 0x0000000000007941 */ /* 0x005fea0003800200 */
.L_x_870:
        /* <DEDUP_REMOVED lines=14> */
.L_x_875:
        /* <DEDUP_REMOVED lines=11> */
.L_x_874:
[----:B0-----:R-:W-:Y:S05]  /*0640*/  BSYNC.RECONVERGENT B0 ;  /* 0x0000000000007941 */ /* 0x001fea0003800200 */
.L_x_873:
        /* <DEDUP_REMOVED lines=12> */
.L_x_876:
        /* <DEDUP_REMOVED lines=27> */
.L_x_877:
        /* <DEDUP_REMOVED lines=12> */
.L_x_1085:


//--------------------- .text._ZN2at6native40_GLOBAL__N__2351210d_8_Shape_cu_49f7391c35CatArrayBatchedCopy_alignedK_contigINS1_10OpaqueTypeILj1EEEjLi1ELi128ELi1ELi16EEEvPT_NS1_25CatArrInputTensorMetadataIS5_T0_XT2_EXT3_EEENS1_16TensorSizeStrideIS8_Lj4EEEiS8_ --------------------------
	.section	.text._ZN2at6native40_GLOBAL__N__2351210d_8_Shape_cu_49f7391c35CatArrayBatchedCopy_alignedK_contigINS1_10OpaqueTypeILj1EEEjLi1ELi128ELi1ELi16EEEvPT_NS1_25CatArrInputTensorMetadataIS5_T0_XT2_EXT3_EEENS1_16TensorSizeStrideIS8_Lj4EEEiS8_,"ax",@progbits
	.align	128
.text._ZN2at6native40_GLOBAL__N__2351210d_8_Shape_cu_49f7391c35CatArrayBatchedCopy_alignedK_contigINS1_10OpaqueTypeILj1EEEjLi1ELi128ELi1ELi16EEEvPT_NS1_25CatArrInputTensorMetadataIS5_T0_XT2_EXT3_EEENS1_16TensorSizeStrideIS8_Lj4EEEiS8_:
        .type           _ZN2at6native40_GLOBAL__N__2351210d_8_Shape_cu_49f7391c35CatArrayBatchedCopy_alignedK_contigINS1_10OpaqueTypeILj1EEEjLi1ELi128ELi1ELi16EEEvPT_NS1_25CatArrInputTensorMetadataIS5_T0_XT2_EXT3_EEENS1_16TensorSizeStrideIS8_Lj4EEEiS8_,@function
        .size           _ZN2at6native40_GLOBAL__N__2351210d_8_Shape_cu_49f7391c35CatArrayBatchedCopy_alignedK_contigINS1_10OpaqueTypeILj1EEEjLi1ELi128ELi1ELi16EEEvPT_NS1_25CatArrInputTensorMetadataIS5_T0_XT2_EXT3_EEENS1_16TensorSizeStrideIS8_Lj4EEEiS8_,(.L_x_1086 - _ZN2at6native40_GLOBAL__N__2351210d_8_Shape_cu_49f7391c35CatArrayBatchedCopy_alignedK_contigINS1_10OpaqueTypeILj1EEEjLi1ELi128ELi1ELi16EEEvPT_NS1_25CatArrInputTensorMetadataIS5_T0_XT2_EXT3_EEENS1_16TensorSizeStrideIS8_Lj4EEEiS8_)
        .other          _ZN2at6native40_GLOBAL__N__2351210d_8_Shape_cu_49f7391c35CatArrayBatchedCopy_alignedK_contigINS1_10OpaqueTypeILj1EEEjLi1ELi128ELi1ELi16EEEvPT_NS1_25CatArrInputTensorMetadataIS5_T0_XT2_EXT3_EEENS1_16TensorSizeStrideIS8_Lj4EEEiS8_,@"STO_CUDA_ENTRY STV_DEFAULT"
_ZN2at6native40_GLOBAL__N__2351210d_8_Shape_cu_49f7391c35CatArrayBatchedCopy_alignedK_contigINS1_10OpaqueTypeILj1EEEjLi1ELi128ELi1ELi16EEEvPT_NS1_25CatArrInputTensorMetadataIS5_T0_XT2_EXT3_EEENS1_16TensorSizeStrideIS8_Lj4EEEiS8_:
        /* <DEDUP_REMOVED lines=27> */
.L_x_880:
        /* <DEDUP_REMOVED lines=87> */
.L_x_879:
[----:B0-2---:R-:W-:Y:S05]  /*0720*/  BSYNC.RECONVERGENT B0 ;  /* 0x0000000000007941 */ /* 0x005fea0003800200 */
.L_x_878:
        /* <DEDUP_REMOVED lines=14> */
.L_x_883:
        /* <DEDUP_REMOVED lines=11> */
.L_x_882:
[----:B0-----:R-:W-:Y:S05]  /*08c0*/  BSYNC.RECONVERGENT B0 ;  /* 0x0000000000007941 */ /* 0x001fea0003800200 */
.L_x_881:
        /* <DEDUP_REMOVED lines=12> */
.L_x_884:
        /* <DEDUP_REMOVED lines=27> */
.L_x_885:
        /* <DEDUP_REMOVED lines=12> */
.L_x_1086:


//--------------------- .text._ZN2at6native40_GLOBAL__N__2351210d_8_Shape_cu_49f7391c30CatArrayBatchedCopy_vectorizedINS1_10OpaqueTypeILj1EEEjLi1ELi128ELi1ELi16ELi16EEEvPcNS1_25CatArrInputTensorMetadataIT_T0_XT2_EXT3_EEENS1_16TensorSizeStrideIS8_Lj4EEEiS8_ --------------------------
	.section	.text._ZN2at6native40_GLOBAL__N__2351210d_8_Shape_cu_49f7391c30CatArrayBatchedCopy_vectorizedINS1_10OpaqueTypeILj1EEEjLi1ELi128ELi1ELi16ELi16EEEvPcNS1_25CatArrInputTensorMetadataIT_T0_XT2_EXT3_EEENS1_16TensorSizeStrideIS8_Lj4EEEiS8_,"ax",@progbits
	.align	128
.text._ZN2at6native40_GLOBAL__N__2351210d_8_Shape_cu_49f7391c30CatArrayBatchedCopy_vectorizedINS1_10OpaqueTypeILj1EEEjLi1ELi128ELi1ELi16ELi16EEEvPcNS1_25CatArrInputTensorMetadataIT_T0_XT2_EXT3_EEENS1_16TensorSizeStrideIS8_Lj4EEEiS8_:
        .type           _ZN2at6native40_GLOBAL__N__2351210d_8_Shape_cu_49f7391c30CatArrayBatchedCopy_vectorizedINS1_10OpaqueTypeILj1EEEjLi1ELi128ELi1ELi16ELi16EEEvPcNS1_25CatArrInputTensorMetadataIT_T0_XT2_EXT3_EEENS1_16TensorSizeStrideIS8_Lj4EEEiS8_,@function
        .size           _ZN2at6native40_GLOBAL__N__2351210d_8_Shape_cu_49f7391c30CatArrayBatchedCopy_vectorizedINS1_10OpaqueTypeILj1EEEjLi1ELi128ELi1ELi16ELi16EEEvPcNS1_25CatArrInputTensorMetadataIT_T0_XT2_EXT3_EEENS1_16TensorSizeStrideIS8_Lj4EEEiS8_,(.L_x_1087 - _ZN2at6native40_GLOBAL__N__2351210d_8_Shape_cu_49f7391c30CatArrayBatchedCopy_vectorizedINS1_10OpaqueTypeILj1EEEjLi1ELi128ELi1ELi16ELi16EEEvPcNS1_25CatArrInputTensorMetadataIT_T0_XT2_EXT3_EEENS1_16TensorSizeStrideIS8_Lj4EEEiS8_)
        .other          _ZN2at6native40_GLOBAL__N__2351210d_8_Shape_cu_49f7391c30CatArrayBatchedCopy_vectorizedINS1_10OpaqueTypeILj1EEEjLi1ELi128ELi1ELi16ELi16EEEvPcNS1_25CatArrInputTensorMetadataIT_T0_XT2_EXT3_EEENS1_16TensorSizeStrideIS8_Lj4EEEiS8_,@"STO_CUDA_ENTRY STV_DEFAULT"
_ZN2at6native40_GLOBAL__N__2351210d_8_Shape_cu_49f7391c30CatArrayBatchedCopy_vectorizedINS1_10OpaqueTypeILj1EEEjLi1ELi128ELi1ELi16ELi16EEEvPcNS1_25CatArrInputTensorMetadataIT_T0_XT2_EXT3_EEENS1_16TensorSizeStrideIS8_Lj4EEEiS8_:
        /* <DEDUP_REMOVED lines=25> */
.L_x_886:
        /* <DEDUP_REMOVED lines=11> */
.L_x_887:
        /* <DEDUP_REMOVED lines=12> */
.L_x_1087:


//--------------------- .nv.shared.reserved.0     --------------------------
	.section	.nv.shared.reserved.0,"aw",@nobits
	.weak		__nv_reservedSMEM_offset_0_alias
	.size		__nv_reservedSMEM_offset_0_alias, 0, 64
	.other		__nv_reservedSMEM_offset_0_alias,@"STO_CUDA_RESERVED_SHARED STV_DEFAULT"
__nv_reservedSMEM_offset_0_alias:
	.zero		0
	.zero		64


//--------------------- .nv.global                --------------------------
	.section	.nv.global,"aw",@nobits
.nv.global:
	.type		_ZN38_INTERNAL_2351210d_8_Shape_cu_49f7391c4cuda3std3__48in_placeE,@object
	.size		_ZN38_INTERNAL_2351210d_8_Shape_cu_49f7391c4cuda3std3__48in_placeE,(_ZN38_INTERNAL_2351210d_8_Shape_cu_49f7391c4cuda3std6ranges3__45__cpo8distanceE - _ZN38_INTERNAL_2351210d_8_Shape_cu_49f7391c4cuda3std3__48in_placeE)
_ZN38_INTERNAL_2351210d_8_Shape_cu_49f7391c4cuda3std3__48in_placeE:
	.zero		1
	.type		_ZN38_INTERNAL_2351210d_8_Shape_cu_49f7391c4cuda3std6ranges3__45__cpo8distanceE,@object
	.size		_ZN38_INTERNAL_2351210d_8_Shape_cu_49f7391c4cuda3std6ranges3__45__cpo8distanceE,(_ZN38_INTERNAL_2351210d_8_Shape_cu_49f7391c4cuda3std3__45__cpo6cbeginE - _ZN38_INTERNAL_2351210d_8_Shape_cu_49f7391c4cuda3std6ranges3__45__cpo8distanceE)
_ZN38_INTERNAL_2351210d_8_Shape_cu_49f7391c4cuda3std6ranges3__45__cpo8distanceE:
	.zero		1
	.type		_ZN38_INTERNAL_2351210d_8_Shape_cu_49f7391c4cuda3std3__45__cpo6cbeginE,@object
	.size		_ZN38_INTERNAL_2351210d_8_Shape_cu_49f7391c4cuda3std3__45__cpo6cbeginE,(_ZN38_INTERNAL_2351210d_8_Shape_cu_49f7391c4cuda3std6ranges3__45__cpo7advanceE - _ZN38_INTERNAL_2351210d_8_Shape_cu_49f7391c4cuda3std3__45__cpo6cbeginE)
_ZN38_INTERNAL_2351210d_8_Shape_cu_49f7391c4cuda3std3__45__cpo6cbeginE:
	.zero		1
	.type		_ZN38_INTERNAL_2351210d_8_Shape_cu_49f7391c4cuda3std6ranges3__45__cpo7advanceE,@object
	.size		_ZN38_INTERNAL_2351210d_8_Shape_cu_49f7391c4cuda3std6ranges3__45__cpo7advanceE,(_ZN38_INTERNAL_2351210d_8_Shape_cu_49f7391c4cuda3std3__45__cpo7crbeginE - _ZN38_INTERNAL_2351210d_8_Shape_cu_49f7391c4cuda3std6ranges3__45__cpo7advanceE)
_ZN38_INTERNAL_2351210d_8_Shape_cu_49f7391c4cuda3std6ranges3__45__cpo7advanceE:
	.zero		1
	.type		_ZN38_INTERNAL_2351210d_8_Shape_cu_49f7391c4cuda3std3__45__cpo7crbeginE,@object
	.size		_ZN38_INTERNAL_2351210d_8_Shape_cu_49f7391c4cuda3std3__45__cpo7crbeginE,(_ZN38_INTERNAL_2351210d_8_Shape_cu_49f7391c4cuda3std6ranges3__45__cpo4dataE - _ZN38_INTERNAL_2351210d_8_Shape_cu_49f7391c4cuda3std3__45__cpo7crbeginE)
_ZN38_INTERNAL_2351210d_8_Shape_cu_49f7391c4cuda3std3__45__cpo7crbeginE:
	.zero		1
	.type		_ZN38_INTERNAL_2351210d_8_Shape_cu_49f7391c4cuda3std6ranges3__45__cpo4dataE,@object
	.size		_ZN38_INTERNAL_2351210d_8_Shape_cu_49f7391c4cuda3std6ranges3__45__cpo4dataE,(_ZN38_INTERNAL_2351210d_8_Shape_cu_49f7391c4cuda3std6ranges3__45__cpo5beginE - _ZN38_INTERNAL_2351210d_8_Shape_cu_49f7391c4cuda3std6ranges3__45__cpo4dataE)
_ZN38_INTERNAL_2351210d_8_Shape_cu_49f7391c4cuda3std6ranges3__45__cpo4dataE:
	.zero		1
	.type		_ZN38_INTERNAL_2351210d_8_Shape_cu_49f7391c4cuda3std6ranges3__45__cpo5beginE,@object
	.size		_ZN38_INTERNAL_2351210d_8_Shape_cu_49f7391c4cuda3std6ranges3__45__cpo5beginE,(_ZN38_INTERNAL_2351210d_8_Shape_cu_49f7391c4cuda3std3__440_GLOBAL__N__2351210d_8_Shape_cu_49f7391c6ignoreE - _ZN38_INTERNAL_2351210d_8_Shape_cu_49f7391c4cuda3std6ranges3__45__cpo5beginE)
_ZN38_INTERNAL_2351210d_8_Shape_cu_49f7391c4cuda3std6ranges3__45__cpo5beginE:
	.zero		1
	.type		_ZN38_INTERNAL_2351210d_8_Shape_cu_49f7391c4cuda3std3__440_GLOBAL__N__2351210d_8_Shape_cu_49f7391c6ignoreE,@object
	.size		_ZN38_INTERNAL_2351210d_8_Shape_cu_49f7391c4cuda3std3__440_GLOBAL__N__2351210d_8_Shape_cu_49f7391c6ignoreE,(_ZN38_INTERNAL_2351210d_8_Shape_cu_49f7391c4cuda3std6ranges3__45__cpo4sizeE - _ZN38_INTERNAL_2351210d_8_Shape_cu_49f7391c4cuda3std3__440_GLOBAL__N__2351210d_8_Shape_cu_49f7391c6ignoreE)
_ZN38_INTERNAL_2351210d_8_Shape_cu_49f7391c4cuda3std3__440_GLOBAL__N__2351210d_8_Shape_cu_49f7391c6ignoreE:
	.zero		1
	.type		_ZN38_INTERNAL_2351210d_8_Shape_cu_49f7391c4cuda3std6ranges3__45__cpo4sizeE,@object
	.size		_ZN38_INTERNAL_2351210d_8_Shape_cu_49f7391c4cuda3std6ranges3__45__cpo4sizeE,(_ZN38_INTERNAL_2351210d_8_Shape_cu_49f7391c4cuda3std3__45__cpo5beginE - _ZN38_INTERNAL_2351210d_8_Shape_cu_49f7391c4cuda3std6ranges3__45__cpo4sizeE)
_ZN38_INTERNAL_2351210d_8_Shape_cu_49f7391c4cuda3std6ranges3__45__cpo4sizeE:
	.zero		1
	.type		_ZN38_INTERNAL_2351210d_8_Shape_cu_49f7391c4cuda3std3__45__cpo5beginE,@object
	.size		_ZN38_INTERNAL_2351210d_8_Shape_cu_49f7391c4cuda3std3__45__cpo5beginE,(_ZN38_INTERNAL_2351210d_8_Shape_cu_49f7391c4cuda3std6ranges3__45__cpo6cbeginE - _ZN38_INTERNAL_2351210d_8_Shape_cu_49f7391c4cuda3std3__45__cpo5beginE)
_ZN38_INTERNAL_2351210d_8_Shape_cu_49f7391c4cuda3std3__45__cpo5beginE:
	.zero		1
	.type		_ZN38_INTERNAL_2351210d_8_Shape_cu_49f7391c4cuda3std6ranges3__45__cpo6cbeginE,@object
	.size		_ZN38_INTERNAL_2351210d_8_Shape_cu_49f7391c4cuda3std6ranges3__45__cpo6cbeginE,(_ZN38_INTERNAL_2351210d_8_Shape_cu_49f7391c4cuda3std3__45__cpo6rbeginE - _ZN38_INTERNAL_2351210d_8_Shape_cu_49f7391c4cuda3std6ranges3__45__cpo6cbeginE)
_ZN38_INTERNAL_2351210d_8_Shape_cu_49f7391c4cuda3std6ranges3__45__cpo6cbeginE:
	.zero		1
	.type		_ZN38_INTERNAL_2351210d_8_Shape_cu_49f7391c4cuda3std3__45__cpo6rbeginE,@object
	.size		_ZN38_INTERNAL_2351210d_8_Shape_cu_49f7391c4cuda3std3__45__cpo6rbeginE,(_ZN38_INTERNAL_2351210d_8_Shape_cu_49f7391c4cuda3std6ranges3__45__cpo4nextE - _ZN38_INTERNAL_2351210d_8_Shape_cu_49f7391c4cuda3std3__45__cpo6rbeginE)
_ZN38_INTERNAL_2351210d_8_Shape_cu_49f7391c4cuda3std3__45__cpo6rbeginE:
	.zero		1
	.type		_ZN38_INTERNAL_2351210d_8_Shape_cu_49f7391c4cuda3std6ranges3__45__cpo4nextE,@object
	.size		_ZN38_INTERNAL_2351210d_8_Shape_cu_49f7391c4cuda3std6ranges3__45__cpo4nextE,(_ZN38_INTERNAL_2351210d_8_Shape_cu_49f7391c4cuda3std6ranges3__45__cpo4swapE - _ZN38_INTERNAL_2351210d_8_Shape_cu_49f7391c4cuda3std6ranges3__45__cpo4nextE)
_ZN38_INTERNAL_2351210d_8_Shape_cu_49f7391c4cuda3std6ranges3__45__cpo4nextE:
	.zero		1
	.type		_ZN38_INTERNAL_2351210d_8_Shape_cu_49f7391c4cuda3std6ranges3__45__cpo4swapE,@object
	.size		_ZN38_INTERNAL_2351210d_8_Shape_cu_49f7391c4cuda3std6ranges3__45__cpo4swapE,(_ZN38_INTERNAL_2351210d_8_Shape_cu_49f7391c4cuda3std3__420unreachable_sentinelE - _ZN38_INTERNAL_2351210d_8_Shape_cu_49f7391c4cuda3std6ranges3__45__cpo4swapE)
_ZN38_INTERNAL_2351210d_8_Shape_cu_49f7391c4cuda3std6ranges3__45__cpo4swapE:
	.zero		1
	.type		_ZN38_INTERNAL_2351210d_8_Shape_cu_49f7391c4cuda3std3__420unreachable_sentinelE,@object
	.size		_ZN38_INTERNAL_2351210d_8_Shape_cu_49f7391c4cuda3std3__420unreachable_sentinelE,(_ZN38_INTERNAL_2351210d_8_Shape_cu_49f7391c6thrust24THRUST_300001_SM_1030_NS6system6detail10sequential3seqE - _ZN38_INTERNAL_2351210d_8_Shape_cu_49f7391c4cuda3std3__420unreachable_sentinelE)
_ZN38_INTERNAL_2351210d_8_Shape_cu_49f7391c4cuda3std3__420unreachable_sentinelE:
	.zero		1
	.type		_ZN38_INTERNAL_2351210d_8_Shape_cu_49f7391c6thrust24THRUST_300001_SM_1030_NS6system6detail10sequential3seqE,@object
	.size		_ZN38_INTERNAL_2351210d_8_Shape_cu_49f7391c6thrust24THRUST_300001_SM_1030_NS6system6detail10sequential3seqE,(_ZN38_INTERNAL_2351210d_8_Shape_cu_49f7391c4cuda3std3__45__cpo4cendE - _ZN38_INTERNAL_2351210d_8_Shape_cu_49f7391c6thrust24THRUST_300001_SM_1030_NS6system6detail10sequential3seqE)
_ZN38_INTERNAL_2351210d_8_Shape_cu_49f7391c6thrust24THRUST_300001_SM_1030_NS6system6detail10sequential3seqE:
	.zero		1
	.type		_ZN38_INTERNAL_2351210d_8_Shape_cu_49f7391c4cuda3std3__45__cpo4cendE,@object
	.size		_ZN38_INTERNAL_2351210d_8_Shape_cu_49f7391c4cuda3std3__45__cpo4cendE,(_ZN38_INTERNAL_2351210d_8_Shape_cu_49f7391c4cuda3std6ranges3__45__cpo9iter_swapE - _ZN38_INTERNAL_2351210d_8_Shape_cu_49f7391c4cuda3std3__45__cpo4cendE)
_ZN38_INTERNAL_2351210d_8_Shape_cu_49f7391c4cuda3std3__45__cpo4cendE:
	.zero		1
	.type		_ZN38_INTERNAL_2351210d_8_Shape_cu_49f7391c4cuda3std6ranges3__45__cpo9iter_swapE,@object
	.size		_ZN38_INTERNAL_2351210d_8_Shape_cu_49f7391c4cuda3std6ranges3__45__cpo9iter_swapE,(_ZN38_INTERNAL_2351210d_8_Shape_cu_49f7391c4cuda3std3__45__cpo5crendE - _ZN38_INTERNAL_2351210d_8_Shape_cu_49f7391c4cuda3std6ranges3__45__cpo9iter_swapE)
_ZN38_INTERNAL_2351210d_8_Shape_cu_49f7391c4cuda3std6ranges3__45__cpo9iter_swapE:
	.zero		1
	.type		_ZN38_INTERNAL_2351210d_8_Shape_cu_49f7391c4cuda3std3__45__cpo5crendE,@object
	.size		_ZN38_INTERNAL_2351210d_8_Shape_cu_49f7391c4cuda3std3__45__cpo5crendE,(_ZN38_INTERNAL_2351210d_8_Shape_cu_49f7391c4cuda3std6ranges3__45__cpo5cdataE - _ZN38_INTERNAL_2351210d_8_Shape_cu_49f7391c4cuda3std3__45__cpo5crendE)
_ZN38_INTERNAL_2351210d_8_Shape_cu_49f7391c4cuda3std3__45__cpo5crendE:
	.zero		1
	.type		_ZN38_INTERNAL_2351210d_8_Shape_cu_49f7391c4cuda3std6ranges3__45__cpo5cdataE,@object
	.size		_ZN38_INTERNAL_2351210d_8_Shape_cu_49f7391c4cuda3std6ranges3__45__cpo5cdataE,(_ZN38_INTERNAL_2351210d_8_Shape_cu_49f7391c4cuda3std6ranges3__45__cpo3endE - _ZN38_INTERNAL_2351210d_8_Shape_cu_49f7391c4cuda3std6ranges3__45__cpo5cdataE)
_ZN38_INTERNAL_2351210d_8_Shape_cu_49f7391c4cuda3std6ranges3__45__cpo5cdataE:
	.zero		1
	.type		_ZN38_INTERNAL_2351210d_8_Shape_cu_49f7391c4cuda3std6ranges3__45__cpo3endE,@object
	.size		_ZN38_INTERNAL_2351210d_8_Shape_cu_49f7391c4cuda3std6ranges3__45__cpo3endE,(_ZN38_INTERNAL_2351210d_8_Shape_cu_49f7391c4cuda3std3__419piecewise_constructE - _ZN38_INTERNAL_2351210d_8_Shape_cu_49f7391c4cuda3std6ranges3__45__cpo3endE)
_ZN38_INTERNAL_2351210d_8_Shape_cu_49f7391c4cuda3std6ranges3__45__cpo3endE:
	.zero		1
	.type		_ZN38_INTERNAL_2351210d_8_Shape_cu_49f7391c4cuda3std3__419piecewise_constructE,@object
	.size		_ZN38_INTERNAL_2351210d_8_Shape_cu_49f7391c4cuda3std3__419piecewise_constructE,(_ZN38_INTERNAL_2351210d_8_Shape_cu_49f7391c4cuda3std6ranges3__45__cpo5ssizeE - _ZN38_INTERNAL_2351210d_8_Shape_cu_49f7391c4cuda3std3__419piecewise_constructE)
_ZN38_INTERNAL_2351210d_8_Shape_cu_49f7391c4cuda3std3__419piecewise_constructE:
	.zero		1
	.type		_ZN38_INTERNAL_2351210d_8_Shape_cu_49f7391c4cuda3std6ranges3__45__cpo5ssizeE,@object
	.size		_ZN38_INTERNAL_2351210d_8_Shape_cu_49f7391c4cuda3std6ranges3__45__cpo5ssizeE,(_ZN38_INTERNAL_2351210d_8_Shape_cu_49f7391c4cuda3std3__45__cpo3endE - _ZN38_INTERNAL_2351210d_8_Shape_cu_49f7391c4cuda3std6ranges3__45__cpo5ssizeE)
_ZN38_INTERNAL_2351210d_8_Shape_cu_49f7391c4cuda3std6ranges3__45__cpo5ssizeE:
	.zero		1
	.type		_ZN38_INTERNAL_2351210d_8_Shape_cu_49f7391c4cuda3std3__45__cpo3endE,@object
	.size		_ZN38_INTERNAL_2351210d_8_Shape_cu_49f7391c4cuda3std3__45__cpo3endE,(_ZN38_INTERNAL_2351210d_8_Shape_cu_49f7391c4cuda3std6ranges3__45__cpo4cendE - _ZN38_INTERNAL_2351210d_8_Shape_cu_49f7391c4cuda3std3__45__cpo3endE)
_ZN38_INTERNAL_2351210d_8_Shape_cu_49f7391c4cuda3std3__45__cpo3endE:
	.zero		1
	.type		_ZN38_INTERNAL_2351210d_8_Shape_cu_49f7391c4cuda3std6ranges3__45__cpo4cendE,@object
	.size		_ZN38_INTERNAL_2351210d_8_Shape_cu_49f7391c4cuda3std6ranges3__45__cpo4cendE,(_ZN38_INTERNAL_2351210d_8_Shape_cu_49f7391c4cuda3std3__45__cpo4rendE - _ZN38_INTERNAL_2351210d_8_Shape_cu_49f7391c4cuda3std6ranges3__45__cpo4cendE)
_ZN38_INTERNAL_2351210d_8_Shape_cu_49f7391c4cuda3std6ranges3__45__cpo4cendE:
	.zero		1
	.type		_ZN38_INTERNAL_2351210d_8_Shape_cu_49f7391c4cuda3std3__45__cpo4rendE,@object
	.size		_ZN38_INTERNAL_2351210d_8_Shape_cu_49f7391c4cuda3std3__45__cpo4rendE,(_ZN38_INTERNAL_2351210d_8_Shape_cu_49f7391c4cuda3std6ranges3__45__cpo4prevE - _ZN38_INTERNAL_2351210d_8_Shape_cu_49f7391c4cuda3std3__45__cpo4rendE)
_ZN38_INTERNAL_2351210d_8_Shape_cu_49f7391c4cuda3std3__45__cpo4rendE:
	.zero		1
	.type		_ZN38_INTERNAL_2351210d_8_Shape_cu_49f7391c4cuda3std6ranges3__45__cpo4prevE,@object
	.size		_ZN38_INTERNAL_2351210d_8_Shape_cu_49f7391c4cuda3std6ranges3__45__cpo4prevE,(_ZN38_INTERNAL_2351210d_8_Shape_cu_49f7391c4cuda3std6ranges3__45__cpo9iter_moveE - _ZN38_INTERNAL_2351210d_8_Shape_cu_49f7391c4cuda3std6ranges3__45__cpo4prevE)
_ZN38_INTERNAL_2351210d_8_Shape_cu_49f7391c4cuda3std6ranges3__45__cpo4prevE:
	.zero		1
	.type		_ZN38_INTERNAL_2351210d_8_Shape_cu_49f7391c4cuda3std6ranges3__45__cpo9iter_moveE,@object
	.size		_ZN38_INTERNAL_2351210d_8_Shape_cu_49f7391c4cuda3std6ranges3__45__cpo9iter_moveE,(.L_13 - _ZN38_INTERNAL_2351210d_8_Shape_cu_49f7391c4cuda3std6ranges3__45__cpo9iter_moveE)
_ZN38_INTERNAL_2351210d_8_Shape_cu_49f7391c4cuda3std6ranges3__45__cpo9iter_moveE:
	.zero		1
.L_13:


//--------------------- .nv.constant0._ZN2at6native40_GLOBAL__N__2351210d_8_Shape_cu_49f7391c19CatArrayBatchedCopyINS1_10OpaqueTypeILj16EEEjLi4ELi64ELi64EEEvPT_NS1_25CatArrInputTensorMetadataIS5_T0_XT2_EXT3_EEENS1_16TensorSizeStrideIS8_Lj4EEEiS8_ --------------------------
	.section	.nv.constant0._ZN2at6native40_GLOBAL__N__2351210d_8_Shape_cu_49f7391c19CatArrayBatchedCopyINS1_10OpaqueTypeILj16EEEjLi4ELi64ELi64EEEvPT_NS1_25CatArrInputTensorMetadataIS5_T0_XT2_EXT3_EEENS1_16TensorSizeStrideIS8_Lj4EEEiS8_,"a",@progbits
	.sectionflags	@""
	.align	4
.nv.constant0._ZN2at6native40_GLOBAL__N__2351210d_8_Shape_cu_49f7391c19CatArrayBatchedCopyINS1_10OpaqueTypeILj16EEEjLi4ELi64ELi64EEEvPT_NS1_25CatArrInputTensorMetadataIS5_T0_XT2_EXT3_EEENS1_16TensorSizeStrideIS8_Lj4EEEiS8_:
	.zero		4336


//--------------------- .nv.constant0._ZN2at6native40_GLOBAL__N__2351210d_8_Shape_cu_49f7391c26CatArrayBatchedCopy_contigINS1_10OpaqueTypeILj16EEEjLi4ELi64ELi64EEEvPT_NS1_25CatArrInputTensorMetadataIS5_T0_XT2_EXT3_EEENS1_16TensorSizeStrideIS8_Lj4EEEiS8_ --------------------------
	.section	.nv.constant0._ZN2at6native40_GLOBAL__N__2351210d_8_Shape_cu_49f7391c26CatArrayBatchedCopy_contigINS1_10OpaqueTypeILj16EEEjLi4ELi64ELi64EEEvPT_NS1_25CatArrInputTensorMetadataIS5_T0_XT2_EXT3_EEENS1_16TensorSizeStrideIS8_Lj4EEEiS8_,"a",@progbits
	.sectionflags	@""
	.align	4
.nv.constant0._ZN2at6native40_GLOBAL__N__2351210d_8_Shape_cu_49f7391c26CatArrayBatchedCopy_contigINS1_10OpaqueTypeILj16EEEjLi4ELi64ELi64EEEvPT_NS1_25CatArrInputTensorMetadataIS5_T0_XT2_EXT3_EEENS1_16TensorSizeStrideIS8_Lj4EEEiS8_:
	.zero		4336


//--------------------- .nv.constant0._ZN2at6native40_GLOBAL__N__2351210d_8_Shape_cu_49f7391c35CatArrayBatchedCopy_alignedK_contigINS1_10OpaqueTypeILj16EEEjLi4ELi64ELi64ELi8EEEvPT_NS1_25CatArrInputTensorMetadataIS5_T0_XT2_EXT3_EEENS1_16TensorSizeStrideIS8_Lj4EEEiS8_ --------------------------
	.section	.nv.constant0._ZN2at6native40_GLOBAL__N__2351210d_8_Shape_cu_49f7391c35CatArrayBatchedCopy_alignedK_contigINS1_10OpaqueTypeILj16EEEjLi4ELi64ELi64ELi8EEEvPT_NS1_25CatArrInputTensorMetadataIS5_T0_XT2_EXT3_EEENS1_16TensorSizeStrideIS8_Lj4EEEiS8_,"a",@progbits
	.sectionflags	@""
	.align	4
.nv.constant0._ZN2at6native40_GLOBAL__N__2351210d_8_Shape_cu_49f7391c35CatArrayBatchedCopy_alignedK_contigINS1_10OpaqueTypeILj16EEEjLi4ELi64ELi64ELi8EEEvPT_NS1_25CatArrInputTensorMetadataIS5_T0_XT2_EXT3_EEENS1_16TensorSizeStrideIS8_Lj4EEEiS8_:
	.zero		4336


//--------------------- .nv.constant0._ZN2at6native40_GLOBAL__N__2351210d_8_Shape_cu_49f7391c35CatArrayBatchedCopy_alignedK_contigINS1_10OpaqueTypeILj16EEEjLi4ELi64ELi64ELi16EEEvPT_NS1_25CatArrInputTensorMetadataIS5_T0_XT2_EXT3_EEENS1_16TensorSizeStrideIS8_Lj4EEEiS8_ --------------------------
	.section	.nv.constant0._ZN2at6native40_GLOBAL__N__2351210d_8_Shape_cu_49f7391c35CatArrayBatchedCopy_alignedK_contigINS1_10OpaqueTypeILj16EEEjLi4ELi64ELi64ELi16EEEvPT_NS1_25CatArrInputTensorMetadataIS5_T0_XT2_EXT3_EEENS1_16TensorSizeStrideIS8_Lj4EEEiS8_,"a",@progbits
	.sectionflags	@""
	.align	4
.nv.constant0._ZN2at6native40_GLOBAL__N__2351210d_8_Shape_cu_49f7391c35CatArrayBatchedCopy_alignedK_contigINS1_10OpaqueTypeILj16EEEjLi4ELi64ELi64ELi16EEEvPT_NS1_25CatArrInputTensorMetadataIS5_T0_XT2_EXT3_EEENS1_16TensorSizeStrideIS8_Lj4EEEiS8_:
	.zero		4336


//--------------------- .nv.constant0._ZN2at6native40_GLOBAL__N__2351210d_8_Shape_cu_49f7391c30CatArrayBatchedCopy_vectorizedINS1_10OpaqueTypeILj16EEEjLi4ELi64ELi64ELi16ELi1EEEvPcNS1_25CatArrInputTensorMetadataIT_T0_XT2_EXT3_EEENS1_16TensorSizeStrideIS8_Lj4EEEiS8_ --------------------------
	.section	.nv.constant0._ZN2at6native40_GLOBAL__N__2351210d_8_Shape_cu_49f7391c30CatArrayBatchedCopy_vectorizedINS1_10OpaqueTypeILj16EEEjLi4ELi64ELi64ELi16ELi1EEEvPcNS1_25CatArrInputTensorMetadataIT_T0_XT2_EXT3_EEENS1_16TensorSizeStrideIS8_Lj4EEEiS8_,"a",@progbits
	.sectionflags	@""
	.align	4
.nv.constant0._ZN2at6native40_GLOBAL__N__2351210d_8_Shape_cu_49f7391c30CatArrayBatchedCopy_vectorizedINS1_10OpaqueTypeILj16EEEjLi4ELi64ELi64ELi16ELi1EEEvPcNS1_25CatArrInputTensorMetadataIT_T0_XT2_EXT3_EEENS1_16TensorSizeStrideIS8_Lj4EEEiS8_:
	.zero		4336


//--------------------- .nv.constant0._ZN2at6native40_GLOBAL__N__2351210d_8_Shape_cu_49f7391c19CatArrayBatchedCopyINS1_10OpaqueTypeILj16EEEjLi3ELi64ELi64EEEvPT_NS1_25CatArrInputTensorMetadataIS5_T0_XT2_EXT3_EEENS1_16TensorSizeStrideIS8_Lj4EEEiS8_ --------------------------
	.section	.nv.constant0._ZN2at6native40_GLOBAL__N__2351210d_8_Shape_cu_49f7391c19CatArrayBatchedCopyINS1_10OpaqueTypeILj16EEEjLi3ELi64ELi64EEEvPT_NS1_25CatArrInputTensorMetadataIS5_T0_XT2_EXT3_EEENS1_16TensorSizeStrideIS8_Lj4EEEiS8_,"a",@progbits
	.sectionflags	@""
	.align	4
.nv.constant0._ZN2at6native40_GLOBAL__N__2351210d_8_Shape_cu_49f7391c19CatArrayBatchedCopyINS1_10OpaqueTypeILj16EEEjLi3ELi64ELi64EEEvPT_NS1_25CatArrInputTensorMetadataIS5_T0_XT2_EXT3_EEENS1_16TensorSizeStrideIS8_Lj4EEEiS8_:
	.zero		4336


//--------------------- .nv.constant0._ZN2at6native40_GLOBAL__N__2351210d_8_Shape_cu_49f7391c26CatArrayBatchedCopy_contigINS1_10OpaqueTypeILj16EEEjLi3ELi64ELi64EEEvPT_NS1_25CatArrInputTensorMetadataIS5_T0_XT2_EXT3_EEENS1_16TensorSizeStrideIS8_Lj4EEEiS8_ --------------------------
	.section	.nv.constant0._ZN2at6native40_GLOBAL__N__2351210d_8_Shape_cu_49f7391c26CatArrayBatchedCopy_contigINS1_10OpaqueTypeILj16EEEjLi3ELi64ELi64EEEvPT_NS1_25CatArrInputTensorMetadataIS5_T0_XT2_EXT3_EEENS1_16TensorSizeStrideIS8_Lj4EEEiS8_,"a",@progbits
	.sectionflags	@""
	.align	4
.nv.constant0._ZN2at6native40_GLOBAL__N__2351210d_8_Shape_cu_49f7391c26CatArrayBatchedCopy_contigINS1_10OpaqueTypeILj16EEEjLi3ELi64ELi64EEEvPT_NS1_25CatArrInputTensorMetadataIS5_T0_XT2_EXT3_EEENS1_16TensorSizeStrideIS8_Lj4EEEiS8_:
	.zero		4336


//--------------------- .nv.constant0._ZN2at6native40_GLOBAL__N__2351210d_8_Shape_cu_49f7391c35CatArrayBatchedCopy_alignedK_contigINS1_10OpaqueTypeILj16EEEjLi3ELi64ELi64ELi8EEEvPT_NS1_25CatArrInputTensorMetadataIS5_T0_XT2_EXT3_EEENS1_16TensorSizeStrideIS8_Lj4EEEiS8_ --------------------------
	.section	.nv.constant0._ZN2at6native40_GLOBAL__N__2351210d_8_Shape_cu_49f7391c35CatArrayBatchedCopy_alignedK_contigINS1_10OpaqueTypeILj16EEEjLi3ELi64ELi64ELi8EEEvPT_NS1_25CatArrInputTensorMetadataIS5_T0_XT2_EXT3_EEENS1_16TensorSizeStrideIS8_Lj4EEEiS8_,"a",@progbits
	.sectionflags	@""
	.align	4
.nv.constant0._ZN2at6native40_GLOBAL__N__2351210d_8_Shape_cu_49f7391c35CatArrayBatchedCopy_alignedK_contigINS1_10OpaqueTypeILj16EEEjLi3ELi64ELi64ELi8EEEvPT_NS1_25CatArrInputTensorMetadataIS5_T0_XT2_EXT3_EEENS1_16TensorSizeStrideIS8_Lj4EEEiS8_:
	.zero		4336


//--------------------- .nv.constant0._ZN2at6native40_GLOBAL__N__2351210d_8_Shape_cu_49f7391c35CatArrayBatchedCopy_alignedK_contigINS1_10OpaqueTypeILj16EEEjLi3ELi64ELi64ELi16EEEvPT_NS1_25CatArrInputTensorMetadataIS5_T0_XT2_EXT3_EEENS1_16TensorSizeStrideIS8_Lj4EEEiS8_ --------------------------
	.section	.nv.constant0._ZN2at6native40_GLOBAL__N__2351210d_8_Shape_cu_49f7391c35CatArrayBatchedCopy_alignedK_contigINS1_10OpaqueTypeILj16EEEjLi3ELi64ELi64ELi16EEEvPT_NS1_25CatArrInputTensorMetadataIS5_T0_XT2_EXT3_EEENS1_16TensorSizeStrideIS8_Lj4EEEiS8_,"a",@progbits
	.sectionflags	@""
	.align	4
.nv.constant0._ZN2at6native40_GLOBAL__N__2351210d_8_Shape_cu_49f7391c35CatArrayBatchedCopy_alignedK_contigINS1_10OpaqueTypeILj16EEEjLi3ELi64ELi64ELi16EEEvPT_NS1_25CatArrInputTensorMetadataIS5_T0_XT2_EXT3_EEENS1_16TensorSizeStrideIS8_Lj4EEEiS8_:
	.zero		4336


//--------------------- .nv.constant0._ZN2at6native40_GLOBAL__N__2351210d_8_Shape_cu_49f7391c30CatArrayBatchedCopy_vectorizedINS1_10OpaqueTypeILj16EEEjLi3ELi64ELi64ELi16ELi1EEEvPcNS1_25CatArrInputTensorMetadataIT_T0_XT2_EXT3_EEENS1_16TensorSizeStrideIS8_Lj4EEEiS8_ --------------------------
	.section	.nv.constant0._ZN2at6native40_GLOBAL__N__2351210d_8_Shape_cu_49f7391c30CatArrayBatchedCopy_vectorizedINS1_10OpaqueTypeILj16EEEjLi3ELi64ELi64ELi16ELi1EEEvPcNS1_25CatArrInputTensorMetadataIT_T0_XT2_EXT3_EEENS1_16TensorSizeStrideIS8_Lj4EEEiS8_,"a",@progbits
	.sectionflags	@""
	.align	4
.nv.constant0._ZN2at6native40_GLOBAL__N__2351210d_8_Shape_cu_49f7391c30CatArrayBatchedCopy_vectorizedINS1_10OpaqueTypeILj16EEEjLi3ELi64ELi64ELi16ELi1EEEvPcNS1_25CatArrInputTensorMetadataIT_T0_XT2_EXT3_EEENS1_16TensorSizeStrideIS8_Lj4EEEiS8_:
	.zero		4336


//--------------------- .nv.constant0._ZN2at6native40_GLOBAL__N__2351210d_8_Shape_cu_49f7391c19CatArrayBatchedCopyINS1_10OpaqueTypeILj16EEEjLi2ELi64ELi64EEEvPT_NS1_25CatArrInputTensorMetadataIS5_T0_XT2_EXT3_EEENS1_16TensorSizeStrideIS8_Lj4EEEiS8_ --------------------------
	.section	.nv.constant0._ZN2at6native40_GLOBAL__N__2351210d_8_Shape_cu_49f7391c19CatArrayBatchedCopyINS1_10OpaqueTypeILj16EEEjLi2ELi64ELi64EEEvPT_NS1_25CatArrInputTensorMetadataIS5_T0_XT2_EXT3_EEENS1_16TensorSizeStrideIS8_Lj4EEEiS8_,"a",@progbits
	.sectionflags	@""
	.align	4
.nv.constant0._ZN2at6native40_GLOBAL__N__2351210d_8_Shape_cu_49f7391c19CatArrayBatchedCopyINS1_10OpaqueTypeILj16EEEjLi2ELi64ELi64EEEvPT_NS1_25CatArrInputTensorMetadataIS5_T0_XT2_EXT3_EEENS1_16TensorSizeStrideIS8_Lj4EEEiS8_:
	.zero		4336


//--------------------- .nv.constant0._ZN2at6native40_GLOBAL__N__2351210d_8_Shape_cu_49f7391c26CatArrayBatchedCopy_contigINS1_10OpaqueTypeILj16EEEjLi2ELi64ELi64EEEvPT_NS1_25CatArrInputTensorMetadataIS5_T0_XT2_EXT3_EEENS1_16TensorSizeStrideIS8_Lj4EEEiS8_ --------------------------
	.section	.nv.constant0._ZN2at6native40_GLOBAL__N__2351210d_8_Shape_cu_49f7391c26CatArrayBatchedCopy_contigINS1_10OpaqueTypeILj16EEEjLi2ELi64ELi64EEEvPT_NS1_25CatArrInputTensorMetadataIS5_T0_XT2_EXT3_EEENS1_16TensorSizeStrideIS8_Lj4EEEiS8_,"a",@progbits
	.sectionflags	@""
	.align	4
.nv.constant0._ZN2at6native40_GLOBAL__N__2351210d_8_Shape_cu_49f7391c26CatArrayBatchedCopy_contigINS1_10OpaqueTypeILj16EEEjLi2ELi64ELi64EEEvPT_NS1_25CatArrInputTensorMetadataIS5_T0_XT2_EXT3_EEENS1_16TensorSizeStrideIS8_Lj4EEEiS8_:
	.zero		4336


//--------------------- .nv.constant0._ZN2at6native40_GLOBAL__N__2351210d_8_Shape_cu_49f7391c35CatArrayBatchedCopy_alignedK_contigINS1_10OpaqueTypeILj16EEEjLi2ELi64ELi64ELi8EEEvPT_NS1_25CatArrInputTensorMetadataIS5_T0_XT2_EXT3_EEENS1_16TensorSizeStrideIS8_Lj4EEEiS8_ --------------------------
	.section	.nv.constant0._ZN2at6native40_GLOBAL__N__2351210d_8_Shape_cu_49f7391c35CatArrayBatchedCopy_alignedK_contigINS1_10OpaqueTypeILj16EEEjLi2ELi64ELi64ELi8EEEvPT_NS1_25CatArrInputTensorMetadataIS5_T0_XT2_EXT3_EEENS1_16TensorSizeStrideIS8_Lj4EEEiS8_,"a",@progbits
	.sectionflags	@""
	.align	4
.nv.constant0._ZN2at6native40_GLOBAL__N__2351210d_8_Shape_cu_49f7391c35CatArrayBatchedCopy_alignedK_contigINS1_10OpaqueTypeILj16EEEjLi2ELi64ELi64ELi8EEEvPT_NS1_25CatArrInputTensorMetadataIS5_T0_XT2_EXT3_EEENS1_16TensorSizeStrideIS8_Lj4EEEiS8_:
	.zero		4336


//--------------------- .nv.constant0._ZN2at6native40_GLOBAL__N__2351210d_8_Shape_cu_49f7391c35CatArrayBatchedCopy_alignedK_contigINS1_10OpaqueTypeILj16EEEjLi2ELi64ELi64ELi16EEEvPT_NS1_25CatArrInputTensorMetadataIS5_T0_XT2_EXT3_EEENS1_16TensorSizeStrideIS8_Lj4EEEiS8_ --------------------------
	.section	.nv.constant0._ZN2at6native40_GLOBAL__N__2351210d_8_Shape_cu_49f7391c35CatArrayBatchedCopy_alignedK_contigINS1_10OpaqueTypeILj16EEEjLi2ELi64ELi64ELi16EEEvPT_NS1_25CatArrInputTensorMetadataIS5_T0_XT2_EXT3_EEENS1_16TensorSizeStrideIS8_Lj4EEEiS8_,"a",@progbits
	.sectionflags	@""
	.align	4
.nv.constant0._ZN2at6native40_GLOBAL__N__2351210d_8_Shape_cu_49f7391c35CatArrayBatchedCopy_alignedK_contigINS1_10OpaqueTypeILj16EEEjLi2ELi64ELi64ELi16EEEvPT_NS1_25CatArrInputTensorMetadataIS5_T0_XT2_EXT3_EEENS1_16TensorSizeStrideIS8_Lj4EEEiS8_:
	.zero		4336


//--------------------- .nv.constant0._ZN2at6native40_GLOBAL__N__2351210d_8_Shape_cu_49f7391c30CatArrayBatchedCopy_vectorizedINS1_10OpaqueTypeILj16EEEjLi2ELi64ELi64ELi16ELi1EEEvPcNS1_25CatArrInputTensorMetadataIT_T0_XT2_EXT3_EEENS1_16TensorSizeStrideIS8_Lj4EEEiS8_ --------------------------
	.section	.nv.constant0._ZN2at6native40_GLOBAL__N__2351210d_8_Shape_cu_49f7391c30CatArrayBatchedCopy_vectorizedINS1_10OpaqueTypeILj16EEEjLi2ELi64ELi64ELi16ELi1EEEvPcNS1_25CatArrInputTensorMetadataIT_T0_XT2_EXT3_EEENS1_16TensorSizeStrideIS8_Lj4EEEiS8_,"a",@progbits
	.sectionflags	@""
	.align	4
.nv.constant0._ZN2at6native40_GLOBAL__N__2351210d_8_Shape_cu_49f7391c30CatArrayBatchedCopy_vectorizedINS1_10OpaqueTypeILj16EEEjLi2ELi64ELi64ELi16ELi1EEEvPcNS1_25CatArrInputTensorMetadataIT_T0_XT2_EXT3_EEENS1_16TensorSizeStrideIS8_Lj4EEEiS8_:
	.zero		4336


//--------------------- .nv.constant0._ZN2at6native40_GLOBAL__N__2351210d_8_Shape_cu_49f7391c19CatArrayBatchedCopyINS1_10OpaqueTypeILj16EEEjLi1ELi64ELi64EEEvPT_NS1_25CatArrInputTensorMetadataIS5_T0_XT2_EXT3_EEENS1_16TensorSizeStrideIS8_Lj4EEEiS8_ --------------------------
	.section	.nv.constant0._ZN2at6native40_GLOBAL__N__2351210d_8_Shape_cu_49f7391c19CatArrayBatchedCopyINS1_10OpaqueTypeILj16EEEjLi1ELi64ELi64EEEvPT_NS1_25CatArrInputTensorMetadataIS5_T0_XT2_EXT3_EEENS1_16TensorSizeStrideIS8_Lj4EEEiS8_,"a",@progbits
	.sectionflags	@""
	.align	4
.nv.constant0._ZN2at6native40_GLOBAL__N__2351210d_8_Shape_cu_49f7391c19CatArrayBatchedCopyINS1_10OpaqueTypeILj16EEEjLi1ELi64ELi64EEEvPT_NS1_25CatArrInputTensorMetadataIS5_T0_XT2_EXT3_EEENS1_16TensorSizeStrideIS8_Lj4EEEiS8_:
	.zero		4336


//--------------------- .nv.constant0._ZN2at6native40_GLOBAL__N__2351210d_8_Shape_cu_49f7391c26CatArrayBatchedCopy_contigINS1_10OpaqueTypeILj16EEEjLi1ELi64ELi64EEEvPT_NS1_25CatArrInputTensorMetadataIS5_T0_XT2_EXT3_EEENS1_16TensorSizeStrideIS8_Lj4EEEiS8_ --------------------------
	.section	.nv.constant0._ZN2at6native40_GLOBAL__N__2351210d_8_Shape_cu_49f7391c26CatArrayBatchedCopy_contigINS1_10OpaqueTypeILj16EEEjLi1ELi64ELi64EEEvPT_NS1_25CatArrInputTensorMetadataIS5_T0_XT2_EXT3_EEENS1_16TensorSizeStrideIS8_Lj4EEEiS8_,"a",@progbits
	.sectionflags	@""
	.align	4
.nv.constant0._ZN2at6native40_GLOBAL__N__2351210d_8_Shape_cu_49f7391c26CatArrayBatchedCopy_contigINS1_10OpaqueTypeILj16EEEjLi1ELi64ELi64EEEvPT_NS1_25CatArrInputTensorMetadataIS5_T0_XT2_EXT3_EEENS1_16TensorSizeStrideIS8_Lj4EEEiS8_:
	.zero		4336


//--------------------- .nv.constant0._ZN2at6native40_GLOBAL__N__2351210d_8_Shape_cu_49f7391c35CatArrayBatchedCopy_alignedK_contigINS1_10OpaqueTypeILj16EEEjLi1ELi64ELi64ELi8EEEvPT_NS1_25CatArrInputTensorMetadataIS5_T0_XT2_EXT3_EEENS1_16TensorSizeStrideIS8_Lj4EEEiS8_ --------------------------
	.section	.nv.constant0._ZN2at6native40_GLOBAL__N__2351210d_8_Shape_cu_49f7391c35CatArrayBatchedCopy_alignedK_contigINS1_10OpaqueTypeILj16EEEjLi1ELi64ELi64ELi8EEEvPT_NS1_25CatArrInputTensorMetadataIS5_T0_XT2_EXT3_EEENS1_16TensorSizeStrideIS8_Lj4EEEiS8_,"a",@progbits
	.sectionflags	@""
	.align	4
.nv.constant0._ZN2at6native40_GLOBAL__N__2351210d_8_Shape_cu_49f7391c35CatArrayBatchedCopy_alignedK_contigINS1_10OpaqueTypeILj16EEEjLi1ELi64ELi64ELi8EEEvPT_NS1_25CatArrInputTensorMetadataIS5_T0_XT2_EXT3_EEENS1_16TensorSizeStrideIS8_Lj4EEEiS8_:
	.zero		4336


//--------------------- .nv.constant0._ZN2at6native40_GLOBAL__N__2351210d_8_Shape_cu_49f7391c35CatArrayBatchedCopy_alignedK_contigINS1_10OpaqueTypeILj16EEEjLi1ELi64ELi64ELi16EEEvPT_NS1_25CatArrInputTensorMetadataIS5_T0_XT2_EXT3_EEENS1_16TensorSizeStrideIS8_Lj4EEEiS8_ --------------------------
	.section	.nv.constant0._ZN2at6native40_GLOBAL__N__2351210d_8_Shape_cu_49f7391c35CatArrayBatchedCopy_alignedK_contigINS1_10OpaqueTypeILj16EEEjLi1ELi64ELi64ELi16EEEvPT_NS1_25CatArrInputTensorMetadataIS5_T0_XT2_EXT3_EEENS1_16TensorSizeStrideIS8_Lj4EEEiS8_,"a",@progbits
	.sectionflags	@""
	.align	4
.nv.constant0._ZN2at6native40_GLOBAL__N__2351210d_8_Shape_cu_49f7391c35CatArrayBatchedCopy_alignedK_contigINS1_10OpaqueTypeILj16EEEjLi1ELi64ELi64ELi16EEEvPT_NS1_25CatArrInputTensorMetadataIS5_T0_XT2_EXT3_EEENS1_16TensorSizeStrideIS8_Lj4EEEiS8_:
	.zero		4336


//--------------------- .nv.constant0._ZN2at6native40_GLOBAL__N__2351210d_8_Shape_cu_49f7391c30CatArrayBatchedCopy_vectorizedINS1_10OpaqueTypeILj16EEEjLi1ELi64ELi64ELi16ELi1EEEvPcNS1_25CatArrInputTensorMetadataIT_T0_XT2_EXT3_EEENS1_16TensorSizeStrideIS8_Lj4EEEiS8_ --------------------------
	.section	.nv.constant0._ZN2at6native40_GLOBAL__N__2351210d_8_Shape_cu_49f7391c30CatArrayBatchedCopy_vectorizedINS1_10OpaqueTypeILj16EEEjLi1ELi64ELi64ELi16ELi1EEEvPcNS1_25CatArrInputTensorMetadataIT_T0_XT2_EXT3_EEENS1_16TensorSizeStrideIS8_Lj4EEEiS8_,"a",@progbits
	.sectionflags	@""
	.align	4
.nv.constant0._ZN2at6native40_GLOBAL__N__2351210d_8_Shape_cu_49f7391c30CatArrayBatchedCopy_vectorizedINS1_10OpaqueTypeILj16EEEjLi1ELi64ELi64ELi16ELi1EEEvPcNS1_25CatArrInputTensorMetadataIT_T0_XT2_EXT3_EEENS1_16TensorSizeStrideIS8_Lj4EEEiS8_:
	.zero		4336


//--------------------- .nv.constant0._ZN2at6native40_GLOBAL__N__2351210d_8_Shape_cu_49f7391c19CatArrayBatchedCopyINS1_10OpaqueTypeILj8EEEjLi4ELi64ELi64EEEvPT_NS1_25CatArrInputTensorMetadataIS5_T0_XT2_EXT3_EEENS1_16TensorSizeStrideIS8_Lj4EEEiS8_ --------------------------
	.section	.nv.constant0._ZN2at6native40_GLOBAL__N__2351210d_8_Shape_cu_49f7391c19CatArrayBatchedCopyINS1_10OpaqueTypeILj8EEEjLi4ELi64ELi64EEEvPT_NS1_25CatArrInputTensorMetadataIS5_T0_XT2_EXT3_EEENS1_16TensorSizeStrideIS8_Lj4EEEiS8_,"a",@progbits
	.sectionflags	@""
	.align	4
.nv.constant0._ZN2at6native40_GLOBAL__N__2351210d_8_Shape_cu_49f7391c19CatArrayBatchedCopyINS1_10OpaqueTypeILj8EEEjLi4ELi64ELi64EEEvPT_NS1_25CatArrInputTensorMetadataIS5_T0_XT2_EXT3_EEENS1_16TensorSizeStrideIS8_Lj4EEEiS8_:
	.zero		4336


//--------------------- .nv.constant0._ZN2at6native40_GLOBAL__N__2351210d_8_Shape_cu_49f7391c26CatArrayBatchedCopy_contigINS1_10OpaqueTypeILj8EEEjLi4ELi64ELi64EEEvPT_NS1_25CatArrInputTensorMetadataIS5_T0_XT2_EXT3_EEENS1_16TensorSizeStrideIS8_Lj4EEEiS8_ --------------------------
	.section	.nv.constant0._ZN2at6native40_GLOBAL__N__2351210d_8_Shape_cu_49f7391c26CatArrayBatchedCopy_contigINS1_10OpaqueTypeILj8EEEjLi4ELi64ELi64EEEvPT_NS1_25CatArrInputTensorMetadataIS5_T0_XT2_EXT3_EEENS1_16TensorSizeStrideIS8_Lj4EEEiS8_,"a",@progbits
	.sectionflags	@""
	.align	4
.nv.constant0._ZN2at6native40_GLOBAL__N__2351210d_8_Shape_cu_49f7391c26CatArrayBatchedCopy_contigINS1_10OpaqueTypeILj8EEEjLi4ELi64ELi64EEEvPT_NS1_25CatArrInputTensorMetadataIS5_T0_XT2_EXT3_EEENS1_16TensorSizeStrideIS8_Lj4EEEiS8_:
	.zero		4336


//--------------------- .nv.constant0._ZN2at6native40_GLOBAL__N__2351210d_8_Shape_cu_49f7391c35CatArrayBatchedCopy_alignedK_contigINS1_10OpaqueTypeILj8EEEjLi4ELi64ELi64ELi8EEEvPT_NS1_25CatArrInputTensorMetadataIS5_T0_XT2_EXT3_EEENS1_16TensorSizeStrideIS8_Lj4EEEiS8_ --------------------------
	.section	.nv.constant0._ZN2at6native40_GLOBAL__N__2351210d_8_Shape_cu_49f7391c35CatArrayBatchedCopy_alignedK_contigINS1_10OpaqueTypeILj8EEEjLi4ELi64ELi64ELi8EEEvPT_NS1_25CatArrInputTensorMetadataIS5_T0_XT2_EXT3_EEENS1_16TensorSizeStrideIS8_Lj4EEEiS8_,"a",@progbits
	.sectionflags	@""
	.align	4
.nv.constant0._ZN2at6native40_GLOBAL__N__2351210d_8_Shape_cu_49f7391c35CatArrayBatchedCopy_alignedK_contigINS1_10OpaqueTypeILj8EEEjLi4ELi64ELi64ELi8EEEvPT_NS1_25CatArrInputTensorMetadataIS5_T0_XT2_EXT3_EEENS1_16TensorSizeStrideIS8_Lj4EEEiS8_:
	.zero		4336


//--------------------- .nv.constant0._ZN2at6native40_GLOBAL__N__2351210d_8_Shape_cu_49f7391c35CatArrayBatchedCopy_alignedK_contigINS1_10OpaqueTypeILj8EEEjLi4ELi64ELi64ELi16EEEvPT_NS1_25CatArrInputTensorMetadataIS5_T0_XT2_EXT3_EEENS1_16TensorSizeStrideIS8_Lj4EEEiS8_ --------------------------
	.section	.nv.constant0._ZN2at6native40_GLOBAL__N__2351210d_8_Shape_cu_49f7391c35CatArrayBatchedCopy_alignedK_contigINS1_10OpaqueTypeILj8EEEjLi4ELi64ELi64ELi16EEEvPT_NS1_25CatArrInputTensorMetadataIS5_T0_XT2_EXT3_EEENS1_16TensorSizeStrideIS8_Lj4EEEiS8_,"a",@progbits
	.sectionflags	@""
	.align	4
.nv.constant0._ZN2at6native40_GLOBAL__N__2351210d_8_Shape_cu_49f7391c35CatArrayBatchedCopy_alignedK_contigINS1_10OpaqueTypeILj8EEEjLi4ELi64ELi64ELi16EEEvPT_NS1_25CatArrInputTensorMetadataIS5_T0_XT2_EXT3_EEENS1_16TensorSizeStrideIS8_Lj4EEEiS8_:
	.zero		4336


//--------------------- .nv.constant0._ZN2at6native40_GLOBAL__N__2351210d_8_Shape_cu_49f7391c30CatArrayBatchedCopy_vectorizedINS1_10OpaqueTypeILj8EEEjLi4ELi64ELi64ELi16ELi2EEEvPcNS1_25CatArrInputTensorMetadataIT_T0_XT2_EXT3_EEENS1_16TensorSizeStrideIS8_Lj4EEEiS8_ --------------------------
	.section	.nv.constant0._ZN2at6native40_GLOBAL__N__2351210d_8_Shape_cu_49f7391c30CatArrayBatchedCopy_vectorizedINS1_10OpaqueTypeILj8EEEjLi4ELi64ELi64ELi16ELi2EEEvPcNS1_25CatArrInputTensorMetadataIT_T0_XT2_EXT3_EEENS1_16TensorSizeStrideIS8_Lj4EEEiS8_,"a",@progbits
	.sectionflags	@""
	.align	4
.nv.constant0._ZN2at6native40_GLOBAL__N__2351210d_8_Shape_cu_49f7391c30CatArrayBatchedCopy_vectorizedINS1_10OpaqueTypeILj8EEEjLi4ELi64ELi64ELi16ELi2EEEvPcNS1_25CatArrInputTensorMetadataIT_T0_XT2_EXT3_EEENS1_16TensorSizeStrideIS8_Lj4EEEiS8_:
	.zero		4336


//--------------------- .nv.constant0._ZN2at6native40_GLOBAL__N__2351210d_8_Shape_cu_49f7391c19CatArrayBatchedCopyINS1_10OpaqueTypeILj8EEEjLi3ELi64ELi64EEEvPT_NS1_25CatArrInputTensorMetadataIS5_T0_XT2_EXT3_EEENS1_16TensorSizeStrideIS8_Lj4EEEiS8_ --------------------------
	.section	.nv.constant0._ZN2at6native40_GLOBAL__N__2351210d_8_Shape_cu_49f7391c19CatArrayBatchedCopyINS1_10OpaqueTypeILj8EEEjLi3ELi64ELi64EEEvPT_NS1_25CatArrInputTensorMetadataIS5_T0_XT2_EXT3_EEENS1_16TensorSizeStrideIS8_Lj4EEEiS8_,"a",@progbits
	.sectionflags	@""
	.align	4
.nv.constant0._ZN2at6native40_GLOBAL__N__2351210d_8_Shape_cu_49f7391c19CatArrayBatchedCopyINS1_10OpaqueTypeILj8EEEjLi3ELi64ELi64EEEvPT_NS1_25CatArrInputTensorMetadataIS5_T0_XT2_EXT3_EEENS1_16TensorSizeStrideIS8_Lj4EEEiS8_:
	.zero		4336


//--------------------- .nv.constant0._ZN2at6native40_GLOBAL__N__2351210d_8_Shape_cu_49f7391c26CatArrayBatchedCopy_contigINS1_10OpaqueTypeILj8EEEjLi3ELi64ELi64EEEvPT_NS1_25CatArrInputTensorMetadataIS5_T0_XT2_EXT3_EEENS1_16TensorSizeStrideIS8_Lj4EEEiS8_ --------------------------
	.section	.nv.constant0._ZN2at6native40_GLOBAL__N__2351210d_8_Shape_cu_49f7391c26CatArrayBatchedCopy_contigINS1_10OpaqueTypeILj8EEEjLi3ELi64ELi64EEEvPT_NS1_25CatArrInputTensorMetadataIS5_T0_XT2_EXT3_EEENS1_16TensorSizeStrideIS8_Lj4EEEiS8_,"a",@progbits
	.sectionflags	@""
	.align	4
.nv.constant0._ZN2at6native40_GLOBAL__N__2351210d_8_Shape_cu_49f7391c26CatArrayBatchedCopy_contigINS1_10OpaqueTypeILj8EEEjLi3ELi64ELi64EEEvPT_NS1_25CatArrInputTensorMetadataIS5_T0_XT2_EXT3_EEENS1_16TensorSizeStrideIS8_Lj4EEEiS8_:
	.zero		4336


//--------------------- .nv.constant0._ZN2at6native40_GLOBAL__N__2351210d_8_Shape_cu_49f7391c35CatArrayBatchedCopy_alignedK_contigINS1_10OpaqueTypeILj8EEEjLi3ELi64ELi64ELi8EEEvPT_NS1_25CatArrInputTensorMetadataIS5_T0_XT2_EXT3_EEENS1_16TensorSizeStrideIS8_Lj4EEEiS8_ --------------------------
	.section	.nv.constant0._ZN2at6native40_GLOBAL__N__2351210d_8_Shape_cu_49f7391c35CatArrayBatchedCopy_alignedK_contigINS1_10OpaqueTypeILj8EEEjLi3ELi64ELi64ELi8EEEvPT_NS1_25CatArrInputTensorMetadataIS5_T0_XT2_EXT3_EEENS1_16TensorSizeStrideIS8_Lj4EEEiS8_,"a",@progbits
	.sectionflags	@""
	.align	4
.nv.constant0._ZN2at6native40_GLOBAL__N__2351210d_8_Shape_cu_49f7391c35CatArrayBatchedCopy_alignedK_contigINS1_10OpaqueTypeILj8EEEjLi3ELi64ELi64ELi8EEEvPT_NS1_25CatArrInputTensorMetadataIS5_T0_XT2_EXT3_EEENS1_16TensorSizeStrideIS8_Lj4EEEiS8_:
	.zero		4336


//--------------------- .nv.constant0._ZN2at6native40_GLOBAL__N__2351210d_8_Shape_cu_49f7391c35CatArrayBatchedCopy_alignedK_contigINS1_10OpaqueTypeILj8EEEjLi3ELi64ELi64ELi16EEEvPT_NS1_25CatArrInputTensorMetadataIS5_T0_XT2_EXT3_EEENS1_16TensorSizeStrideIS8_Lj4EEEiS8_ --------------------------
	.section	.nv.constant0._ZN2at6native40_GLOBAL__N__2351210d_8_Shape_cu_49f7391c35CatArrayBatchedCopy_alignedK_contigINS1_10OpaqueTypeILj8EEEjLi3ELi64ELi64ELi16EEEvPT_NS1_25CatArrInputTensorMetadataIS5_T0_XT2_EXT3_EEENS1_16TensorSizeStrideIS8_Lj4EEEiS8_,"a",@progbits
	.sectionflags	@""
	.align	4
.nv.constant0._ZN2at6native40_GLOBAL__N__2351210d_8_Shape_cu_49f7391c35CatArrayBatchedCopy_alignedK_contigINS1_10OpaqueTypeILj8EEEjLi3ELi64ELi64ELi16EEEvPT_NS1_25CatArrInputTensorMetadataIS5_T0_XT2_EXT3_EEENS1_16TensorSizeStrideIS8_Lj4EEEiS8_:
	.zero		4336


//--------------------- .nv.constant0._ZN2at6native40_GLOBAL__N__2351210d_8_Shape_cu_49f7391c30CatArrayBatchedCopy_vectorizedINS1_10OpaqueTypeILj8EEEjLi3ELi64ELi64ELi16ELi2EEEvPcNS1_25CatArrInputTensorMetadataIT_T0_XT2_EXT3_EEENS1_16TensorSizeStrideIS8_Lj4EEEiS8_ --------------------------
	.section	.nv.constant0._ZN2at6native40_GLOBAL__N__2351210d_8_Shape_cu_49f7391c30CatArrayBatchedCopy_vectorizedINS1_10OpaqueTypeILj8EEEjLi3ELi64ELi64ELi16ELi2EEEvPcNS1_25CatArrInputTensorMetadataIT_T0_XT2_EXT3_EEENS1_16TensorSizeStrideIS8_Lj4EEEiS8_,"a",@progbits
	.sectionflags	@""
	.align	4
.nv.constant0._ZN2at6native40_GLOBAL__N__2351210d_8_Shape_cu_49f7391c30CatArrayBatchedCopy_vectorizedINS1_10OpaqueTypeILj8EEEjLi3ELi64ELi64ELi16ELi2EEEvPcNS1_25CatArrInputTensorMetadataIT_T0_XT2_EXT3_EEENS1_16TensorSizeStrideIS8_Lj4EEEiS8_:
	.zero		4336


//--------------------- .nv.constant0._ZN2at6native40_GLOBAL__N__2351210d_8_Shape_cu_49f7391c19CatArrayBatchedCopyINS1_10OpaqueTypeILj8EEEjLi2ELi64ELi64EEEvPT_NS1_25CatArrInputTensorMetadataIS5_T0_XT2_EXT3_EEENS1_16TensorSizeStrideIS8_Lj4EEEiS8_ --------------------------
	.section	.nv.constant0._ZN2at6native40_GLOBAL__N__2351210d_8_Shape_cu_49f7391c19CatArrayBatchedCopyINS1_10OpaqueTypeILj8EEEjLi2ELi64ELi64EEEvPT_NS1_25CatArrInputTensorMetadataIS5_T0_XT2_EXT3_EEENS1_16TensorSizeStrideIS8_Lj4EEEiS8_,"a",@progbits
	.sectionflags	@""
	.align	4
.nv.constant0._ZN2at6native40_GLOBAL__N__2351210d_8_Shape_cu_49f7391c19CatArrayBatchedCopyINS1_10OpaqueTypeILj8EEEjLi2ELi64ELi64EEEvPT_NS1_25CatArrInputTensorMetadataIS5_T0_XT2_EXT3_EEENS1_16TensorSizeStrideIS8_Lj4EEEiS8_:
	.zero		4336


//--------------------- .nv.constant0._ZN2at6native40_GLOBAL__N__2351210d_8_Shape_cu_49f7391c26CatArrayBatchedCopy_contigINS1_10OpaqueTypeILj8EEEjLi2ELi64ELi64EEEvPT_NS1_25CatArrInputTensorMetadataIS5_T0_XT2_EXT3_EEENS1_16TensorSizeStrideIS8_Lj4EEEiS8_ --------------------------
	.section	.nv.constant0._ZN2at6native40_GLOBAL__N__2351210d_8_Shape_cu_49f7391c26CatArrayBatchedCopy_contigINS1_10OpaqueTypeILj8EEEjLi2ELi64ELi64EEEvPT_NS1_25CatArrInputTensorMetadataIS5_T0_XT2_EXT3_EEENS1_16TensorSizeStrideIS8_Lj4EEEiS8_,"a",@progbits
	.sectionflags	@""
	.align	4
.nv.constant0._ZN2at6native40_GLOBAL__N__2351210d_8_Shape_cu_49f7391c26CatArrayBatchedCopy_contigINS1_10OpaqueTypeILj8EEEjLi2ELi64ELi64EEEvPT_NS1_25CatArrInputTensorMetadataIS5_T0_XT2_EXT3_EEENS1_16TensorSizeStrideIS8_Lj4EEEiS8_:
	.zero		4336


//--------------------- .nv.constant0._ZN2at6native40_GLOBAL__N__2351210d_8_Shape_cu_49f7391c35CatArrayBatchedCopy_alignedK_contigINS1_10OpaqueTypeILj8EEEjLi2ELi64ELi64ELi8EEEvPT_NS1_25CatArrInputTensorMetadataIS5_T0_XT2_EXT3_EEENS1_16TensorSizeStrideIS8_Lj4EEEiS8_ --------------------------
	.section	.nv.constant0._ZN2at6native40_GLOBAL__N__2351210d_8_Shape_cu_49f7391c35CatArrayBatchedCopy_alignedK_contigINS1_10OpaqueTypeILj8EEEjLi2ELi64ELi64ELi8EEEvPT_NS1_25CatArrInputTensorMetadataIS5_T0_XT2_EXT3_EEENS1_16TensorSizeStrideIS8_Lj4EEEiS8_,"a",@progbits
	.sectionflags	@""
	.align	4
.nv.constant0._ZN2at6native40_GLOBAL__N__2351210d_8_Shape_cu_49f7391c35CatArrayBatchedCopy_alignedK_contigINS1_10OpaqueTypeILj8EEEjLi2ELi64ELi64ELi8EEEvPT_NS1_25CatArrInputTensorMetadataIS5_T0_XT2_EXT3_EEENS1_16TensorSizeStrideIS8_Lj4EEEiS8_:
	.zero		4336


//--------------------- .nv.constant0._ZN2at6native40_GLOBAL__N__2351210d_8_Shape_cu_49f7391c35CatArrayBatchedCopy_alignedK_contigINS1_10OpaqueTypeILj8EEEjLi2ELi64ELi64ELi16EEEvPT_NS1_25CatArrInputTensorMetadataIS5_T0_XT2_EXT3_EEENS1_16TensorSizeStrideIS8_Lj4EEEiS8_ --------------------------
	.section	.nv.constant0._ZN2at6native40_GLOBAL__N__2351210d_8_Shape_cu_49f7391c35CatArrayBatchedCopy_alignedK_contigINS1_10OpaqueTypeILj8EEEjLi2ELi64ELi64ELi16EEEvPT_NS1_25CatArrInputTensorMetadataIS5_T0_XT2_EXT3_EEENS1_16TensorSizeStrideIS8_Lj4EEEiS8_,"a",@progbits
	.sectionflags	@""
	.align	4
.nv.constant0._ZN2at6native40_GLOBAL__N__2351210d_8_Shape_cu_49f7391c35CatArrayBatchedCopy_alignedK_contigINS1_10OpaqueTypeILj8EEEjLi2ELi64ELi64ELi16EEEvPT_NS1_25CatArrInputTensorMetadataIS5_T0_XT2_EXT3_EEENS1_16TensorSizeStrideIS8_Lj4EEEiS8_:
	.zero		4336


//--------------------- .nv.constant0._ZN2at6native40_GLOBAL__N__2351210d_8_Shape_cu_49f7391c30CatArrayBatchedCopy_vectorizedINS1_10OpaqueTypeILj8EEEjLi2ELi64ELi64ELi16ELi2EEEvPcNS1_25CatArrInputTensorMetadataIT_T0_XT2_EXT3_EEENS1_16TensorSizeStrideIS8_Lj4EEEiS8_ --------------------------
	.section	.nv.constant0._ZN2at6native40_GLOBAL__N__2351210d_8_Shape_cu_49f7391c30CatArrayBatchedCopy_vectorizedINS1_10OpaqueTypeILj8EEEjLi2ELi64ELi64ELi16ELi2EEEvPcNS1_25CatArrInputTensorMetadataIT_T0_XT2_EXT3_EEENS1_16TensorSizeStrideIS8_Lj4EEEiS8_,"a",@progbits
	.sectionflags	@""
	.align	4
.nv.constant0._ZN2at6native40_GLOBAL__N__2351210d_8_Shape_cu_49f7391c30CatArrayBatchedCopy_vectorizedINS1_10OpaqueTypeILj8EEEjLi2ELi64ELi64ELi16ELi2EEEvPcNS1_25CatArrInputTensorMetadataIT_T0_XT2_EXT3_EEENS1_16TensorSizeStrideIS8_Lj4EEEiS8_:
	.zero		4336


//--------------------- .nv.constant0._ZN2at6native40_GLOBAL__N__2351210d_8_Shape_cu_49f7391c19CatArrayBatchedCopyINS1_10OpaqueTypeILj8EEEjLi1ELi64ELi64EEEvPT_NS1_25CatArrInputTensorMetadataIS5_T0_XT2_EXT3_EEENS1_16TensorSizeStrideIS8_Lj4EEEiS8_ --------------------------
	.section	.nv.constant0._ZN2at6native40_GLOBAL__N__2351210d_8_Shape_cu_49f7391c19CatArrayBatchedCopyINS1_10OpaqueTypeILj8EEEjLi1ELi64ELi64EEEvPT_NS1_25CatArrInputTensorMetadataIS5_T0_XT2_EXT3_EEENS1_16TensorSizeStrideIS8_Lj4EEEiS8_,"a",@progbits
	.sectionflags	@""
	.align	4
.nv.constant0._ZN2at6native40_GLOBAL__N__2351210d_8_Shape_cu_49f7391c19CatArrayBatchedCopyINS1_10OpaqueTypeILj8EEEjLi1ELi64ELi64EEEvPT_NS1_25CatArrInputTensorMetadataIS5_T0_XT2_EXT3_EEENS1_16TensorSizeStrideIS8_Lj4EEEiS8_:
	.zero		4336


//--------------------- .nv.constant0._ZN2at6native40_GLOBAL__N__2351210d_8_Shape_cu_49f7391c26CatArrayBatchedCopy_contigINS1_10OpaqueTypeILj8EEEjLi1ELi64ELi64EEEvPT_NS1_25CatArrInputTensorMetadataIS5_T0_XT2_EXT3_EEENS1_16TensorSizeStrideIS8_Lj4EEEiS8_ --------------------------
	.section	.nv.constant0._ZN2at6native40_GLOBAL__N__2351210d_8_Shape_cu_49f7391c26CatArrayBatchedCopy_contigINS1_10OpaqueTypeILj8EEEjLi1ELi64ELi64EEEvPT_NS1_25CatArrInputTensorMetadataIS5_T0_XT2_EXT3_EEENS1_16TensorSizeStrideIS8_Lj4EEEiS8_,"a",@progbits
	.sectionflags	@""
	.align	4
.nv.constant0._ZN2at6native40_GLOBAL__N__2351210d_8_Shape_cu_49f7391c26CatArrayBatchedCopy_contigINS1_10OpaqueTypeILj8EEEjLi1ELi64ELi64EEEvPT_NS1_25CatArrInputTensorMetadataIS5_T0_XT2_EXT3_EEENS1_16TensorSizeStrideIS8_Lj4EEEiS8_:
	.zero		4336


//--------------------- .nv.constant0._ZN2at6native40_GLOBAL__N__2351210d_8_Shape_cu_49f7391c35CatArrayBatchedCopy_alignedK_contigINS1_10OpaqueTypeILj8EEEjLi1ELi64ELi64ELi8EEEvPT_NS1_25CatArrInputTensorMetadataIS5_T0_XT2_EXT3_EEENS1_16TensorSizeStrideIS8_Lj4EEEiS8_ --------------------------
	.section	.nv.constant0._ZN2at6native40_GLOBAL__N__2351210d_8_Shape_cu_49f7391c35CatArrayBatchedCopy_alignedK_contigINS1_10OpaqueTypeILj8EEEjLi1ELi64ELi64ELi8EEEvPT_NS1_25CatArrInputTensorMetadataIS5_T0_XT2_EXT3_EEENS1_16TensorSizeStrideIS8_Lj4EEEiS8_,"a",@progbits
	.sectionflags	@""
	.align	4
.nv.constant0._ZN2at6native40_GLOBAL__N__2351210d_8_Shape_cu_49f7391c35CatArrayBatchedCopy_alignedK_contigINS1_10OpaqueTypeILj8EEEjLi1ELi64ELi64ELi8EEEvPT_NS1_25CatArrInputTensorMetadataIS5_T0_XT2_EXT3_EEENS1_16TensorSizeStrideIS8_Lj4EEEiS8_:
	.zero		4336


//--------------------- .nv.constant0._ZN2at6native40_GLOBAL__N__2351210d_8_Shape_cu_49f7391c35CatArrayBatchedCopy_alignedK_contigINS1_10OpaqueTypeILj8EEEjLi1ELi64ELi64ELi16EEEvPT_NS1_25CatArrInputTensorMetadataIS5_T0_XT2_EXT3_EEENS1_16TensorSizeStrideIS8_Lj4EEEiS8_ --------------------------
	.section	.nv.constant0._ZN2at6native40_GLOBAL__N__2351210d_8_Shape_cu_49f7391c35CatArrayBatchedCopy_alignedK_contigINS1_10OpaqueTypeILj8EEEjLi1ELi64ELi64ELi16EEEvPT_NS1_25CatArrInputTensorMetadataIS5_T0_XT2_EXT3_EEENS1_16TensorSizeStrideIS8_Lj4EEEiS8_,"a",@progbits
	.sectionflags	@""
	.align	4
.nv.constant0._ZN2at6native40_GLOBAL__N__2351210d_8_Shape_cu_49f7391c35CatArrayBatchedCopy_alignedK_contigINS1_10OpaqueTypeILj8EEEjLi1ELi64ELi64ELi16EEEvPT_NS1_25CatArrInputTensorMetadataIS5_T0_XT2_EXT3_EEENS1_16TensorSizeStrideIS8_Lj4EEEiS8_:
	.zero		4336


//--------------------- .nv.constant0._ZN2at6native40_GLOBAL__N__2351210d_8_Shape_cu_49f7391c30CatArrayBatchedCopy_vectorizedINS1_10OpaqueTypeILj8EEEjLi1ELi64ELi64ELi16ELi2EEEvPcNS1_25CatArrInputTensorMetadataIT_T0_XT2_EXT3_EEENS1_16TensorSizeStrideIS8_Lj4EEEiS8_ --------------------------
	.section	.nv.constant0._ZN2at6native40_GLOBAL__N__2351210d_8_Shape_cu_49f7391c30CatArrayBatchedCopy_vectorizedINS1_10OpaqueTypeILj8EEEjLi1ELi64ELi64ELi16ELi2EEEvPcNS1_25CatArrInputTensorMetadataIT_T0_XT2_EXT3_EEENS1_16TensorSizeStrideIS8_Lj4EEEiS8_,"a",@progbits
	.sectionflags	@""
	.align	4
.nv.constant0._ZN2at6native40_GLOBAL__N__2351210d_8_Shape_cu_49f7391c30CatArrayBatchedCopy_vectorizedINS1_10OpaqueTypeILj8EEEjLi1ELi64ELi64ELi16ELi2EEEvPcNS1_25CatArrInputTensorMetadataIT_T0_XT2_EXT3_EEENS1_16TensorSizeStrideIS8_Lj4EEEiS8_:
	.zero		4336


//--------------------- .nv.constant0._ZN2at6native40_GLOBAL__N__2351210d_8_Shape_cu_49f7391c19CatArrayBatchedCopyINS1_10OpaqueTypeILj4EEEjLi4ELi64ELi64EEEvPT_NS1_25CatArrInputTensorMetadataIS5_T0_XT2_EXT3_EEENS1_16TensorSizeStrideIS8_Lj4EEEiS8_ --------------------------
	.section	.nv.constant0._ZN2at6native40_GLOBAL__N__2351210d_8_Shape_cu_49f7391c19CatArrayBatchedCopyINS1_10OpaqueTypeILj4EEEjLi4ELi64ELi64EEEvPT_NS1_25CatArrInputTensorMetadataIS5_T0_XT2_EXT3_EEENS1_16TensorSizeStrideIS8_Lj4EEEiS8_,"a",@progbits
	.sectionflags	@""
	.align	4
.nv.constant0._ZN2at6native40_GLOBAL__N__2351210d_8_Shape_cu_49f7391c19CatArrayBatchedCopyINS1_10OpaqueTypeILj4EEEjLi4ELi64ELi64EEEvPT_NS1_25CatArrInputTensorMetadataIS5_T0_XT2_EXT3_EEENS1_16TensorSizeStrideIS8_Lj4EEEiS8_:
	.zero		4336


//--------------------- .nv.constant0._ZN2at6native40_GLOBAL__N__2351210d_8_Shape_cu_49f7391c26CatArrayBatchedCopy_contigINS1_10OpaqueTypeILj4EEEjLi4ELi64ELi64EEEvPT_NS1_25CatArrInputTensorMetadataIS5_T0_XT2_EXT3_EEENS1_16TensorSizeStrideIS8_Lj4EEEiS8_ --------------------------
	.section	.nv.constant0._ZN2at6native40_GLOBAL__N__2351210d_8_Shape_cu_49f7391c26CatArrayBatchedCopy_contigINS1_10OpaqueTypeILj4EEEjLi4ELi64ELi64EEEvPT_NS1_25CatArrInputTensorMetadataIS5_T0_XT2_EXT3_EEENS1_16TensorSizeStrideIS8_Lj4EEEiS8_,"a",@progbits
	.sectionflags	@""
	.align	4
.nv.constant0._ZN2at6native40_GLOBAL__N__2351210d_8_Shape_cu_49f7391c26CatArrayBatchedCopy_contigINS1_10OpaqueTypeILj4EEEjLi4ELi64ELi64EEEvPT_NS1_25CatArrInputTensorMetadataIS5_T0_XT2_EXT3_EEENS1_16TensorSizeStrideIS8_Lj4EEEiS8_:
	.zero		4336


//--------------------- .nv.constant0._ZN2at6native40_GLOBAL__N__2351210d_8_Shape_cu_49f7391c35CatArrayBatchedCopy_alignedK_contigINS1_10OpaqueTypeILj4EEEjLi4ELi64ELi64ELi8EEEvPT_NS1_25CatArrInputTensorMetadataIS5_T0_XT2_EXT3_EEENS1_16TensorSizeStrideIS8_Lj4EEEiS8_ --------------------------
	.section	.nv.constant0._ZN2at6native40_GLOBAL__N__2351210d_8_Shape_cu_49f7391c35CatArrayBatchedCopy_alignedK_contigINS1_10OpaqueTypeILj4EEEjLi4ELi64ELi64ELi8EEEvPT_NS1_25CatArrInputTensorMetadataIS5_T0_XT2_EXT3_EEENS1_16TensorSizeStrideIS8_Lj4EEEiS8_,"a",@progbits
	.sectionflags	@""
	.align	4
.nv.constant0._ZN2at6native40_GLOBAL__N__2351210d_8_Shape_cu_49f7391c35CatArrayBatchedCopy_alignedK_contigINS1_10OpaqueTypeILj4EEEjLi4ELi64ELi64ELi8EEEvPT_NS1_25CatArrInputTensorMetadataIS5_T0_XT2_EXT3_EEENS1_16TensorSizeStrideIS8_Lj4EEEiS8_:
	.zero		4336


//--------------------- .nv.constant0._ZN2at6native40_GLOBAL__N__2351210d_8_Shape_cu_49f7391c35CatArrayBatchedCopy_alignedK_contigINS1_10OpaqueTypeILj4EEEjLi4ELi64ELi64ELi16EEEvPT_NS1_25CatArrInputTensorMetadataIS5_T0_XT2_EXT3_EEENS1_16TensorSizeStrideIS8_Lj4EEEiS8_ --------------------------
	.section	.nv.constant0._ZN2at6native40_GLOBAL__N__2351210d_8_Shape_cu_49f7391c35CatArrayBatchedCopy_alignedK_contigINS1_10OpaqueTypeILj4EEEjLi4ELi64ELi64ELi16EEEvPT_NS1_25CatArrInputTensorMetadataIS5_T0_XT2_EXT3_EEENS1_16TensorSizeStrideIS8_Lj4EEEiS8_,"a",@progbits
	.sectionflags	@""
	.align	4
.nv.constant0._ZN2at6native40_GLOBAL__N__2351210d_8_Shape_cu_49f7391c35CatArrayBatchedCopy_alignedK_contigINS1_10OpaqueTypeILj4EEEjLi4ELi64ELi64ELi16EEEvPT_NS1_25CatArrInputTensorMetadataIS5_T0_XT2_EXT3_EEENS1_16TensorSizeStrideIS8_Lj4EEEiS8_:
	.zero		4336


//--------------------- .nv.constant0._ZN2at6native40_GLOBAL__N__2351210d_8_Shape_cu_49f7391c30CatArrayBatchedCopy_vectorizedINS1_10OpaqueTypeILj4EEEjLi4ELi64ELi64ELi16ELi4EEEvPcNS1_25CatArrInputTensorMetadataIT_T0_XT2_EXT3_EEENS1_16TensorSizeStrideIS8_Lj4EEEiS8_ --------------------------
	.section	.nv.constant0._ZN2at6native40_GLOBAL__N__2351210d_8_Shape_cu_49f7391c30CatArrayBatchedCopy_vectorizedINS1_10OpaqueTypeILj4EEEjLi4ELi64ELi64ELi16ELi4EEEvPcNS1_25CatArrInputTensorMetadataIT_T0_XT2_EXT3_EEENS1_16TensorSizeStrideIS8_Lj4EEEiS8_,"a",@progbits
	.sectionflags	@""
	.align	4
.nv.constant0._ZN2at6native40_GLOBAL__N__2351210d_8_Shape_cu_49f7391c30CatArrayBatchedCopy_vectorizedINS1_10OpaqueTypeILj4EEEjLi4ELi64ELi64ELi16ELi4EEEvPcNS1_25CatArrInputTensorMetadataIT_T0_XT2_EXT3_EEENS1_16TensorSizeStrideIS8_Lj4EEEiS8_:
	.zero		4336


//--------------------- .nv.constant0._ZN2at6native40_GLOBAL__N__2351210d_8_Shape_cu_49f7391c19CatArrayBatchedCopyINS1_10OpaqueTypeILj4EEEjLi3ELi64ELi64EEEvPT_NS1_25CatArrInputTensorMetadataIS5_T0_XT2_EXT3_EEENS1_16TensorSizeStrideIS8_Lj4EEEiS8_ --------------------------
	.section	.nv.constant0._ZN2at6native40_GLOBAL__N__2351210d_8_Shape_cu_49f7391c19CatArrayBatchedCopyINS1_10OpaqueTypeILj4EEEjLi3ELi64ELi64EEEvPT_NS1_25CatArrInputTensorMetadataIS5_T0_XT2_EXT3_EEENS1_16TensorSizeStrideIS8_Lj4EEEiS8_,"a",@progbits
	.sectionflags	@""
	.align	4
.nv.constant0._ZN2at6native40_GLOBAL__N__2351210d_8_Shape_cu_49f7391c19CatArrayBatchedCopyINS1_10OpaqueTypeILj4EEEjLi3ELi64ELi64EEEvPT_NS1_25CatArrInputTensorMetadataIS5_T0_XT2_EXT3_EEENS1_16TensorSizeStrideIS8_Lj4EEEiS8_:
	.zero		4336


//--------------------- .nv.constant0._ZN2at6native40_GLOBAL__N__2351210d_8_Shape_cu_49f7391c26CatArrayBatchedCopy_contigINS1_10OpaqueTypeILj4EEEjLi3ELi64ELi64EEEvPT_NS1_25CatArrInputTensorMetadataIS5_T0_XT2_EXT3_EEENS1_16TensorSizeStrideIS8_Lj4EEEiS8_ --------------------------
	.section	.nv.constant0._ZN2at6native40_GLOBAL__N__2351210d_8_Shape_cu_49f7391c26CatArrayBatchedCopy_contigINS1_10OpaqueTypeILj4EEEjLi3ELi64ELi64EEEvPT_NS1_25CatArrInputTensorMetadataIS5_T0_XT2_EXT3_EEENS1_16TensorSizeStrideIS8_Lj4EEEiS8_,"a",@progbits
	.sectionflags	@""
	.align	4
.nv.constant0._ZN2at6native40_GLOBAL__N__2351210d_8_Shape_cu_49f7391c26CatArrayBatchedCopy_contigINS1_10OpaqueTypeILj4EEEjLi3ELi64ELi64EEEvPT_NS1_25CatArrInputTensorMetadataIS5_T0_XT2_EXT3_EEENS1_16TensorSizeStrideIS8_Lj4EEEiS8_:
	.zero		4336


//--------------------- .nv.constant0._ZN2at6native40_GLOBAL__N__2351210d_8_Shape_cu_49f7391c35CatArrayBatchedCopy_alignedK_contigINS1_10OpaqueTypeILj4EEEjLi3ELi64ELi64ELi8EEEvPT_NS1_25CatArrInputTensorMetadataIS5_T0_XT2_EXT3_EEENS1_16TensorSizeStrideIS8_Lj4EEEiS8_ --------------------------
	.section	.nv.constant0._ZN2at6native40_GLOBAL__N__2351210d_8_Shape_cu_49f7391c35CatArrayBatchedCopy_alignedK_contigINS1_10OpaqueTypeILj4EEEjLi3ELi64ELi64ELi8EEEvPT_NS1_25CatArrInputTensorMetadataIS5_T0_XT2_EXT3_EEENS1_16TensorSizeStrideIS8_Lj4EEEiS8_,"a",@progbits
	.sectionflags	@""
	.align	4
.nv.constant0._ZN2at6native40_GLOBAL__N__2351210d_8_Shape_cu_49f7391c35CatArrayBatchedCopy_alignedK_contigINS1_10OpaqueTypeILj4EEEjLi3ELi64ELi64ELi8EEEvPT_NS1_25CatArrInputTensorMetadataIS5_T0_XT2_EXT3_EEENS1_16TensorSizeStrideIS8_Lj4EEEiS8_:
	.zero		4336


//--------------------- .nv.constant0._ZN2at6native40_GLOBAL__N__2351210d_8_Shape_cu_49f7391c35CatArrayBatchedCopy_alignedK_contigINS1_10OpaqueTypeILj4EEEjLi3ELi64ELi64ELi16EEEvPT_NS1_25CatArrInputTensorMetadataIS5_T0_XT2_EXT3_EEENS1_16TensorSizeStrideIS8_Lj4EEEiS8_ --------------------------
	.section	.nv.constant0._ZN2at6native40_GLOBAL__N__2351210d_8_Shape_cu_49f7391c35CatArrayBatchedCopy_alignedK_contigINS1_10OpaqueTypeILj4EEEjLi3ELi64ELi64ELi16EEEvPT_NS1_25CatArrInputTensorMetadataIS5_T0_XT2_EXT3_EEENS1_16TensorSizeStrideIS8_Lj4EEEiS8_,"a",@progbits
	.sectionflags	@""
	.align	4
.nv.constant0._ZN2at6native40_GLOBAL__N__2351210d_8_Shape_cu_49f7391c35CatArrayBatchedCopy_alignedK_contigINS1_10OpaqueTypeILj4EEEjLi3ELi64ELi64ELi16EEEvPT_NS1_25CatArrInputTensorMetadataIS5_T0_XT2_EXT3_EEENS1_16TensorSizeStrideIS8_Lj4EEEiS8_:
	.zero		4336


//--------------------- .nv.constant0._ZN2at6native40_GLOBAL__N__2351210d_8_Shape_cu_49f7391c30CatArrayBatchedCopy_vectorizedINS1_10OpaqueTypeILj4EEEjLi3ELi64ELi64ELi16ELi4EEEvPcNS1_25CatArrInputTensorMetadataIT_T0_XT2_EXT3_EEENS1_16TensorSizeStrideIS8_Lj4EEEiS8_ --------------------------
	.section	.nv.constant0._ZN2at6native40_GLOBAL__N__2351210d_8_Shape_cu_49f7391c30CatArrayBatchedCopy_vectorizedINS1_10OpaqueTypeILj4EEEjLi3ELi64ELi64ELi16ELi4EEEvPcNS1_25CatArrInputTensorMetadataIT_T0_XT2_EXT3_EEENS1_16TensorSizeStrideIS8_Lj4EEEiS8_,"a",@progbits
	.sectionflags	@""
	.align	4
.nv.constant0._ZN2at6native40_GLOBAL__N__2351210d_8_Shape_cu_49f7391c30CatArrayBatchedCopy_vectorizedINS1_10OpaqueTypeILj4EEEjLi3ELi64ELi64ELi16ELi4EEEvPcNS1_25CatArrInputTensorMetadataIT_T0_XT2_EXT3_EEENS1_16TensorSizeStrideIS8_Lj4EEEiS8_:
	.zero		4336


//--------------------- .nv.constant0._ZN2at6native40_GLOBAL__N__2351210d_8_Shape_cu_49f7391c19CatArrayBatchedCopyINS1_10OpaqueTypeILj4EEEjLi2ELi64ELi64EEEvPT_NS1_25CatArrInputTensorMetadataIS5_T0_XT2_EXT3_EEENS1_16TensorSizeStrideIS8_Lj4EEEiS8_ --------------------------
	.section	.nv.constant0._ZN2at6native40_GLOBAL__N__2351210d_8_Shape_cu_49f7391c19CatArrayBatchedCopyINS1_10OpaqueTypeILj4EEEjLi2ELi64ELi64EEEvPT_NS1_25CatArrInputTensorMetadataIS5_T0_XT2_EXT3_EEENS1_16TensorSizeStrideIS8_Lj4EEEiS8_,"a",@progbits
	.sectionflags	@""
	.align	4
.nv.constant0._ZN2at6native40_GLOBAL__N__2351210d_8_Shape_cu_49f7391c19CatArrayBatchedCopyINS1_10OpaqueTypeILj4EEEjLi2ELi64ELi64EEEvPT_NS1_25CatArrInputTensorMetadataIS5_T0_XT2_EXT3_EEENS1_16TensorSizeStrideIS8_Lj4EEEiS8_:
	.zero		4336


//--------------------- .nv.constant0._ZN2at6native40_GLOBAL__N__2351210d_8_Shape_cu_49f7391c26CatArrayBatchedCopy_contigINS1_10OpaqueTypeILj4EEEjLi2ELi64ELi64EEEvPT_NS1_25CatArrInputTensorMetadataIS5_T0_XT2_EXT3_EEENS1_16TensorSizeStrideIS8_Lj4EEEiS8_ --------------------------
	.section	.nv.constant0._ZN2at6native40_GLOBAL__N__2351210d_8_Shape_cu_49f7391c26CatArrayBatchedCopy_contigINS1_10OpaqueTypeILj4EEEjLi2ELi64ELi64EEEvPT_NS1_25CatArrInputTensorMetadataIS5_T0_XT2_EXT3_EEENS1_16TensorSizeStrideIS8_Lj4EEEiS8_,"a",@progbits
	.sectionflags	@""
	.align	4
.nv.constant0._ZN2at6native40_GLOBAL__N__2351210d_8_Shape_cu_49f7391c26CatArrayBatchedCopy_contigINS1_10OpaqueTypeILj4EEEjLi2ELi64ELi64EEEvPT_NS1_25CatArrInputTensorMetadataIS5_T0_XT2_EXT3_EEENS1_16TensorSizeStrideIS8_Lj4EEEiS8_:
	.zero		4336


//--------------------- .nv.constant0._ZN2at6native40_GLOBAL__N__2351210d_8_Shape_cu_49f7391c35CatArrayBatchedCopy_alignedK_contigINS1_10OpaqueTypeILj4EEEjLi2ELi64ELi64ELi8EEEvPT_NS1_25CatArrInputTensorMetadataIS5_T0_XT2_EXT3_EEENS1_16TensorSizeStrideIS8_Lj4EEEiS8_ --------------------------
	.section	.nv.constant0._ZN2at6native40_GLOBAL__N__2351210d_8_Shape_cu_49f7391c35CatArrayBatchedCopy_alignedK_contigINS1_10OpaqueTypeILj4EEEjLi2ELi64ELi64ELi8EEEvPT_NS1_25CatArrInputTensorMetadataIS5_T0_XT2_EXT3_EEENS1_16TensorSizeStrideIS8_Lj4EEEiS8_,"a",@progbits
	.sectionflags	@""
	.align	4
.nv.constant0._ZN2at6native40_GLOBAL__N__2351210d_8_Shape_cu_49f7391c35CatArrayBatchedCopy_alignedK_contigINS1_10OpaqueTypeILj4EEEjLi2ELi64ELi64ELi8EEEvPT_NS1_25CatArrInputTensorMetadataIS5_T0_XT2_EXT3_EEENS1_16TensorSizeStrideIS8_Lj4EEEiS8_:
	.zero		4336


//--------------------- .nv.constant0._ZN2at6native40_GLOBAL__N__2351210d_8_Shape_cu_49f7391c35CatArrayBatchedCopy_alignedK_contigINS1_10OpaqueTypeILj4EEEjLi2ELi64ELi64ELi16EEEvPT_NS1_25CatArrInputTensorMetadataIS5_T0_XT2_EXT3_EEENS1_16TensorSizeStrideIS8_Lj4EEEiS8_ --------------------------
	.section	.nv.constant0._ZN2at6native40_GLOBAL__N__2351210d_8_Shape_cu_49f7391c35CatArrayBatchedCopy_alignedK_contigINS1_10OpaqueTypeILj4EEEjLi2ELi64ELi64ELi16EEEvPT_NS1_25CatArrInputTensorMetadataIS5_T0_XT2_EXT3_EEENS1_16TensorSizeStrideIS8_Lj4EEEiS8_,"a",@progbits
	.sectionflags	@""
	.align	4
.nv.constant0._ZN2at6native40_GLOBAL__N__2351210d_8_Shape_cu_49f7391c35CatArrayBatchedCopy_alignedK_contigINS1_10OpaqueTypeILj4EEEjLi2ELi64ELi64ELi16EEEvPT_NS1_25CatArrInputTensorMetadataIS5_T0_XT2_EXT3_EEENS1_16TensorSizeStrideIS8_Lj4EEEiS8_:
	.zero		4336


//--------------------- .nv.constant0._ZN2at6native40_GLOBAL__N__2351210d_8_Shape_cu_49f7391c30CatArrayBatchedCopy_vectorizedINS1_10OpaqueTypeILj4EEEjLi2ELi64ELi64ELi16ELi4EEEvPcNS1_25CatArrInputTensorMetadataIT_T0_XT2_EXT3_EEENS1_16TensorSizeStrideIS8_Lj4EEEiS8_ --------------------------
	.section	.nv.constant0._ZN2at6native40_GLOBAL__N__2351210d_8_Shape_cu_49f7391c30CatArrayBatchedCopy_vectorizedINS1_10OpaqueTypeILj4EEEjLi2ELi64ELi64ELi16ELi4EEEvPcNS1_25CatArrInputTensorMetadataIT_T0_XT2_EXT3_EEENS1_16TensorSizeStrideIS8_Lj4EEEiS8_,"a",@progbits
	.sectionflags	@""
	.align	4
.nv.constant0._ZN2at6native40_GLOBAL__N__2351210d_8_Shape_cu_49f7391c30CatArrayBatchedCopy_vectorizedINS1_10OpaqueTypeILj4EEEjLi2ELi64ELi64ELi16ELi4EEEvPcNS1_25CatArrInputTensorMetadataIT_T0_XT2_EXT3_EEENS1_16TensorSizeStrideIS8_Lj4EEEiS8_:
	.zero		4336


//--------------------- .nv.constant0._ZN2at6native40_GLOBAL__N__2351210d_8_Shape_cu_49f7391c19CatArrayBatchedCopyINS1_10OpaqueTypeILj4EEEjLi1ELi64ELi64EEEvPT_NS1_25CatArrInputTensorMetadataIS5_T0_XT2_EXT3_EEENS1_16TensorSizeStrideIS8_Lj4EEEiS8_ --------------------------
	.section	.nv.constant0._ZN2at6native40_GLOBAL__N__2351210d_8_Shape_cu_49f7391c19CatArrayBatchedCopyINS1_10OpaqueTypeILj4EEEjLi1ELi64ELi64EEEvPT_NS1_25CatArrInputTensorMetadataIS5_T0_XT2_EXT3_EEENS1_16TensorSizeStrideIS8_Lj4EEEiS8_,"a",@progbits
	.sectionflags	@""
	.align	4
.nv.constant0._ZN2at6native40_GLOBAL__N__2351210d_8_Shape_cu_49f7391c19CatArrayBatchedCopyINS1_10OpaqueTypeILj4EEEjLi1ELi64ELi64EEEvPT_NS1_25CatArrInputTensorMetadataIS5_T0_XT2_EXT3_EEENS1_16TensorSizeStrideIS8_Lj4EEEiS8_:
	.zero		4336


//--------------------- .nv.constant0._ZN2at6native40_GLOBAL__N__2351210d_8_Shape_cu_49f7391c26CatArrayBatchedCopy_contigINS1_10OpaqueTypeILj4EEEjLi1ELi64ELi64EEEvPT_NS1_25CatArrInputTensorMetadataIS5_T0_XT2_EXT3_EEENS1_16TensorSizeStrideIS8_Lj4EEEiS8_ --------------------------
	.section	.nv.constant0._ZN2at6native40_GLOBAL__N__2351210d_8_Shape_cu_49f7391c26CatArrayBatchedCopy_contigINS1_10OpaqueTypeILj4EEEjLi1ELi64ELi64EEEvPT_NS1_25CatArrInputTensorMetadataIS5_T0_XT2_EXT3_EEENS1_16TensorSizeStrideIS8_Lj4EEEiS8_,"a",@progbits
	.sectionflags	@""
	.align	4
.nv.constant0._ZN2at6native40_GLOBAL__N__2351210d_8_Shape_cu_49f7391c26CatArrayBatchedCopy_contigINS1_10OpaqueTypeILj4EEEjLi1ELi64ELi64EEEvPT_NS1_25CatArrInputTensorMetadataIS5_T0_XT2_EXT3_EEENS1_16TensorSizeStrideIS8_Lj4EEEiS8_:
	.zero		4336


//--------------------- .nv.constant0._ZN2at6native40_GLOBAL__N__2351210d_8_Shape_cu_49f7391c35CatArrayBatchedCopy_alignedK_contigINS1_10OpaqueTypeILj4EEEjLi1ELi64ELi64ELi8EEEvPT_NS1_25CatArrInputTensorMetadataIS5_T0_XT2_EXT3_EEENS1_16TensorSizeStrideIS8_Lj4EEEiS8_ --------------------------
	.section	.nv.constant0._ZN2at6native40_GLOBAL__N__2351210d_8_Shape_cu_49f7391c35CatArrayBatchedCopy_alignedK_contigINS1_10OpaqueTypeILj4EEEjLi1ELi64ELi64ELi8EEEvPT_NS1_25CatArrInputTensorMetadataIS5_T0_XT2_EXT3_EEENS1_16TensorSizeStrideIS8_Lj4EEEiS8_,"a",@progbits
	.sectionflags	@""
	.align	4
.nv.constant0._ZN2at6native40_GLOBAL__N__2351210d_8_Shape_cu_49f7391c35CatArrayBatchedCopy_alignedK_contigINS1_10OpaqueTypeILj4EEEjLi1ELi64ELi64ELi8EEEvPT_NS1_25CatArrInputTensorMetadataIS5_T0_XT2_EXT3_EEENS1_16TensorSizeStrideIS8_Lj4EEEiS8_:
	.zero		4336


//--------------------- .nv.constant0._ZN2at6native40_GLOBAL__N__2351210d_8_Shape_cu_49f7391c35CatArrayBatchedCopy_alignedK_contigINS1_10OpaqueTypeILj4EEEjLi1ELi64ELi64ELi16EEEvPT_NS1_25CatArrInputTensorMetadataIS5_T0_XT2_EXT3_EEENS1_16TensorSizeStrideIS8_Lj4EEEiS8_ --------------------------
	.section	.nv.constant0._ZN2at6native40_GLOBAL__N__2351210d_8_Shape_cu_49f7391c35CatArrayBatchedCopy_alignedK_contigINS1_10OpaqueTypeILj4EEEjLi1ELi64ELi64ELi16EEEvPT_NS1_25CatArrInputTensorMetadataIS5_T0_XT2_EXT3_EEENS1_16TensorSizeStrideIS8_Lj4EEEiS8_,"a",@progbits
	.sectionflags	@""
	.align	4
.nv.constant0._ZN2at6native40_GLOBAL__N__2351210d_8_Shape_cu_49f7391c35CatArrayBatchedCopy_alignedK_contigINS1_10OpaqueTypeILj4EEEjLi1ELi64ELi64ELi16EEEvPT_NS1_25CatArrInputTensorMetadataIS5_T0_XT2_EXT3_EEENS1_16TensorSizeStrideIS8_Lj4EEEiS8_:
	.zero		4336


//--------------------- .nv.constant0._ZN2at6native40_GLOBAL__N__2351210d_8_Shape_cu_49f7391c30CatArrayBatchedCopy_vectorizedINS1_10OpaqueTypeILj4EEEjLi1ELi64ELi64ELi16ELi4EEEvPcNS1_25CatArrInputTensorMetadataIT_T0_XT2_EXT3_EEENS1_16TensorSizeStrideIS8_Lj4EEEiS8_ --------------------------
	.section	.nv.constant0._ZN2at6native40_GLOBAL__N__2351210d_8_Shape_cu_49f7391c30CatArrayBatchedCopy_vectorizedINS1_10OpaqueTypeILj4EEEjLi1ELi64ELi64ELi16ELi4EEEvPcNS1_25CatArrInputTensorMetadataIT_T0_XT2_EXT3_EEENS1_16TensorSizeStrideIS8_Lj4EEEiS8_,"a",@progbits
	.sectionflags	@""
	.align	4
.nv.constant0._ZN2at6native40_GLOBAL__N__2351210d_8_Shape_cu_49f7391c30CatArrayBatchedCopy_vectorizedINS1_10OpaqueTypeILj4EEEjLi1ELi64ELi64ELi16ELi4EEEvPcNS1_25CatArrInputTensorMetadataIT_T0_XT2_EXT3_EEENS1_16TensorSizeStrideIS8_Lj4EEEiS8_:
	.zero		4336


//--------------------- .nv.constant0._ZN2at6native40_GLOBAL__N__2351210d_8_Shape_cu_49f7391c19CatArrayBatchedCopyINS1_10OpaqueTypeILj2EEEjLi4ELi64ELi64EEEvPT_NS1_25CatArrInputTensorMetadataIS5_T0_XT2_EXT3_EEENS1_16TensorSizeStrideIS8_Lj4EEEiS8_ --------------------------
	.section	.nv.constant0._ZN2at6native40_GLOBAL__N__2351210d_8_Shape_cu_49f7391c19CatArrayBatchedCopyINS1_10OpaqueTypeILj2EEEjLi4ELi64ELi64EEEvPT_NS1_25CatArrInputTensorMetadataIS5_T0_XT2_EXT3_EEENS1_16TensorSizeStrideIS8_Lj4EEEiS8_,"a",@progbits
	.sectionflags	@""
	.align	4
.nv.constant0._ZN2at6native40_GLOBAL__N__2351210d_8_Shape_cu_49f7391c19CatArrayBatchedCopyINS1_10OpaqueTypeILj2EEEjLi4ELi64ELi64EEEvPT_NS1_25CatArrInputTensorMetadataIS5_T0_XT2_EXT3_EEENS1_16TensorSizeStrideIS8_Lj4EEEiS8_:
	.zero		4336


//--------------------- .nv.constant0._ZN2at6native40_GLOBAL__N__2351210d_8_Shape_cu_49f7391c26CatArrayBatchedCopy_contigINS1_10OpaqueTypeILj2EEEjLi4ELi64ELi64EEEvPT_NS1_25CatArrInputTensorMetadataIS5_T0_XT2_EXT3_EEENS1_16TensorSizeStrideIS8_Lj4EEEiS8_ --------------------------
	.section	.nv.constant0._ZN2at6native40_GLOBAL__N__2351210d_8_Shape_cu_49f7391c26CatArrayBatchedCopy_contigINS1_10OpaqueTypeILj2EEEjLi4ELi64ELi64EEEvPT_NS1_25CatArrInputTensorMetadataIS5_T0_XT2_EXT3_EEENS1_16TensorSizeStrideIS8_Lj4EEEiS8_,"a",@progbits
	.sectionflags	@""
	.align	4
.nv.constant0._ZN2at6native40_GLOBAL__N__2351210d_8_Shape_cu_49f7391c26CatArrayBatchedCopy_contigINS1_10OpaqueTypeILj2EEEjLi4ELi64ELi64EEEvPT_NS1_25CatArrInputTensorMetadataIS5_T0_XT2_EXT3_EEENS1_16TensorSizeStrideIS8_Lj4EEEiS8_:
	.zero		4336


//--------------------- .nv.constant0._ZN2at6native40_GLOBAL__N__2351210d_8_Shape_cu_49f7391c35CatArrayBatchedCopy_alignedK_contigINS1_10OpaqueTypeILj2EEEjLi4ELi64ELi64ELi8EEEvPT_NS1_25CatArrInputTensorMetadataIS5_T0_XT2_EXT3_EEENS1_16TensorSizeStrideIS8_Lj4EEEiS8_ --------------------------
	.section	.nv.constant0._ZN2at6native40_GLOBAL__N__2351210d_8_Shape_cu_49f7391c35CatArrayBatchedCopy_alignedK_contigINS1_10OpaqueTypeILj2EEEjLi4ELi64ELi64ELi8EEEvPT_NS1_25CatArrInputTensorMetadataIS5_T0_XT2_EXT3_EEENS1_16TensorSizeStrideIS8_Lj4EEEiS8_,"a",@progbits
	.sectionflags	@""
	.align	4
.nv.constant0._ZN2at6native40_GLOBAL__N__2351210d_8_Shape_cu_49f7391c35CatArrayBatchedCopy_alignedK_contigINS1_10OpaqueTypeILj2EEEjLi4ELi64ELi64ELi8EEEvPT_NS1_25CatArrInputTensorMetadataIS5_T0_XT2_EXT3_EEENS1_16TensorSizeStrideIS8_Lj4EEEiS8_:
	.zero		4336


//--------------------- .nv.constant0._ZN2at6native40_GLOBAL__N__2351210d_8_Shape_cu_49f7391c35CatArrayBatchedCopy_alignedK_contigINS1_10OpaqueTypeILj2EEEjLi4ELi64ELi64ELi16EEEvPT_NS1_25CatArrInputTensorMetadataIS5_T0_XT2_EXT3_EEENS1_16TensorSizeStrideIS8_Lj4EEEiS8_ --------------------------
	.section	.nv.constant0._ZN2at6native40_GLOBAL__N__2351210d_8_Shape_cu_49f7391c35CatArrayBatchedCopy_alignedK_contigINS1_10OpaqueTypeILj2EEEjLi4ELi64ELi64ELi16EEEvPT_NS1_25CatArrInputTensorMetadataIS5_T0_XT2_EXT3_EEENS1_16TensorSizeStrideIS8_Lj4EEEiS8_,"a",@progbits
	.sectionflags	@""
	.align	4
.nv.constant0._ZN2at6native40_GLOBAL__N__2351210d_8_Shape_cu_49f7391c35CatArrayBatchedCopy_alignedK_contigINS1_10OpaqueTypeILj2EEEjLi4ELi64ELi64ELi16EEEvPT_NS1_25CatArrInputTensorMetadataIS5_T0_XT2_EXT3_EEENS1_16TensorSizeStrideIS8_Lj4EEEiS8_:
	.zero		4336


//--------------------- .nv.constant0._ZN2at6native40_GLOBAL__N__2351210d_8_Shape_cu_49f7391c30CatArrayBatchedCopy_vectorizedINS1_10OpaqueTypeILj2EEEjLi4ELi64ELi64ELi16ELi8EEEvPcNS1_25CatArrInputTensorMetadataIT_T0_XT2_EXT3_EEENS1_16TensorSizeStrideIS8_Lj4EEEiS8_ --------------------------
	.section	.nv.constant0._ZN2at6native40_GLOBAL__N__2351210d_8_Shape_cu_49f7391c30CatArrayBatchedCopy_vectorizedINS1_10OpaqueTypeILj2EEEjLi4ELi64ELi64ELi16ELi8EEEvPcNS1_25CatArrInputTensorMetadataIT_T0_XT2_EXT3_EEENS1_16TensorSizeStrideIS8_Lj4EEEiS8_,"a",@progbits
	.sectionflags	@""
	.align	4
.nv.constant0._ZN2at6native40_GLOBAL__N__2351210d_8_Shape_cu_49f7391c30CatArrayBatchedCopy_vectorizedINS1_10OpaqueTypeILj2EEEjLi4ELi64ELi64ELi16ELi8EEEvPcNS1_25CatArrInputTensorMetadataIT_T0_XT2_EXT3_EEENS1_16TensorSizeStrideIS8_Lj4EEEiS8_:
	.zero		4336


//--------------------- .nv.constant0._ZN2at6native40_GLOBAL__N__2351210d_8_Shape_cu_49f7391c19CatArrayBatchedCopyINS1_10OpaqueTypeILj2EEEjLi3ELi64ELi64EEEvPT_NS1_25CatArrInputTensorMetadataIS5_T0_XT2_EXT3_EEENS1_16TensorSizeStrideIS8_Lj4EEEiS8_ --------------------------
	.section	.nv.constant0._ZN2at6native40_GLOBAL__N__2351210d_8_Shape_cu_49f7391c19CatArrayBatchedCopyINS1_10OpaqueTypeILj2EEEjLi3ELi64ELi64EEEvPT_NS1_25CatArrInputTensorMetadataIS5_T0_XT2_EXT3_EEENS1_16TensorSizeStrideIS8_Lj4EEEiS8_,"a",@progbits
	.sectionflags	@""
	.align	4
.nv.constant0._ZN2at6native40_GLOBAL__N__2351210d_8_Shape_cu_49f7391c19CatArrayBatchedCopyINS1_10OpaqueTypeILj2EEEjLi3ELi64ELi64EEEvPT_NS1_25CatArrInputTensorMetadataIS5_T0_XT2_EXT3_EEENS1_16TensorSizeStrideIS8_Lj4EEEiS8_:
	.zero		4336


//--------------------- .nv.constant0._ZN2at6native40_GLOBAL__N__2351210d_8_Shape_cu_49f7391c26CatArrayBatchedCopy_contigINS1_10OpaqueTypeILj2EEEjLi3ELi64ELi64EEEvPT_NS1_25CatArrInputTensorMetadataIS5_T0_XT2_EXT3_EEENS1_16TensorSizeStrideIS8_Lj4EEEiS8_ --------------------------
	.section	.nv.constant0._ZN2at6native40_GLOBAL__N__2351210d_8_Shape_cu_49f7391c26CatArrayBatchedCopy_contigINS1_10OpaqueTypeILj2EEEjLi3ELi64ELi64EEEvPT_NS1_25CatArrInputTensorMetadataIS5_T0_XT2_EXT3_EEENS1_16TensorSizeStrideIS8_Lj4EEEiS8_,"a",@progbits
	.sectionflags	@""
	.align	4
.nv.constant0._ZN2at6native40_GLOBAL__N__2351210d_8_Shape_cu_49f7391c26CatArrayBatchedCopy_contigINS1_10OpaqueTypeILj2EEEjLi3ELi64ELi64EEEvPT_NS1_25CatArrInputTensorMetadataIS5_T0_XT2_EXT3_EEENS1_16TensorSizeStrideIS8_Lj4EEEiS8_:
	.zero		4336


//--------------------- .nv.constant0._ZN2at6native40_GLOBAL__N__2351210d_8_Shape_cu_49f7391c35CatArrayBatchedCopy_alignedK_contigINS1_10OpaqueTypeILj2EEEjLi3ELi64ELi64ELi8EEEvPT_NS1_25CatArrInputTensorMetadataIS5_T0_XT2_EXT3_EEENS1_16TensorSizeStrideIS8_Lj4EEEiS8_ --------------------------
	.section	.nv.constant0._ZN2at6native40_GLOBAL__N__2351210d_8_Shape_cu_49f7391c35CatArrayBatchedCopy_alignedK_contigINS1_10OpaqueTypeILj2EEEjLi3ELi64ELi64ELi8EEEvPT_NS1_25CatArrInputTensorMetadataIS5_T0_XT2_EXT3_EEENS1_16TensorSizeStrideIS8_Lj4EEEiS8_,"a",@progbits
	.sectionflags	@""
	.align	4
.nv.constant0._ZN2at6native40_GLOBAL__N__2351210d_8_Shape_cu_49f7391c35CatArrayBatchedCopy_alignedK_contigINS1_10OpaqueTypeILj2EEEjLi3ELi64ELi64ELi8EEEvPT_NS1_25CatArrInputTensorMetadataIS5_T0_XT2_EXT3_EEENS1_16TensorSizeStrideIS8_Lj4EEEiS8_:
	.zero		4336


//--------------------- .nv.constant0._ZN2at6native40_GLOBAL__N__2351210d_8_Shape_cu_49f7391c35CatArrayBatchedCopy_alignedK_contigINS1_10OpaqueTypeILj2EEEjLi3ELi64ELi64ELi16EEEvPT_NS1_25CatArrInputTensorMetadataIS5_T0_XT2_EXT3_EEENS1_16TensorSizeStrideIS8_Lj4EEEiS8_ --------------------------
	.section	.nv.constant0._ZN2at6native40_GLOBAL__N__2351210d_8_Shape_cu_49f7391c35CatArrayBatchedCopy_alignedK_contigINS1_10OpaqueTypeILj2EEEjLi3ELi64ELi64ELi16EEEvPT_NS1_25CatArrInputTensorMetadataIS5_T0_XT2_EXT3_EEENS1_16TensorSizeStrideIS8_Lj4EEEiS8_,"a",@progbits
	.sectionflags	@""
	.align	4
.nv.constant0._ZN2at6native40_GLOBAL__N__2351210d_8_Shape_cu_49f7391c35CatArrayBatchedCopy_alignedK_contigINS1_10OpaqueTypeILj2EEEjLi3ELi64ELi64ELi16EEEvPT_NS1_25CatArrInputTensorMetadataIS5_T0_XT2_EXT3_EEENS1_16TensorSizeStrideIS8_Lj4EEEiS8_:
	.zero		4336


//--------------------- .nv.constant0._ZN2at6native40_GLOBAL__N__2351210d_8_Shape_cu_49f7391c30CatArrayBatchedCopy_vectorizedINS1_10OpaqueTypeILj2EEEjLi3ELi64ELi64ELi16ELi8EEEvPcNS1_25CatArrInputTensorMetadataIT_T0_XT2_EXT3_EEENS1_16TensorSizeStrideIS8_Lj4EEEiS8_ --------------------------
	.section	.nv.constant0._ZN2at6native40_GLOBAL__N__2351210d_8_Shape_cu_49f7391c30CatArrayBatchedCopy_vectorizedINS1_10OpaqueTypeILj2EEEjLi3ELi64ELi64ELi16ELi8EEEvPcNS1_25CatArrInputTensorMetadataIT_T0_XT2_EXT3_EEENS1_16TensorSizeStrideIS8_Lj4EEEiS8_,"a",@progbits
	.sectionflags	@""
	.align	4
.nv.constant0._ZN2at6native40_GLOBAL__N__2351210d_8_Shape_cu_49f7391c30CatArrayBatchedCopy_vectorizedINS1_10OpaqueTypeILj2EEEjLi3ELi64ELi64ELi16ELi8EEEvPcNS1_25CatArrInputTensorMetadataIT_T0_XT2_EXT3_EEENS1_16TensorSizeStrideIS8_Lj4EEEiS8_:
	.zero		4336


//--------------------- .nv.constant0._ZN2at6native40_GLOBAL__N__2351210d_8_Shape_cu_49f7391c19CatArrayBatchedCopyINS1_10OpaqueTypeILj2EEEjLi2ELi64ELi64EEEvPT_NS1_25CatArrInputTensorMetadataIS5_T0_XT2_EXT3_EEENS1_16TensorSizeStrideIS8_Lj4EEEiS8_ --------------------------
	.section	.nv.constant0._ZN2at6native40_GLOBAL__N__2351210d_8_Shape_cu_49f7391c19CatArrayBatchedCopyINS1_10OpaqueTypeILj2EEEjLi2ELi64ELi64EEEvPT_NS1_25CatArrInputTensorMetadataIS5_T0_XT2_EXT3_EEENS1_16TensorSizeStrideIS8_Lj4EEEiS8_,"a",@progbits
	.sectionflags	@""
	.align	4
.nv.constant0._ZN2at6native40_GLOBAL__N__2351210d_8_Shape_cu_49f7391c19CatArrayBatchedCopyINS1_10OpaqueTypeILj2EEEjLi2ELi64ELi64EEEvPT_NS1_25CatArrInputTensorMetadataIS5_T0_XT2_EXT3_EEENS1_16TensorSizeStrideIS8_Lj4EEEiS8_:
	.zero		4336


//--------------------- .nv.constant0._ZN2at6native40_GLOBAL__N__2351210d_8_Shape_cu_49f7391c26CatArrayBatchedCopy_contigINS1_10OpaqueTypeILj2EEEjLi2ELi64ELi64EEEvPT_NS1_25CatArrInputTensorMetadataIS5_T0_XT2_EXT3_EEENS1_16TensorSizeStrideIS8_Lj4EEEiS8_ --------------------------
	.section	.nv.constant0._ZN2at6native40_GLOBAL__N__2351210d_8_Shape_cu_49f7391c26CatArrayBatchedCopy_contigINS1_10OpaqueTypeILj2EEEjLi2ELi64ELi64EEEvPT_NS1_25CatArrInputTensorMetadataIS5_T0_XT2_EXT3_EEENS1_16TensorSizeStrideIS8_Lj4EEEiS8_,"a",@progbits
	.sectionflags	@""
	.align	4
.nv.constant0._ZN2at6native40_GLOBAL__N__2351210d_8_Shape_cu_49f7391c26CatArrayBatchedCopy_contigINS1_10OpaqueTypeILj2EEEjLi2ELi64ELi64EEEvPT_NS1_25CatArrInputTensorMetadataIS5_T0_XT2_EXT3_EEENS1_16TensorSizeStrideIS8_Lj4EEEiS8_:
	.zero		4336


//--------------------- .nv.constant0._ZN2at6native40_GLOBAL__N__2351210d_8_Shape_cu_49f7391c35CatArrayBatchedCopy_alignedK_contigINS1_10OpaqueTypeILj2EEEjLi2ELi64ELi64ELi8EEEvPT_NS1_25CatArrInputTensorMetadataIS5_T0_XT2_EXT3_EEENS1_16TensorSizeStrideIS8_Lj4EEEiS8_ --------------------------
	.section	.nv.constant0._ZN2at6native40_GLOBAL__N__2351210d_8_Shape_cu_49f7391c35CatArrayBatchedCopy_alignedK_contigINS1_10OpaqueTypeILj2EEEjLi2ELi64ELi64ELi8EEEvPT_NS1_25CatArrInputTensorMetadataIS5_T0_XT2_EXT3_EEENS1_16TensorSizeStrideIS8_Lj4EEEiS8_,"a",@progbits
	.sectionflags	@""
	.align	4
.nv.constant0._ZN2at6native40_GLOBAL__N__2351210d_8_Shape_cu_49f7391c35CatArrayBatchedCopy_alignedK_contigINS1_10OpaqueTypeILj2EEEjLi2ELi64ELi64ELi8EEEvPT_NS1_25CatArrInputTensorMetadataIS5_T0_XT2_EXT3_EEENS1_16TensorSizeStrideIS8_Lj4EEEiS8_:
	.zero		4336


//--------------------- .nv.constant0._ZN2at6native40_GLOBAL__N__2351210d_8_Shape_cu_49f7391c35CatArrayBatchedCopy_alignedK_contigINS1_10OpaqueTypeILj2EEEjLi2ELi64ELi64ELi16EEEvPT_NS1_25CatArrInputTensorMetadataIS5_T0_XT2_EXT3_EEENS1_16TensorSizeStrideIS8_Lj4EEEiS8_ --------------------------
	.section	.nv.constant0._ZN2at6native40_GLOBAL__N__2351210d_8_Shape_cu_49f7391c35CatArrayBatchedCopy_alignedK_contigINS1_10OpaqueTypeILj2EEEjLi2ELi64ELi64ELi16EEEvPT_NS1_25CatArrInputTensorMetadataIS5_T0_XT2_EXT3_EEENS1_16TensorSizeStrideIS8_Lj4EEEiS8_,"a",@progbits
	.sectionflags	@""
	.align	4
.nv.constant0._ZN2at6native40_GLOBAL__N__2351210d_8_Shape_cu_49f7391c35CatArrayBatchedCopy_alignedK_contigINS1_10OpaqueTypeILj2EEEjLi2ELi64ELi64ELi16EEEvPT_NS1_25CatArrInputTensorMetadataIS5_T0_XT2_EXT3_EEENS1_16TensorSizeStrideIS8_Lj4EEEiS8_:
	.zero		4336


//--------------------- .nv.constant0._ZN2at6native40_GLOBAL__N__2351210d_8_Shape_cu_49f7391c30CatArrayBatchedCopy_vectorizedINS1_10OpaqueTypeILj2EEEjLi2ELi64ELi64ELi16ELi8EEEvPcNS1_25CatArrInputTensorMetadataIT_T0_XT2_EXT3_EEENS1_16TensorSizeStrideIS8_Lj4EEEiS8_ --------------------------
	.section	.nv.constant0._ZN2at6native40_GLOBAL__N__2351210d_8_Shape_cu_49f7391c30CatArrayBatchedCopy_vectorizedINS1_10OpaqueTypeILj2EEEjLi2ELi64ELi64ELi16ELi8EEEvPcNS1_25CatArrInputTensorMetadataIT_T0_XT2_EXT3_EEENS1_16TensorSizeStrideIS8_Lj4EEEiS8_,"a",@progbits
	.sectionflags	@""
	.align	4
.nv.constant0._ZN2at6native40_GLOBAL__N__2351210d_8_Shape_cu_49f7391c30CatArrayBatchedCopy_vectorizedINS1_10OpaqueTypeILj2EEEjLi2ELi64ELi64ELi16ELi8EEEvPcNS1_25CatArrInputTensorMetadataIT_T0_XT2_EXT3_EEENS1_16TensorSizeStrideIS8_Lj4EEEiS8_:
	.zero		4336


//--------------------- .nv.constant0._ZN2at6native40_GLOBAL__N__2351210d_8_Shape_cu_49f7391c19CatArrayBatchedCopyINS1_10OpaqueTypeILj2EEEjLi1ELi64ELi64EEEvPT_NS1_25CatArrInputTensorMetadataIS5_T0_XT2_EXT3_EEENS1_16TensorSizeStrideIS8_Lj4EEEiS8_ --------------------------
	.section	.nv.constant0._ZN2at6native40_GLOBAL__N__2351210d_8_Shape_cu_49f7391c19CatArrayBatchedCopyINS1_10OpaqueTypeILj2EEEjLi1ELi64ELi64EEEvPT_NS1_25CatArrInputTensorMetadataIS5_T0_XT2_EXT3_EEENS1_16TensorSizeStrideIS8_Lj4EEEiS8_,"a",@progbits
	.sectionflags	@""
	.align	4
.nv.constant0._ZN2at6native40_GLOBAL__N__2351210d_8_Shape_cu_49f7391c19CatArrayBatchedCopyINS1_10OpaqueTypeILj2EEEjLi1ELi64ELi64EEEvPT_NS1_25CatArrInputTensorMetadataIS5_T0_XT2_EXT3_EEENS1_16TensorSizeStrideIS8_Lj4EEEiS8_:
	.zero		4336


//--------------------- .nv.constant0._ZN2at6native40_GLOBAL__N__2351210d_8_Shape_cu_49f7391c26CatArrayBatchedCopy_contigINS1_10OpaqueTypeILj2EEEjLi1ELi64ELi64EEEvPT_NS1_25CatArrInputTensorMetadataIS5_T0_XT2_EXT3_EEENS1_16TensorSizeStrideIS8_Lj4EEEiS8_ --------------------------
	.section	.nv.constant0._ZN2at6native40_GLOBAL__N__2351210d_8_Shape_cu_49f7391c26CatArrayBatchedCopy_contigINS1_10OpaqueTypeILj2EEEjLi1ELi64ELi64EEEvPT_NS1_25CatArrInputTensorMetadataIS5_T0_XT2_EXT3_EEENS1_16TensorSizeStrideIS8_Lj4EEEiS8_,"a",@progbits
	.sectionflags	@""
	.align	4
.nv.constant0._ZN2at6native40_GLOBAL__N__2351210d_8_Shape_cu_49f7391c26CatArrayBatchedCopy_contigINS1_10OpaqueTypeILj2EEEjLi1ELi64ELi64EEEvPT_NS1_25CatArrInputTensorMetadataIS5_T0_XT2_EXT3_EEENS1_16TensorSizeStrideIS8_Lj4EEEiS8_:
	.zero		4336


//--------------------- .nv.constant0._ZN2at6native40_GLOBAL__N__2351210d_8_Shape_cu_49f7391c35CatArrayBatchedCopy_alignedK_contigINS1_10OpaqueTypeILj2EEEjLi1ELi64ELi64ELi8EEEvPT_NS1_25CatArrInputTensorMetadataIS5_T0_XT2_EXT3_EEENS1_16TensorSizeStrideIS8_Lj4EEEiS8_ --------------------------
	.section	.nv.constant0._ZN2at6native40_GLOBAL__N__2351210d_8_Shape_cu_49f7391c35CatArrayBatchedCopy_alignedK_contigINS1_10OpaqueTypeILj2EEEjLi1ELi64ELi64ELi8EEEvPT_NS1_25CatArrInputTensorMetadataIS5_T0_XT2_EXT3_EEENS1_16TensorSizeStrideIS8_Lj4EEEiS8_,"a",@progbits
	.sectionflags	@""
	.align	4
.nv.constant0._ZN2at6native40_GLOBAL__N__2351210d_8_Shape_cu_49f7391c35CatArrayBatchedCopy_alignedK_contigINS1_10OpaqueTypeILj2EEEjLi1ELi64ELi64ELi8EEEvPT_NS1_25CatArrInputTensorMetadataIS5_T0_XT2_EXT3_EEENS1_16TensorSizeStrideIS8_Lj4EEEiS8_:
	.zero		4336


//--------------------- .nv.constant0._ZN2at6native40_GLOBAL__N__2351210d_8_Shape_cu_49f7391c35CatArrayBatchedCopy_alignedK_contigINS1_10OpaqueTypeILj2EEEjLi1ELi64ELi64ELi16EEEvPT_NS1_25CatArrInputTensorMetadataIS5_T0_XT2_EXT3_EEENS1_16TensorSizeStrideIS8_Lj4EEEiS8_ --------------------------
	.section	.nv.constant0._ZN2at6native40_GLOBAL__N__2351210d_8_Shape_cu_49f7391c35CatArrayBatchedCopy_alignedK_contigINS1_10OpaqueTypeILj2EEEjLi1ELi64ELi64ELi16EEEvPT_NS1_25CatArrInputTensorMetadataIS5_T0_XT2_EXT3_EEENS1_16TensorSizeStrideIS8_Lj4EEEiS8_,"a",@progbits
	.sectionflags	@""
	.align	4
.nv.constant0._ZN2at6native40_GLOBAL__N__2351210d_8_Shape_cu_49f7391c35CatArrayBatchedCopy_alignedK_contigINS1_10OpaqueTypeILj2EEEjLi1ELi64ELi64ELi16EEEvPT_NS1_25CatArrInputTensorMetadataIS5_T0_XT2_EXT3_EEENS1_16TensorSizeStrideIS8_Lj4EEEiS8_:
	.zero		4336


//--------------------- .nv.constant0._ZN2at6native40_GLOBAL__N__2351210d_8_Shape_cu_49f7391c30CatArrayBatchedCopy_vectorizedINS1_10OpaqueTypeILj2EEEjLi1ELi64ELi64ELi16ELi8EEEvPcNS1_25CatArrInputTensorMetadataIT_T0_XT2_EXT3_EEENS1_16TensorSizeStrideIS8_Lj4EEEiS8_ --------------------------
	.section	.nv.constant0._ZN2at6native40_GLOBAL__N__2351210d_8_Shape_cu_49f7391c30CatArrayBatchedCopy_vectorizedINS1_10OpaqueTypeILj2EEEjLi1ELi64ELi64ELi16ELi8EEEvPcNS1_25CatArrInputTensorMetadataIT_T0_XT2_EXT3_EEENS1_16TensorSizeStrideIS8_Lj4EEEiS8_,"a",@progbits
	.sectionflags	@""
	.align	4
.nv.constant0._ZN2at6native40_GLOBAL__N__2351210d_8_Shape_cu_49f7391c30CatArrayBatchedCopy_vectorizedINS1_10OpaqueTypeILj2EEEjLi1ELi64ELi64ELi16ELi8EEEvPcNS1_25CatArrInputTensorMetadataIT_T0_XT2_EXT3_EEENS1_16TensorSizeStrideIS8_Lj4EEEiS8_:
	.zero		4336


//--------------------- .nv.constant0._ZN2at6native40_GLOBAL__N__2351210d_8_Shape_cu_49f7391c19CatArrayBatchedCopyINS1_10OpaqueTypeILj1EEEjLi4ELi64ELi64EEEvPT_NS1_25CatArrInputTensorMetadataIS5_T0_XT2_EXT3_EEENS1_16TensorSizeStrideIS8_Lj4EEEiS8_ --------------------------
	.section	.nv.constant0._ZN2at6native40_GLOBAL__N__2351210d_8_Shape_cu_49f7391c19CatArrayBatchedCopyINS1_10OpaqueTypeILj1EEEjLi4ELi64ELi64EEEvPT_NS1_25CatArrInputTensorMetadataIS5_T0_XT2_EXT3_EEENS1_16TensorSizeStrideIS8_Lj4EEEiS8_,"a",@progbits
	.sectionflags	@""
	.align	4
.nv.constant0._ZN2at6native40_GLOBAL__N__2351210d_8_Shape_cu_49f7391c19CatArrayBatchedCopyINS1_10OpaqueTypeILj1EEEjLi4ELi64ELi64EEEvPT_NS1_25CatArrInputTensorMetadataIS5_T0_XT2_EXT3_EEENS1_16TensorSizeStrideIS8_Lj4EEEiS8_:
	.zero		4336


//--------------------- .nv.constant0._ZN2at6native40_GLOBAL__N__2351210d_8_Shape_cu_49f7391c26CatArrayBatchedCopy_contigINS1_10OpaqueTypeILj1EEEjLi4ELi64ELi64EEEvPT_NS1_25CatArrInputTensorMetadataIS5_T0_XT2_EXT3_EEENS1_16TensorSizeStrideIS8_Lj4EEEiS8_ --------------------------
	.section	.nv.constant0._ZN2at6native40_GLOBAL__N__2351210d_8_Shape_cu_49f7391c26CatArrayBatchedCopy_contigINS1_10OpaqueTypeILj1EEEjLi4ELi64ELi64EEEvPT_NS1_25CatArrInputTensorMetadataIS5_T0_XT2_EXT3_EEENS1_16TensorSizeStrideIS8_Lj4EEEiS8_,"a",@progbits
	.sectionflags	@""
	.align	4
.nv.constant0._ZN2at6native40_GLOBAL__N__2351210d_8_Shape_cu_49f7391c26CatArrayBatchedCopy_contigINS1_10OpaqueTypeILj1EEEjLi4ELi64ELi64EEEvPT_NS1_25CatArrInputTensorMetadataIS5_T0_XT2_EXT3_EEENS1_16TensorSizeStrideIS8_Lj4EEEiS8_:
	.zero		4336


//--------------------- .nv.constant0._ZN2at6native40_GLOBAL__N__2351210d_8_Shape_cu_49f7391c35CatArrayBatchedCopy_alignedK_contigINS1_10OpaqueTypeILj1EEEjLi4ELi64ELi64ELi8EEEvPT_NS1_25CatArrInputTensorMetadataIS5_T0_XT2_EXT3_EEENS1_16TensorSizeStrideIS8_Lj4EEEiS8_ --------------------------
	.section	.nv.constant0._ZN2at6native40_GLOBAL__N__2351210d_8_Shape_cu_49f7391c35CatArrayBatchedCopy_alignedK_contigINS1_10OpaqueTypeILj1EEEjLi4ELi64ELi64ELi8EEEvPT_NS1_25CatArrInputTensorMetadataIS5_T0_XT2_EXT3_EEENS1_16TensorSizeStrideIS8_Lj4EEEiS8_,"a",@progbits
	.sectionflags	@""
	.align	4
.nv.constant0._ZN2at6native40_GLOBAL__N__2351210d_8_Shape_cu_49f7391c35CatArrayBatchedCopy_alignedK_contigINS1_10OpaqueTypeILj1EEEjLi4ELi64ELi64ELi8EEEvPT_NS1_25CatArrInputTensorMetadataIS5_T0_XT2_EXT3_EEENS1_16TensorSizeStrideIS8_Lj4EEEiS8_:
	.zero		4336


//--------------------- .nv.constant0._ZN2at6native40_GLOBAL__N__2351210d_8_Shape_cu_49f7391c35CatArrayBatchedCopy_alignedK_contigINS1_10OpaqueTypeILj1EEEjLi4ELi64ELi64ELi16EEEvPT_NS1_25CatArrInputTensorMetadataIS5_T0_XT2_EXT3_EEENS1_16TensorSizeStrideIS8_Lj4EEEiS8_ --------------------------
	.section	.nv.constant0._ZN2at6native40_GLOBAL__N__2351210d_8_Shape_cu_49f7391c35CatArrayBatchedCopy_alignedK_contigINS1_10OpaqueTypeILj1EEEjLi4ELi64ELi64ELi16EEEvPT_NS1_25CatArrInputTensorMetadataIS5_T0_XT2_EXT3_EEENS1_16TensorSizeStrideIS8_Lj4EEEiS8_,"a",@progbits
	.sectionflags	@""
	.align	4
.nv.constant0._ZN2at6native40_GLOBAL__N__2351210d_8_Shape_cu_49f7391c35CatArrayBatchedCopy_alignedK_contigINS1_10OpaqueTypeILj1EEEjLi4ELi64ELi64ELi16EEEvPT_NS1_25CatArrInputTensorMetadataIS5_T0_XT2_EXT3_EEENS1_16TensorSizeStrideIS8_Lj4EEEiS8_:
	.zero		4336


//--------------------- .nv.constant0._ZN2at6native40_GLOBAL__N__2351210d_8_Shape_cu_49f7391c30CatArrayBatchedCopy_vectorizedINS1_10OpaqueTypeILj1EEEjLi4ELi64ELi64ELi16ELi16EEEvPcNS1_25CatArrInputTensorMetadataIT_T0_XT2_EXT3_EEENS1_16TensorSizeStrideIS8_Lj4EEEiS8_ --------------------------
	.section	.nv.constant0._ZN2at6native40_GLOBAL__N__2351210d_8_Shape_cu_49f7391c30CatArrayBatchedCopy_vectorizedINS1_10OpaqueTypeILj1EEEjLi4ELi64ELi64ELi16ELi16EEEvPcNS1_25CatArrInputTensorMetadataIT_T0_XT2_EXT3_EEENS1_16TensorSizeStrideIS8_Lj4EEEiS8_,"a",@progbits
	.sectionflags	@""
	.align	4
.nv.constant0._ZN2at6native40_GLOBAL__N__2351210d_8_Shape_cu_49f7391c30CatArrayBatchedCopy_vectorizedINS1_10OpaqueTypeILj1EEEjLi4ELi64ELi64ELi16ELi16EEEvPcNS1_25CatArrInputTensorMetadataIT_T0_XT2_EXT3_EEENS1_16TensorSizeStrideIS8_Lj4EEEiS8_:
	.zero		4336


//--------------------- .nv.constant0._ZN2at6native40_GLOBAL__N__2351210d_8_Shape_cu_49f7391c19CatArrayBatchedCopyINS1_10OpaqueTypeILj1EEEjLi3ELi64ELi64EEEvPT_NS1_25CatArrInputTensorMetadataIS5_T0_XT2_EXT3_EEENS1_16TensorSizeStrideIS8_Lj4EEEiS8_ --------------------------
	.section	.nv.constant0._ZN2at6native40_GLOBAL__N__2351210d_8_Shape_cu_49f7391c19CatArrayBatchedCopyINS1_10OpaqueTypeILj1EEEjLi3ELi64ELi64EEEvPT_NS1_25CatArrInputTensorMetadataIS5_T0_XT2_EXT3_EEENS1_16TensorSizeStrideIS8_Lj4EEEiS8_,"a",@progbits
	.sectionflags	@""
	.align	4
.nv.constant0._ZN2at6native40_GLOBAL__N__2351210d_8_Shape_cu_49f7391c19CatArrayBatchedCopyINS1_10OpaqueTypeILj1EEEjLi3ELi64ELi64EEEvPT_NS1_25CatArrInputTensorMetadataIS5_T0_XT2_EXT3_EEENS1_16TensorSizeStrideIS8_Lj4EEEiS8_:
	.zero		4336


//--------------------- .nv.constant0._ZN2at6native40_GLOBAL__N__2351210d_8_Shape_cu_49f7391c26CatArrayBatchedCopy_contigINS1_10OpaqueTypeILj1EEEjLi3ELi64ELi64EEEvPT_NS1_25CatArrInputTensorMetadataIS5_T0_XT2_EXT3_EEENS1_16TensorSizeStrideIS8_Lj4EEEiS8_ --------------------------
	.section	.nv.constant0._ZN2at6native40_GLOBAL__N__2351210d_8_Shape_cu_49f7391c26CatArrayBatchedCopy_contigINS1_10OpaqueTypeILj1EEEjLi3ELi64ELi64EEEvPT_NS1_25CatArrInputTensorMetadataIS5_T0_XT2_EXT3_EEENS1_16TensorSizeStrideIS8_Lj4EEEiS8_,"a",@progbits
	.sectionflags	@""
	.align	4
.nv.constant0._ZN2at6native40_GLOBAL__N__2351210d_8_Shape_cu_49f7391c26CatArrayBatchedCopy_contigINS1_10OpaqueTypeILj1EEEjLi3ELi64ELi64EEEvPT_NS1_25CatArrInputTensorMetadataIS5_T0_XT2_EXT3_EEENS1_16TensorSizeStrideIS8_Lj4EEEiS8_:
	.zero		4336


//--------------------- .nv.constant0._ZN2at6native40_GLOBAL__N__2351210d_8_Shape_cu_49f7391c35CatArrayBatchedCopy_alignedK_contigINS1_10OpaqueTypeILj1EEEjLi3ELi64ELi64ELi8EEEvPT_NS1_25CatArrInputTensorMetadataIS5_T0_XT2_EXT3_EEENS1_16TensorSizeStrideIS8_Lj4EEEiS8_ --------------------------
	.section	.nv.constant0._ZN2at6native40_GLOBAL__N__2351210d_8_Shape_cu_49f7391c35CatArrayBatchedCopy_alignedK_contigINS1_10OpaqueTypeILj1EEEjLi3ELi64ELi64ELi8EEEvPT_NS1_25CatArrInputTensorMetadataIS5_T0_XT2_EXT3_EEENS1_16TensorSizeStrideIS8_Lj4EEEiS8_,"a",@progbits
	.sectionflags	@""
	.align	4
.nv.constant0._ZN2at6native40_GLOBAL__N__2351210d_8_Shape_cu_49f7391c35CatArrayBatchedCopy_alignedK_contigINS1_10OpaqueTypeILj1EEEjLi3ELi64ELi64ELi8EEEvPT_NS1_25CatArrInputTensorMetadataIS5_T0_XT2_EXT3_EEENS1_16TensorSizeStrideIS8_Lj4EEEiS8_:
	.zero		4336


//--------------------- .nv.constant0._ZN2at6native40_GLOBAL__N__2351210d_8_Shape_cu_49f7391c35CatArrayBatchedCopy_alignedK_contigINS1_10OpaqueTypeILj1EEEjLi3ELi64ELi64ELi16EEEvPT_NS1_25CatArrInputTensorMetadataIS5_T0_XT2_EXT3_EEENS1_16TensorSizeStrideIS8_Lj4EEEiS8_ --------------------------
	.section	.nv.constant0._ZN2at6native40_GLOBAL__N__2351210d_8_Shape_cu_49f7391c35CatArrayBatchedCopy_alignedK_contigINS1_10OpaqueTypeILj1EEEjLi3ELi64ELi64ELi16EEEvPT_NS1_25CatArrInputTensorMetadataIS5_T0_XT2_EXT3_EEENS1_16TensorSizeStrideIS8_Lj4EEEiS8_,"a",@progbits
	.sectionflags	@""
	.align	4
.nv.constant0._ZN2at6native40_GLOBAL__N__2351210d_8_Shape_cu_49f7391c35CatArrayBatchedCopy_alignedK_contigINS1_10OpaqueTypeILj1EEEjLi3ELi64ELi64ELi16EEEvPT_NS1_25CatArrInputTensorMetadataIS5_T0_XT2_EXT3_EEENS1_16TensorSizeStrideIS8_Lj4EEEiS8_:
	.zero		4336


//--------------------- .nv.constant0._ZN2at6native40_GLOBAL__N__2351210d_8_Shape_cu_49f7391c30CatArrayBatchedCopy_vectorizedINS1_10OpaqueTypeILj1EEEjLi3ELi64ELi64ELi16ELi16EEEvPcNS1_25CatArrInputTensorMetadataIT_T0_XT2_EXT3_EEENS1_16TensorSizeStrideIS8_Lj4EEEiS8_ --------------------------
	.section	.nv.constant0._ZN2at6native40_GLOBAL__N__2351210d_8_Shape_cu_49f7391c30CatArrayBatchedCopy_vectorizedINS1_10OpaqueTypeILj1EEEjLi3ELi64ELi64ELi16ELi16EEEvPcNS1_25CatArrInputTensorMetadataIT_T0_XT2_EXT3_EEENS1_16TensorSizeStrideIS8_Lj4EEEiS8_,"a",@progbits
	.sectionflags	@""
	.align	4
.nv.constant0._ZN2at6native40_GLOBAL__N__2351210d_8_Shape_cu_49f7391c30CatArrayBatchedCopy_vectorizedINS1_10OpaqueTypeILj1EEEjLi3ELi64ELi64ELi16ELi16EEEvPcNS1_25CatArrInputTensorMetadataIT_T0_XT2_EXT3_EEENS1_16TensorSizeStrideIS8_Lj4EEEiS8_:
	.zero		4336


//--------------------- .nv.constant0._ZN2at6native40_GLOBAL__N__2351210d_8_Shape_cu_49f7391c19CatArrayBatchedCopyINS1_10OpaqueTypeILj1EEEjLi2ELi64ELi64EEEvPT_NS1_25CatArrInputTensorMetadataIS5_T0_XT2_EXT3_EEENS1_16TensorSizeStrideIS8_Lj4EEEiS8_ --------------------------
	.section	.nv.constant0._ZN2at6native40_GLOBAL__N__2351210d_8_Shape_cu_49f7391c19CatArrayBatchedCopyINS1_10OpaqueTypeILj1EEEjLi2ELi64ELi64EEEvPT_NS1_25CatArrInputTensorMetadataIS5_T0_XT2_EXT3_EEENS1_16TensorSizeStrideIS8_Lj4EEEiS8_,"a",@progbits
	.sectionflags	@""
	.align	4
.nv.constant0._ZN2at6native40_GLOBAL__N__2351210d_8_Shape_cu_49f7391c19CatArrayBatchedCopyINS1_10OpaqueTypeILj1EEEjLi2ELi64ELi64EEEvPT_NS1_25CatArrInputTensorMetadataIS5_T0_XT2_EXT3_EEENS1_16TensorSizeStrideIS8_Lj4EEEiS8_:
	.zero		4336


//--------------------- .nv.constant0._ZN2at6native40_GLOBAL__N__2351210d_8_Shape_cu_49f7391c26CatArrayBatchedCopy_contigINS1_10OpaqueTypeILj1EEEjLi2ELi64ELi64EEEvPT_NS1_25CatArrInputTensorMetadataIS5_T0_XT2_EXT3_EEENS1_16TensorSizeStrideIS8_Lj4EEEiS8_ --------------------------
	.section	.nv.constant0._ZN2at6native40_GLOBAL__N__2351210d_8_Shape_cu_49f7391c26CatArrayBatchedCopy_contigINS1_10OpaqueTypeILj1EEEjLi2ELi64ELi64EEEvPT_NS1_25CatArrInputTensorMetadataIS5_T0_XT2_EXT3_EEENS1_16TensorSizeStrideIS8_Lj4EEEiS8_,"a",@progbits
	.sectionflags	@""
	.align	4
.nv.constant0._ZN2at6native40_GLOBAL__N__2351210d_8_Shape_cu_49f7391c26CatArrayBatchedCopy_contigINS1_10OpaqueTypeILj1EEEjLi2ELi64ELi64EEEvPT_NS1_25CatArrInputTensorMetadataIS5_T0_XT2_EXT3_EEENS1_16TensorSizeStrideIS8_Lj4EEEiS8_:
	.zero		4336


//--------------------- .nv.constant0._ZN2at6native40_GLOBAL__N__2351210d_8_Shape_cu_49f7391c35CatArrayBatchedCopy_alignedK_contigINS1_10OpaqueTypeILj1EEEjLi2ELi64ELi64ELi8EEEvPT_NS1_25CatArrInputTensorMetadataIS5_T0_XT2_EXT3_EEENS1_16TensorSizeStrideIS8_Lj4EEEiS8_ --------------------------
	.section	.nv.constant0._ZN2at6native40_GLOBAL__N__2351210d_8_Shape_cu_49f7391c35CatArrayBatchedCopy_alignedK_contigINS1_10OpaqueTypeILj1EEEjLi2ELi64ELi64ELi8EEEvPT_NS1_25CatArrInputTensorMetadataIS5_T0_XT2_EXT3_EEENS1_16TensorSizeStrideIS8_Lj4EEEiS8_,"a",@progbits
	.sectionflags	@""
	.align	4
.nv.constant0._ZN2at6native40_GLOBAL__N__2351210d_8_Shape_cu_49f7391c35CatArrayBatchedCopy_alignedK_contigINS1_10OpaqueTypeILj1EEEjLi2ELi64ELi64ELi8EEEvPT_NS1_25CatArrInputTensorMetadataIS5_T0_XT2_EXT3_EEENS1_16TensorSizeStrideIS8_Lj4EEEiS8_:
	.zero		4336


//--------------------- .nv.constant0._ZN2at6native40_GLOBAL__N__2351210d_8_Shape_cu_49f7391c35CatArrayBatchedCopy_alignedK_contigINS1_10OpaqueTypeILj1EEEjLi2ELi64ELi64ELi16EEEvPT_NS1_25CatArrInputTensorMetadataIS5_T0_XT2_EXT3_EEENS1_16TensorSizeStrideIS8_Lj4EEEiS8_ --------------------------
	.section	.nv.constant0._ZN2at6native40_GLOBAL__N__2351210d_8_Shape_cu_49f7391c35CatArrayBatchedCopy_alignedK_contigINS1_10OpaqueTypeILj1EEEjLi2ELi64ELi64ELi16EEEvPT_NS1_25CatArrInputTensorMetadataIS5_T0_XT2_EXT3_EEENS1_16TensorSizeStrideIS8_Lj4EEEiS8_,"a",@progbits
	.sectionflags	@""
	.align	4
.nv.constant0._ZN2at6native40_GLOBAL__N__2351210d_8_Shape_cu_49f7391c35CatArrayBatchedCopy_alignedK_contigINS1_10OpaqueTypeILj1EEEjLi2ELi64ELi64ELi16EEEvPT_NS1_25CatArrInputTensorMetadataIS5_T0_XT2_EXT3_EEENS1_16TensorSizeStrideIS8_Lj4EEEiS8_:
	.zero		4336


//--------------------- .nv.constant0._ZN2at6native40_GLOBAL__N__2351210d_8_Shape_cu_49f7391c30CatArrayBatchedCopy_vectorizedINS1_10OpaqueTypeILj1EEEjLi2ELi64ELi64ELi16ELi16EEEvPcNS1_25CatArrInputTensorMetadataIT_T0_XT2_EXT3_EEENS1_16TensorSizeStrideIS8_Lj4EEEiS8_ --------------------------
	.section	.nv.constant0._ZN2at6native40_GLOBAL__N__2351210d_8_Shape_cu_49f7391c30CatArrayBatchedCopy_vectorizedINS1_10OpaqueTypeILj1EEEjLi2ELi64ELi64ELi16ELi16EEEvPcNS1_25CatArrInputTensorMetadataIT_T0_XT2_EXT3_EEENS1_16TensorSizeStrideIS8_Lj4EEEiS8_,"a",@progbits
	.sectionflags	@""
	.align	4
.nv.constant0._ZN2at6native40_GLOBAL__N__2351210d_8_Shape_cu_49f7391c30CatArrayBatchedCopy_vectorizedINS1_10OpaqueTypeILj1EEEjLi2ELi64ELi64ELi16ELi16EEEvPcNS1_25CatArrInputTensorMetadataIT_T0_XT2_EXT3_EEENS1_16TensorSizeStrideIS8_Lj4EEEiS8_:
	.zero		4336


//--------------------- .nv.constant0._ZN2at6native40_GLOBAL__N__2351210d_8_Shape_cu_49f7391c19CatArrayBatchedCopyINS1_10OpaqueTypeILj1EEEjLi1ELi64ELi64EEEvPT_NS1_25CatArrInputTensorMetadataIS5_T0_XT2_EXT3_EEENS1_16TensorSizeStrideIS8_Lj4EEEiS8_ --------------------------
	.section	.nv.constant0._ZN2at6native40_GLOBAL__N__2351210d_8_Shape_cu_49f7391c19CatArrayBatchedCopyINS1_10OpaqueTypeILj1EEEjLi1ELi64ELi64EEEvPT_NS1_25CatArrInputTensorMetadataIS5_T0_XT2_EXT3_EEENS1_16TensorSizeStrideIS8_Lj4EEEiS8_,"a",@progbits
	.sectionflags	@""
	.align	4
.nv.constant0._ZN2at6native40_GLOBAL__N__2351210d_8_Shape_cu_49f7391c19CatArrayBatchedCopyINS1_10OpaqueTypeILj1EEEjLi1ELi64ELi64EEEvPT_NS1_25CatArrInputTensorMetadataIS5_T0_XT2_EXT3_EEENS1_16TensorSizeStrideIS8_Lj4EEEiS8_:
	.zero		4336


//--------------------- .nv.constant0._ZN2at6native40_GLOBAL__N__2351210d_8_Shape_cu_49f7391c26CatArrayBatchedCopy_contigINS1_10OpaqueTypeILj1EEEjLi1ELi64ELi64EEEvPT_NS1_25CatArrInputTensorMetadataIS5_T0_XT2_EXT3_EEENS1_16TensorSizeStrideIS8_Lj4EEEiS8_ --------------------------
	.section	.nv.constant0._ZN2at6native40_GLOBAL__N__2351210d_8_Shape_cu_49f7391c26CatArrayBatchedCopy_contigINS1_10OpaqueTypeILj1EEEjLi1ELi64ELi64EEEvPT_NS1_25CatArrInputTensorMetadataIS5_T0_XT2_EXT3_EEENS1_16TensorSizeStrideIS8_Lj4EEEiS8_,"a",@progbits
	.sectionflags	@""
	.align	4
.nv.constant0._ZN2at6native40_GLOBAL__N__2351210d_8_Shape_cu_49f7391c26CatArrayBatchedCopy_contigINS1_10OpaqueTypeILj1EEEjLi1ELi64ELi64EEEvPT_NS1_25CatArrInputTensorMetadataIS5_T0_XT2_EXT3_EEENS1_16TensorSizeStrideIS8_Lj4EEEiS8_:
	.zero		4336


//--------------------- .nv.constant0._ZN2at6native40_GLOBAL__N__2351210d_8_Shape_cu_49f7391c35CatArrayBatchedCopy_alignedK_contigINS1_10OpaqueTypeILj1EEEjLi1ELi64ELi64ELi8EEEvPT_NS1_25CatArrInputTensorMetadataIS5_T0_XT2_EXT3_EEENS1_16TensorSizeStrideIS8_Lj4EEEiS8_ --------------------------
	.section	.nv.constant0._ZN2at6native40_GLOBAL__N__2351210d_8_Shape_cu_49f7391c35CatArrayBatchedCopy_alignedK_contigINS1_10OpaqueTypeILj1EEEjLi1ELi64ELi64ELi8EEEvPT_NS1_25CatArrInputTensorMetadataIS5_T0_XT2_EXT3_EEENS1_16TensorSizeStrideIS8_Lj4EEEiS8_,"a",@progbits
	.sectionflags	@""
	.align	4
.nv.constant0._ZN2at6native40_GLOBAL__N__2351210d_8_Shape_cu_49f7391c35CatArrayBatchedCopy_alignedK_contigINS1_10OpaqueTypeILj1EEEjLi1ELi64ELi64ELi8EEEvPT_NS1_25CatArrInputTensorMetadataIS5_T0_XT2_EXT3_EEENS1_16TensorSizeStrideIS8_Lj4EEEiS8_:
	.zero		4336


//--------------------- .nv.constant0._ZN2at6native40_GLOBAL__N__2351210d_8_Shape_cu_49f7391c35CatArrayBatchedCopy_alignedK_contigINS1_10OpaqueTypeILj1EEEjLi1ELi64ELi64ELi16EEEvPT_NS1_25CatArrInputTensorMetadataIS5_T0_XT2_EXT3_EEENS1_16TensorSizeStrideIS8_Lj4EEEiS8_ --------------------------
	.section	.nv.constant0._ZN2at6native40_GLOBAL__N__2351210d_8_Shape_cu_49f7391c35CatArrayBatchedCopy_alignedK_contigINS1_10OpaqueTypeILj1EEEjLi1ELi64ELi64ELi16EEEvPT_NS1_25CatArrInputTensorMetadataIS5_T0_XT2_EXT3_EEENS1_16TensorSizeStrideIS8_Lj4EEEiS8_,"a",@progbits
	.sectionflags	@""
	.align	4
.nv.constant0._ZN2at6native40_GLOBAL__N__2351210d_8_Shape_cu_49f7391c35CatArrayBatchedCopy_alignedK_contigINS1_10OpaqueTypeILj1EEEjLi1ELi64ELi64ELi16EEEvPT_NS1_25CatArrInputTensorMetadataIS5_T0_XT2_EXT3_EEENS1_16TensorSizeStrideIS8_Lj4EEEiS8_:
	.zero		4336


//--------------------- .nv.constant0._ZN2at6native40_GLOBAL__N__2351210d_8_Shape_cu_49f7391c30CatArrayBatchedCopy_vectorizedINS1_10OpaqueTypeILj1EEEjLi1ELi64ELi64ELi16ELi16EEEvPcNS1_25CatArrInputTensorMetadataIT_T0_XT2_EXT3_EEENS1_16TensorSizeStrideIS8_Lj4EEEiS8_ --------------------------
	.section	.nv.constant0._ZN2at6native40_GLOBAL__N__2351210d_8_Shape_cu_49f7391c30CatArrayBatchedCopy_vectorizedINS1_10OpaqueTypeILj1EEEjLi1ELi64ELi64ELi16ELi16EEEvPcNS1_25CatArrInputTensorMetadataIT_T0_XT2_EXT3_EEENS1_16TensorSizeStrideIS8_Lj4EEEiS8_,"a",@progbits
	.sectionflags	@""
	.align	4
.nv.constant0._ZN2at6native40_GLOBAL__N__2351210d_8_Shape_cu_49f7391c30CatArrayBatchedCopy_vectorizedINS1_10OpaqueTypeILj1EEEjLi1ELi64ELi64ELi16ELi16EEEvPcNS1_25CatArrInputTensorMetadataIT_T0_XT2_EXT3_EEENS1_16TensorSizeStrideIS8_Lj4EEEiS8_:
	.zero		4336


//--------------------- .nv.constant0._ZN2at6native40_GLOBAL__N__2351210d_8_Shape_cu_49f7391c19CatArrayBatchedCopyINS1_10OpaqueTypeILj16EEEjLi4ELi128ELi1EEEvPT_NS1_25CatArrInputTensorMetadataIS5_T0_XT2_EXT3_EEENS1_16TensorSizeStrideIS8_Lj4EEEiS8_ --------------------------
	.section	.nv.constant0._ZN2at6native40_GLOBAL__N__2351210d_8_Shape_cu_49f7391c19CatArrayBatchedCopyINS1_10OpaqueTypeILj16EEEjLi4ELi128ELi1EEEvPT_NS1_25CatArrInputTensorMetadataIS5_T0_XT2_EXT3_EEENS1_16TensorSizeStrideIS8_Lj4EEEiS8_,"a",@progbits
	.sectionflags	@""
	.align	4
.nv.constant0._ZN2at6native40_GLOBAL__N__2351210d_8_Shape_cu_49f7391c19CatArrayBatchedCopyINS1_10OpaqueTypeILj16EEEjLi4ELi128ELi1EEEvPT_NS1_25CatArrInputTensorMetadataIS5_T0_XT2_EXT3_EEENS1_16TensorSizeStrideIS8_Lj4EEEiS8_:
	.zero		3664


//--------------------- .nv.constant0._ZN2at6native40_GLOBAL__N__2351210d_8_Shape_cu_49f7391c26CatArrayBatchedCopy_contigINS1_10OpaqueTypeILj16EEEjLi4ELi128ELi1EEEvPT_NS1_25CatArrInputTensorMetadataIS5_T0_XT2_EXT3_EEENS1_16TensorSizeStrideIS8_Lj4EEEiS8_ --------------------------
	.section	.nv.constant0._ZN2at6native40_GLOBAL__N__2351210d_8_Shape_cu_49f7391c26CatArrayBatchedCopy_contigINS1_10OpaqueTypeILj16EEEjLi4ELi128ELi1EEEvPT_NS1_25CatArrInputTensorMetadataIS5_T0_XT2_EXT3_EEENS1_16TensorSizeStrideIS8_Lj4EEEiS8_,"a",@progbits
	.sectionflags	@""
	.align	4
.nv.constant0._ZN2at6native40_GLOBAL__N__2351210d_8_Shape_cu_49f7391c26CatArrayBatchedCopy_contigINS1_10OpaqueTypeILj16EEEjLi4ELi128ELi1EEEvPT_NS1_25CatArrInputTensorMetadataIS5_T0_XT2_EXT3_EEENS1_16TensorSizeStrideIS8_Lj4EEEiS8_:
	.zero		3664


//--------------------- .nv.constant0._ZN2at6native40_GLOBAL__N__2351210d_8_Shape_cu_49f7391c35CatArrayBatchedCopy_alignedK_contigINS1_10OpaqueTypeILj16EEEjLi4ELi128ELi1ELi8EEEvPT_NS1_25CatArrInputTensorMetadataIS5_T0_XT2_EXT3_EEENS1_16TensorSizeStrideIS8_Lj4EEEiS8_ --------------------------
	.section	.nv.constant0._ZN2at6native40_GLOBAL__N__2351210d_8_Shape_cu_49f7391c35CatArrayBatchedCopy_alignedK_contigINS1_10OpaqueTypeILj16EEEjLi4ELi128ELi1ELi8EEEvPT_NS1_25CatArrInputTensorMetadataIS5_T0_XT2_EXT3_EEENS1_16TensorSizeStrideIS8_Lj4EEEiS8_,"a",@progbits
	.sectionflags	@""
	.align	4
.nv.constant0._ZN2at6native40_GLOBAL__N__2351210d_8_Shape_cu_49f7391c35CatArrayBatchedCopy_alignedK_contigINS1_10OpaqueTypeILj16EEEjLi4ELi128ELi1ELi8EEEvPT_NS1_25CatArrInputTensorMetadataIS5_T0_XT2_EXT3_EEENS1_16TensorSizeStrideIS8_Lj4EEEiS8_:
	.zero		3664


//--------------------- .nv.constant0._ZN2at6native40_GLOBAL__N__2351210d_8_Shape_cu_49f7391c35CatArrayBatchedCopy_alignedK_contigINS1_10OpaqueTypeILj16EEEjLi4ELi128ELi1ELi16EEEvPT_NS1_25CatArrInputTensorMetadataIS5_T0_XT2_EXT3_EEENS1_16TensorSizeStrideIS8_Lj4EEEiS8_ --------------------------
	.section	.nv.constant0._ZN2at6native40_GLOBAL__N__2351210d_8_Shape_cu_49f7391c35CatArrayBatchedCopy_alignedK_contigINS1_10OpaqueTypeILj16EEEjLi4ELi128ELi1ELi16EEEvPT_NS1_25CatArrInputTensorMetadataIS5_T0_XT2_EXT3_EEENS1_16TensorSizeStrideIS8_Lj4EEEiS8_,"a",@progbits
	.sectionflags	@""
	.align	4
.nv.constant0._ZN2at6native40_GLOBAL__N__2351210d_8_Shape_cu_49f7391c35CatArrayBatchedCopy_alignedK_contigINS1_10OpaqueTypeILj16EEEjLi4ELi128ELi1ELi16EEEvPT_NS1_25CatArrInputTensorMetadataIS5_T0_XT2_EXT3_EEENS1_16TensorSizeStrideIS8_Lj4EEEiS8_:
	.zero		3664


//--------------------- .nv.constant0._ZN2at6native40_GLOBAL__N__2351210d_8_Shape_cu_49f7391c30CatArrayBatchedCopy_vectorizedINS1_10OpaqueTypeILj16EEEjLi4ELi128ELi1ELi16ELi1EEEvPcNS1_25CatArrInputTensorMetadataIT_T0_XT2_EXT3_EEENS1_16TensorSizeStrideIS8_Lj4EEEiS8_ --------------------------
	.section	.nv.constant0._ZN2at6native40_GLOBAL__N__2351210d_8_Shape_cu_49f7391c30CatArrayBatchedCopy_vectorizedINS1_10OpaqueTypeILj16EEEjLi4ELi128ELi1ELi16ELi1EEEvPcNS1_25CatArrInputTensorMetadataIT_T0_XT2_EXT3_EEENS1_16TensorSizeStrideIS8_Lj4EEEiS8_,"a",@progbits
	.sectionflags	@""
	.align	4
.nv.constant0._ZN2at6native40_GLOBAL__N__2351210d_8_Shape_cu_49f7391c30CatArrayBatchedCopy_vectorizedINS1_10OpaqueTypeILj16EEEjLi4ELi128ELi1ELi16ELi1EEEvPcNS1_25CatArrInputTensorMetadataIT_T0_XT2_EXT3_EEENS1_16TensorSizeStrideIS8_Lj4EEEiS8_:
	.zero		3664


//--------------------- .nv.constant0._ZN2at6native40_GLOBAL__N__2351210d_8_Shape_cu_49f7391c19CatArrayBatchedCopyINS1_10OpaqueTypeILj16EEEjLi3ELi128ELi1EEEvPT_NS1_25CatArrInputTensorMetadataIS5_T0_XT2_EXT3_EEENS1_16TensorSizeStrideIS8_Lj4EEEiS8_ --------------------------
	.section	.nv.constant0._ZN2at6native40_GLOBAL__N__2351210d_8_Shape_cu_49f7391c19CatArrayBatchedCopyINS1_10OpaqueTypeILj16EEEjLi3ELi128ELi1EEEvPT_NS1_25CatArrInputTensorMetadataIS5_T0_XT2_EXT3_EEENS1_16TensorSizeStrideIS8_Lj4EEEiS8_,"a",@progbits
	.sectionflags	@""
	.align	4
.nv.constant0._ZN2at6native40_GLOBAL__N__2351210d_8_Shape_cu_49f7391c19CatArrayBatchedCopyINS1_10OpaqueTypeILj16EEEjLi3ELi128ELi1EEEvPT_NS1_25CatArrInputTensorMetadataIS5_T0_XT2_EXT3_EEENS1_16TensorSizeStrideIS8_Lj4EEEiS8_:
	.zero		3664


//--------------------- .nv.constant0._ZN2at6native40_GLOBAL__N__2351210d_8_Shape_cu_49f7391c26CatArrayBatchedCopy_contigINS1_10OpaqueTypeILj16EEEjLi3ELi128ELi1EEEvPT_NS1_25CatArrInputTensorMetadataIS5_T0_XT2_EXT3_EEENS1_16TensorSizeStrideIS8_Lj4EEEiS8_ --------------------------
	.section	.nv.constant0._ZN2at6native40_GLOBAL__N__2351210d_8_Shape_cu_49f7391c26CatArrayBatchedCopy_contigINS1_10OpaqueTypeILj16EEEjLi3ELi128ELi1EEEvPT_NS1_25CatArrInputTensorMetadataIS5_T0_XT2_EXT3_EEENS1_16TensorSizeStrideIS8_Lj4EEEiS8_,"a",@progbits
	.sectionflags	@""
	.align	4
.nv.constant0._ZN2at6native40_GLOBAL__N__2351210d_8_Shape_cu_49f7391c26CatArrayBatchedCopy_contigINS1_10OpaqueTypeILj16EEEjLi3ELi128ELi1EEEvPT_NS1_25CatArrInputTensorMetadataIS5_T0_XT2_EXT3_EEENS1_16TensorSizeStrideIS8_Lj4EEEiS8_:
	.zero		3664


//--------------------- .nv.constant0._ZN2at6native40_GLOBAL__N__2351210d_8_Shape_cu_49f7391c35CatArrayBatchedCopy_alignedK_contigINS1_10OpaqueTypeILj16EEEjLi3ELi128ELi1ELi8EEEvPT_NS1_25CatArrInputTensorMetadataIS5_T0_XT2_EXT3_EEENS1_16TensorSizeStrideIS8_Lj4EEEiS8_ --------------------------
	.section	.nv.constant0._ZN2at6native40_GLOBAL__N__2351210d_8_Shape_cu_49f7391c35CatArrayBatchedCopy_alignedK_contigINS1_10OpaqueTypeILj16EEEjLi3ELi128ELi1ELi8EEEvPT_NS1_25CatArrInputTensorMetadataIS5_T0_XT2_EXT3_EEENS1_16TensorSizeStrideIS8_Lj4EEEiS8_,"a",@progbits
	.sectionflags	@""
	.align	4
.nv.constant0._ZN2at6native40_GLOBAL__N__2351210d_8_Shape_cu_49f7391c35CatArrayBatchedCopy_alignedK_contigINS1_10OpaqueTypeILj16EEEjLi3ELi128ELi1ELi8EEEvPT_NS1_25CatArrInputTensorMetadataIS5_T0_XT2_EXT3_EEENS1_16TensorSizeStrideIS8_Lj4EEEiS8_:
	.zero		3664


//--------------------- .nv.constant0._ZN2at6native40_GLOBAL__N__2351210d_8_Shape_cu_49f7391c35CatArrayBatchedCopy_alignedK_contigINS1_10OpaqueTypeILj16EEEjLi3ELi128ELi1ELi16EEEvPT_NS1_25CatArrInputTensorMetadataIS5_T0_XT2_EXT3_EEENS1_16TensorSizeStrideIS8_Lj4EEEiS8_ --------------------------
	.section	.nv.constant0._ZN2at6native40_GLOBAL__N__2351210d_8_Shape_cu_49f7391c35CatArrayBatchedCopy_alignedK_contigINS1_10OpaqueTypeILj16EEEjLi3ELi128ELi1ELi16EEEvPT_NS1_25CatArrInputTensorMetadataIS5_T0_XT2_EXT3_EEENS1_16TensorSizeStrideIS8_Lj4EEEiS8_,"a",@progbits
	.sectionflags	@""
	.align	4
.nv.constant0._ZN2at6native40_GLOBAL__N__2351210d_8_Shape_cu_49f7391c35CatArrayBatchedCopy_alignedK_contigINS1_10OpaqueTypeILj16EEEjLi3ELi128ELi1ELi16EEEvPT_NS1_25CatArrInputTensorMetadataIS5_T0_XT2_EXT3_EEENS1_16TensorSizeStrideIS8_Lj4EEEiS8_:
	.zero		3664


//--------------------- .nv.constant0._ZN2at6native40_GLOBAL__N__2351210d_8_Shape_cu_49f7391c30CatArrayBatchedCopy_vectorizedINS1_10OpaqueTypeILj16EEEjLi3ELi128ELi1ELi16ELi1EEEvPcNS1_25CatArrInputTensorMetadataIT_T0_XT2_EXT3_EEENS1_16TensorSizeStrideIS8_Lj4EEEiS8_ --------------------------
	.section	.nv.constant0._ZN2at6native40_GLOBAL__N__2351210d_8_Shape_cu_49f7391c30CatArrayBatchedCopy_vectorizedINS1_10OpaqueTypeILj16EEEjLi3ELi128ELi1ELi16ELi1EEEvPcNS1_25CatArrInputTensorMetadataIT_T0_XT2_EXT3_EEENS1_16TensorSizeStrideIS8_Lj4EEEiS8_,"a",@progbits
	.sectionflags	@""
	.align	4
.nv.constant0._ZN2at6native40_GLOBAL__N__2351210d_8_Shape_cu_49f7391c30CatArrayBatchedCopy_vectorizedINS1_10OpaqueTypeILj16EEEjLi3ELi128ELi1ELi16ELi1EEEvPcNS1_25CatArrInputTensorMetadataIT_T0_XT2_EXT3_EEENS1_16TensorSizeStrideIS8_Lj4EEEiS8_:
	.zero		3664


//--------------------- .nv.constant0._ZN2at6native40_GLOBAL__N__2351210d_8_Shape_cu_49f7391c19CatArrayBatchedCopyINS1_10OpaqueTypeILj16EEEjLi2ELi128ELi1EEEvPT_NS1_25CatArrInputTensorMetadataIS5_T0_XT2_EXT3_EEENS1_16TensorSizeStrideIS8_Lj4EEEiS8_ --------------------------
	.section	.nv.constant0._ZN2at6native40_GLOBAL__N__2351210d_8_Shape_cu_49f7391c19CatArrayBatchedCopyINS1_10OpaqueTypeILj16EEEjLi2ELi128ELi1EEEvPT_NS1_25CatArrInputTensorMetadataIS5_T0_XT2_EXT3_EEENS1_16TensorSizeStrideIS8_Lj4EEEiS8_,"a",@progbits
	.sectionflags	@""
	.align	4
.nv.constant0._ZN2at6native40_GLOBAL__N__2351210d_8_Shape_cu_49f7391c19CatArrayBatchedCopyINS1_10OpaqueTypeILj16EEEjLi2ELi128ELi1EEEvPT_NS1_25CatArrInputTensorMetadataIS5_T0_XT2_EXT3_EEENS1_16TensorSizeStrideIS8_Lj4EEEiS8_:
	.zero		3664


//--------------------- .nv.constant0._ZN2at6native40_GLOBAL__N__2351210d_8_Shape_cu_49f7391c26CatArrayBatchedCopy_contigINS1_10OpaqueTypeILj16EEEjLi2ELi128ELi1EEEvPT_NS1_25CatArrInputTensorMetadataIS5_T0_XT2_EXT3_EEENS1_16TensorSizeStrideIS8_Lj4EEEiS8_ --------------------------
	.section	.nv.constant0._ZN2at6native40_GLOBAL__N__2351210d_8_Shape_cu_49f7391c26CatArrayBatchedCopy_contigINS1_10OpaqueTypeILj16EEEjLi2ELi128ELi1EEEvPT_NS1_25CatArrInputTensorMetadataIS5_T0_XT2_EXT3_EEENS1_16TensorSizeStrideIS8_Lj4EEEiS8_,"a",@progbits
	.sectionflags	@""
	.align	4
.nv.constant0._ZN2at6native40_GLOBAL__N__2351210d_8_Shape_cu_49f7391c26CatArrayBatchedCopy_contigINS1_10OpaqueTypeILj16EEEjLi2ELi128ELi1EEEvPT_NS1_25CatArrInputTensorMetadataIS5_T0_XT2_EXT3_EEENS1_16TensorSizeStrideIS8_Lj4EEEiS8_:
	.zero		3664


//--------------------- .nv.constant0._ZN2at6native40_GLOBAL__N__2351210d_8_Shape_cu_49f7391c35CatArrayBatchedCopy_alignedK_contigINS1_10OpaqueTypeILj16EEEjLi2ELi128ELi1ELi8EEEvPT_NS1_25CatArrInputTensorMetadataIS5_T0_XT2_EXT3_EEENS1_16TensorSizeStrideIS8_Lj4EEEiS8_ --------------------------
	.section	.nv.constant0._ZN2at6native40_GLOBAL__N__2351210d_8_Shape_cu_49f7391c35CatArrayBatchedCopy_alignedK_contigINS1_10OpaqueTypeILj16EEEjLi2ELi128ELi1ELi8EEEvPT_NS1_25CatArrInputTensorMetadataIS5_T0_XT2_EXT3_EEENS1_16TensorSizeStrideIS8_Lj4EEEiS8_,"a",@progbits
	.sectionflags	@""
	.align	4
.nv.constant0._ZN2at6native40_GLOBAL__N__2351210d_8_Shape_cu_49f7391c35CatArrayBatchedCopy_alignedK_contigINS1_10OpaqueTypeILj16EEEjLi2ELi128ELi1ELi8EEEvPT_NS1_25CatArrInputTensorMetadataIS5_T0_XT2_EXT3_EEENS1_16TensorSizeStrideIS8_Lj4EEEiS8_:
	.zero		3664


//--------------------- .nv.constant0._ZN2at6native40_GLOBAL__N__2351210d_8_Shape_cu_49f7391c35CatArrayBatchedCopy_alignedK_contigINS1_10OpaqueTypeILj16EEEjLi2ELi128ELi1ELi16EEEvPT_NS1_25CatArrInputTensorMetadataIS5_T0_XT2_EXT3_EEENS1_16TensorSizeStrideIS8_Lj4EEEiS8_ --------------------------
	.section	.nv.constant0._ZN2at6native40_GLOBAL__N__2351210d_8_Shape_cu_49f7391c35CatArrayBatchedCopy_alignedK_contigINS1_10OpaqueTypeILj16EEEjLi2ELi128ELi1ELi16EEEvPT_NS1_25CatArrInputTensorMetadataIS5_T0_XT2_EXT3_EEENS1_16TensorSizeStrideIS8_Lj4EEEiS8_,"a",@progbits
	.sectionflags	@""
	.align	4
.nv.constant0._ZN2at6native40_GLOBAL__N__2351210d_8_Shape_cu_49f7391c35CatArrayBatchedCopy_alignedK_contigINS1_10OpaqueTypeILj16EEEjLi2ELi128ELi1ELi16EEEvPT_NS1_25CatArrInputTensorMetadataIS5_T0_XT2_EXT3_EEENS1_16TensorSizeStrideIS8_Lj4EEEiS8_:
	.zero		3664


//--------------------- .nv.constant0._ZN2at6native40_GLOBAL__N__2351210d_8_Shape_cu_49f7391c30CatArrayBatchedCopy_vectorizedINS1_10OpaqueTypeILj16EEEjLi2ELi128ELi1ELi16ELi1EEEvPcNS1_25CatArrInputTensorMetadataIT_T0_XT2_EXT3_EEENS1_16TensorSizeStrideIS8_Lj4EEEiS8_ --------------------------
	.section	.nv.constant0._ZN2at6native40_GLOBAL__N__2351210d_8_Shape_cu_49f7391c30CatArrayBatchedCopy_vectorizedINS1_10OpaqueTypeILj16EEEjLi2ELi128ELi1ELi16ELi1EEEvPcNS1_25CatArrInputTensorMetadataIT_T0_XT2_EXT3_EEENS1_16TensorSizeStrideIS8_Lj4EEEiS8_,"a",@progbits
	.sectionflags	@""
	.align	4
.nv.constant0._ZN2at6native40_GLOBAL__N__2351210d_8_Shape_cu_49f7391c30CatArrayBatchedCopy_vectorizedINS1_10OpaqueTypeILj16EEEjLi2ELi128ELi1ELi16ELi1EEEvPcNS1_25CatArrInputTensorMetadataIT_T0_XT2_EXT3_EEENS1_16TensorSizeStrideIS8_Lj4EEEiS8_:
	.zero		3664


//--------------------- .nv.constant0._ZN2at6native40_GLOBAL__N__2351210d_8_Shape_cu_49f7391c19CatArrayBatchedCopyINS1_10OpaqueTypeILj16EEEjLi1ELi128ELi1EEEvPT_NS1_25CatArrInputTensorMetadataIS5_T0_XT2_EXT3_EEENS1_16TensorSizeStrideIS8_Lj4EEEiS8_ --------------------------
	.section	.nv.constant0._ZN2at6native40_GLOBAL__N__2351210d_8_Shape_cu_49f7391c19CatArrayBatchedCopyINS1_10OpaqueTypeILj16EEEjLi1ELi128ELi1EEEvPT_NS1_25CatArrInputTensorMetadataIS5_T0_XT2_EXT3_EEENS1_16TensorSizeStrideIS8_Lj4EEEiS8_,"a",@progbits
	.sectionflags	@""
	.align	4
.nv.constant0._ZN2at6native40_GLOBAL__N__2351210d_8_Shape_cu_49f7391c19CatArrayBatchedCopyINS1_10OpaqueTypeILj16EEEjLi1ELi128ELi1EEEvPT_NS1_25CatArrInputTensorMetadataIS5_T0_XT2_EXT3_EEENS1_16TensorSizeStrideIS8_Lj4EEEiS8_:
	.zero		3664


//--------------------- .nv.constant0._ZN2at6native40_GLOBAL__N__2351210d_8_Shape_cu_49f7391c26CatArrayBatchedCopy_contigINS1_10OpaqueTypeILj16EEEjLi1ELi128ELi1EEEvPT_NS1_25CatArrInputTensorMetadataIS5_T0_XT2_EXT3_EEENS1_16TensorSizeStrideIS8_Lj4EEEiS8_ --------------------------
	.section	.nv.constant0._ZN2at6native40_GLOBAL__N__2351210d_8_Shape_cu_49f7391c26CatArrayBatchedCopy_contigINS1_10OpaqueTypeILj16EEEjLi1ELi128ELi1EEEvPT_NS1_25CatArrInputTensorMetadataIS5_T0_XT2_EXT3_EEENS1_16TensorSizeStrideIS8_Lj4EEEiS8_,"a",@progbits
	.sectionflags	@""
	.align	4
.nv.constant0._ZN2at6native40_GLOBAL__N__2351210d_8_Shape_cu_49f7391c26CatArrayBatchedCopy_contigINS1_10OpaqueTypeILj16EEEjLi1ELi128ELi1EEEvPT_NS1_25CatArrInputTensorMetadataIS5_T0_XT2_EXT3_EEENS1_16TensorSizeStrideIS8_Lj4EEEiS8_:
	.zero		3664


//--------------------- .nv.constant0._ZN2at6native40_GLOBAL__N__2351210d_8_Shape_cu_49f7391c35CatArrayBatchedCopy_alignedK_contigINS1_10OpaqueTypeILj16EEEjLi1ELi128ELi1ELi8EEEvPT_NS1_25CatArrInputTensorMetadataIS5_T0_XT2_EXT3_EEENS1_16TensorSizeStrideIS8_Lj4EEEiS8_ --------------------------
	.section	.nv.constant0._ZN2at6native40_GLOBAL__N__2351210d_8_Shape_cu_49f7391c35CatArrayBatchedCopy_alignedK_contigINS1_10OpaqueTypeILj16EEEjLi1ELi128ELi1ELi8EEEvPT_NS1_25CatArrInputTensorMetadataIS5_T0_XT2_EXT3_EEENS1_16TensorSizeStrideIS8_Lj4EEEiS8_,"a",@progbits
	.sectionflags	@""
	.align	4
.nv.constant0._ZN2at6native40_GLOBAL__N__2351210d_8_Shape_cu_49f7391c35CatArrayBatchedCopy_alignedK_contigINS1_10OpaqueTypeILj16EEEjLi1ELi128ELi1ELi8EEEvPT_NS1_25CatArrInputTensorMetadataIS5_T0_XT2_EXT3_EEENS1_16TensorSizeStrideIS8_Lj4EEEiS8_:
	.zero		3664


//--------------------- .nv.constant0._ZN2at6native40_GLOBAL__N__2351210d_8_Shape_cu_49f7391c35CatArrayBatchedCopy_alignedK_contigINS1_10OpaqueTypeILj16EEEjLi1ELi128ELi1ELi16EEEvPT_NS1_25CatArrInputTensorMetadataIS5_T0_XT2_EXT3_EEENS1_16TensorSizeStrideIS8_Lj4EEEiS8_ --------------------------
	.section	.nv.constant0._ZN2at6native40_GLOBAL__N__2351210d_8_Shape_cu_49f7391c35CatArrayBatchedCopy_alignedK_contigINS1_10OpaqueTypeILj16EEEjLi1ELi128ELi1ELi16EEEvPT_NS1_25CatArrInputTensorMetadataIS5_T0_XT2_EXT3_EEENS1_16TensorSizeStrideIS8_Lj4EEEiS8_,"a",@progbits
	.sectionflags	@""
	.align	4
.nv.constant0._ZN2at6native40_GLOBAL__N__2351210d_8_Shape_cu_49f7391c35CatArrayBatchedCopy_alignedK_contigINS1_10OpaqueTypeILj16EEEjLi1ELi128ELi1ELi16EEEvPT_NS1_25CatArrInputTensorMetadataIS5_T0_XT2_EXT3_EEENS1_16TensorSizeStrideIS8_Lj4EEEiS8_:
	.zero		3664


//--------------------- .nv.constant0._ZN2at6native40_GLOBAL__N__2351210d_8_Shape_cu_49f7391c30CatArrayBatchedCopy_vectorizedINS1_10OpaqueTypeILj16EEEjLi1ELi128ELi1ELi16ELi1EEEvPcNS1_25CatArrInputTensorMetadataIT_T0_XT2_EXT3_EEENS1_16TensorSizeStrideIS8_Lj4EEEiS8_ --------------------------
	.section	.nv.constant0._ZN2at6native40_GLOBAL__N__2351210d_8_Shape_cu_49f7391c30CatArrayBatchedCopy_vectorizedINS1_10OpaqueTypeILj16EEEjLi1ELi128ELi1ELi16ELi1EEEvPcNS1_25CatArrInputTensorMetadataIT_T0_XT2_EXT3_EEENS1_16TensorSizeStrideIS8_Lj4EEEiS8_,"a",@progbits
	.sectionflags	@""
	.align	4
.nv.constant0._ZN2at6native40_GLOBAL__N__2351210d_8_Shape_cu_49f7391c30CatArrayBatchedCopy_vectorizedINS1_10OpaqueTypeILj16EEEjLi1ELi128ELi1ELi16ELi1EEEvPcNS1_25CatArrInputTensorMetadataIT_T0_XT2_EXT3_EEENS1_16TensorSizeStrideIS8_Lj4EEEiS8_:
	.zero		3664


//--------------------- .nv.constant0._ZN2at6native40_GLOBAL__N__2351210d_8_Shape_cu_49f7391c19CatArrayBatchedCopyINS1_10OpaqueTypeILj8EEEjLi4ELi128ELi1EEEvPT_NS1_25CatArrInputTensorMetadataIS5_T0_XT2_EXT3_EEENS1_16TensorSizeStrideIS8_Lj4EEEiS8_ --------------------------
	.section	.nv.constant0._ZN2at6native40_GLOBAL__N__2351210d_8_Shape_cu_49f7391c19CatArrayBatchedCopyINS1_10OpaqueTypeILj8EEEjLi4ELi128ELi1EEEvPT_NS1_25CatArrInputTensorMetadataIS5_T0_XT2_EXT3_EEENS1_16TensorSizeStrideIS8_Lj4EEEiS8_,"a",@progbits
	.sectionflags	@""
	.align	4
.nv.constant0._ZN2at6native40_GLOBAL__N__2351210d_8_Shape_cu_49f7391c19CatArrayBatchedCopyINS1_10OpaqueTypeILj8EEEjLi4ELi128ELi1EEEvPT_NS1_25CatArrInputTensorMetadataIS5_T0_XT2_EXT3_EEENS1_16TensorSizeStrideIS8_Lj4EEEiS8_:
	.zero		3664


//--------------------- .nv.constant0._ZN2at6native40_GLOBAL__N__2351210d_8_Shape_cu_49f7391c26CatArrayBatchedCopy_contigINS1_10OpaqueTypeILj8EEEjLi4ELi128ELi1EEEvPT_NS1_25CatArrInputTensorMetadataIS5_T0_XT2_EXT3_EEENS1_16TensorSizeStrideIS8_Lj4EEEiS8_ --------------------------
	.section	.nv.constant0._ZN2at6native40_GLOBAL__N__2351210d_8_Shape_cu_49f7391c26CatArrayBatchedCopy_contigINS1_10OpaqueTypeILj8EEEjLi4ELi128ELi1EEEvPT_NS1_25CatArrInputTensorMetadataIS5_T0_XT2_EXT3_EEENS1_16TensorSizeStrideIS8_Lj4EEEiS8_,"a",@progbits
	.sectionflags	@""
	.align	4
.nv.constant0._ZN2at6native40_GLOBAL__N__2351210d_8_Shape_cu_49f7391c26CatArrayBatchedCopy_contigINS1_10OpaqueTypeILj8EEEjLi4ELi128ELi1EEEvPT_NS1_25CatArrInputTensorMetadataIS5_T0_XT2_EXT3_EEENS1_16TensorSizeStrideIS8_Lj4EEEiS8_:
	.zero		3664


//--------------------- .nv.constant0._ZN2at6native40_GLOBAL__N__2351210d_8_Shape_cu_49f7391c35CatArrayBatchedCopy_alignedK_contigINS1_10OpaqueTypeILj8EEEjLi4ELi128ELi1ELi8EEEvPT_NS1_25CatArrInputTensorMetadataIS5_T0_XT2_EXT3_EEENS1_16TensorSizeStrideIS8_Lj4EEEiS8_ --------------------------
	.section	.nv.constant0._ZN2at6native40_GLOBAL__N__2351210d_8_Shape_cu_49f7391c35CatArrayBatchedCopy_alignedK_contigINS1_10OpaqueTypeILj8EEEjLi4ELi128ELi1ELi8EEEvPT_NS1_25CatArrInputTensorMetadataIS5_T0_XT2_EXT3_EEENS1_16TensorSizeStrideIS8_Lj4EEEiS8_,"a",@progbits
	.sectionflags	@""
	.align	4
.nv.constant0._ZN2at6native40_GLOBAL__N__2351210d_8_Shape_cu_49f7391c35CatArrayBatchedCopy_alignedK_contigINS1_10OpaqueTypeILj8EEEjLi4ELi128ELi1ELi8EEEvPT_NS1_25CatArrInputTensorMetadataIS5_T0_XT2_EXT3_EEENS1_16TensorSizeStrideIS8_Lj4EEEiS8_:
	.zero		3664


//--------------------- .nv.constant0._ZN2at6native40_GLOBAL__N__2351210d_8_Shape_cu_49f7391c35CatArrayBatchedCopy_alignedK_contigINS1_10OpaqueTypeILj8EEEjLi4ELi128ELi1ELi16EEEvPT_NS1_25CatArrInputTensorMetadataIS5_T0_XT2_EXT3_EEENS1_16TensorSizeStrideIS8_Lj4EEEiS8_ --------------------------
	.section	.nv.constant0._ZN2at6native40_GLOBAL__N__2351210d_8_Shape_cu_49f7391c35CatArrayBatchedCopy_alignedK_contigINS1_10OpaqueTypeILj8EEEjLi4ELi128ELi1ELi16EEEvPT_NS1_25CatArrInputTensorMetadataIS5_T0_XT2_EXT3_EEENS1_16TensorSizeStrideIS8_Lj4EEEiS8_,"a",@progbits
	.sectionflags	@""
	.align	4
.nv.constant0._ZN2at6native40_GLOBAL__N__2351210d_8_Shape_cu_49f7391c35CatArrayBatchedCopy_alignedK_contigINS1_10OpaqueTypeILj8EEEjLi4ELi128ELi1ELi16EEEvPT_NS1_25CatArrInputTensorMetadataIS5_T0_XT2_EXT3_EEENS1_16TensorSizeStrideIS8_Lj4EEEiS8_:
	.zero		3664


//--------------------- .nv.constant0._ZN2at6native40_GLOBAL__N__2351210d_8_Shape_cu_49f7391c30CatArrayBatchedCopy_vectorizedINS1_10OpaqueTypeILj8EEEjLi4ELi128ELi1ELi16ELi2EEEvPcNS1_25CatArrInputTensorMetadataIT_T0_XT2_EXT3_EEENS1_16TensorSizeStrideIS8_Lj4EEEiS8_ --------------------------
	.section	.nv.constant0._ZN2at6native40_GLOBAL__N__2351210d_8_Shape_cu_49f7391c30CatArrayBatchedCopy_vectorizedINS1_10OpaqueTypeILj8EEEjLi4ELi128ELi1ELi16ELi2EEEvPcNS1_25CatArrInputTensorMetadataIT_T0_XT2_EXT3_EEENS1_16TensorSizeStrideIS8_Lj4EEEiS8_,"a",@progbits
	.sectionflags	@""
	.align	4
.nv.constant0._ZN2at6native40_GLOBAL__N__2351210d_8_Shape_cu_49f7391c30CatArrayBatchedCopy_vectorizedINS1_10OpaqueTypeILj8EEEjLi4ELi128ELi1ELi16ELi2EEEvPcNS1_25CatArrInputTensorMetadataIT_T0_XT2_EXT3_EEENS1_16TensorSizeStrideIS8_Lj4EEEiS8_:
	.zero		3664


//--------------------- .nv.constant0._ZN2at6native40_GLOBAL__N__2351210d_8_Shape_cu_49f7391c19CatArrayBatchedCopyINS1_10OpaqueTypeILj8EEEjLi3ELi128ELi1EEEvPT_NS1_25CatArrInputTensorMetadataIS5_T0_XT2_EXT3_EEENS1_16TensorSizeStrideIS8_Lj4EEEiS8_ --------------------------
	.section	.nv.constant0._ZN2at6native40_GLOBAL__N__2351210d_8_Shape_cu_49f7391c19CatArrayBatchedCopyINS1_10OpaqueTypeILj8EEEjLi3ELi128ELi1EEEvPT_NS1_25CatArrInputTensorMetadataIS5_T0_XT2_EXT3_EEENS1_16TensorSizeStrideIS8_Lj4EEEiS8_,"a",@progbits
	.sectionflags	@""
	.align	4
.nv.constant0._ZN2at6native40_GLOBAL__N__2351210d_8_Shape_cu_49f7391c19CatArrayBatchedCopyINS1_10OpaqueTypeILj8EEEjLi3ELi128ELi1EEEvPT_NS1_25CatArrInputTensorMetadataIS5_T0_XT2_EXT3_EEENS1_16TensorSizeStrideIS8_Lj4EEEiS8_:
	.zero		3664


//--------------------- .nv.constant0._ZN2at6native40_GLOBAL__N__2351210d_8_Shape_cu_49f7391c26CatArrayBatchedCopy_contigINS1_10OpaqueTypeILj8EEEjLi3ELi128ELi1EEEvPT_NS1_25CatArrInputTensorMetadataIS5_T0_XT2_EXT3_EEENS1_16TensorSizeStrideIS8_Lj4EEEiS8_ --------------------------
	.section	.nv.constant0._ZN2at6native40_GLOBAL__N__2351210d_8_Shape_cu_49f7391c26CatArrayBatchedCopy_contigINS1_10OpaqueTypeILj8EEEjLi3ELi128ELi1EEEvPT_NS1_25CatArrInputTensorMetadataIS5_T0_XT2_EXT3_EEENS1_16TensorSizeStrideIS8_Lj4EEEiS8_,"a",@progbits
	.sectionflags	@""
	.align	4
.nv.constant0._ZN2at6native40_GLOBAL__N__2351210d_8_Shape_cu_49f7391c26CatArrayBatchedCopy_contigINS1_10OpaqueTypeILj8EEEjLi3ELi128ELi1EEEvPT_NS1_25CatArrInputTensorMetadataIS5_T0_XT2_EXT3_EEENS1_16TensorSizeStrideIS8_Lj4EEEiS8_:
	.zero		3664


//--------------------- .nv.constant0._ZN2at6native40_GLOBAL__N__2351210d_8_Shape_cu_49f7391c35CatArrayBatchedCopy_alignedK_contigINS1_10OpaqueTypeILj8EEEjLi3ELi128ELi1ELi8EEEvPT_NS1_25CatArrInputTensorMetadataIS5_T0_XT2_EXT3_EEENS1_16TensorSizeStrideIS8_Lj4EEEiS8_ --------------------------
	.section	.nv.constant0._ZN2at6native40_GLOBAL__N__2351210d_8_Shape_cu_49f7391c35CatArrayBatchedCopy_alignedK_contigINS1_10OpaqueTypeILj8EEEjLi3ELi128ELi1ELi8EEEvPT_NS1_25CatArrInputTensorMetadataIS5_T0_XT2_EXT3_EEENS1_16TensorSizeStrideIS8_Lj4EEEiS8_,"a",@progbits
	.sectionflags	@""
	.align	4
.nv.constant0._ZN2at6native40_GLOBAL__N__2351210d_8_Shape_cu_49f7391c35CatArrayBatchedCopy_alignedK_contigINS1_10OpaqueTypeILj8EEEjLi3ELi128ELi1ELi8EEEvPT_NS1_25CatArrInputTensorMetadataIS5_T0_XT2_EXT3_EEENS1_16TensorSizeStrideIS8_Lj4EEEiS8_:
	.zero		3664


//--------------------- .nv.constant0._ZN2at6native40_GLOBAL__N__2351210d_8_Shape_cu_49f7391c35CatArrayBatchedCopy_alignedK_contigINS1_10OpaqueTypeILj8EEEjLi3ELi128ELi1ELi16EEEvPT_NS1_25CatArrInputTensorMetadataIS5_T0_XT2_EXT3_EEENS1_16TensorSizeStrideIS8_Lj4EEEiS8_ --------------------------
	.section	.nv.constant0._ZN2at6native40_GLOBAL__N__2351210d_8_Shape_cu_49f7391c35CatArrayBatchedCopy_alignedK_contigINS1_10OpaqueTypeILj8EEEjLi3ELi128ELi1ELi16EEEvPT_NS1_25CatArrInputTensorMetadataIS5_T0_XT2_EXT3_EEENS1_16TensorSizeStrideIS8_Lj4EEEiS8_,"a",@progbits
	.sectionflags	@""
	.align	4
.nv.constant0._ZN2at6native40_GLOBAL__N__2351210d_8_Shape_cu_49f7391c35CatArrayBatchedCopy_alignedK_contigINS1_10OpaqueTypeILj8EEEjLi3ELi128ELi1ELi16EEEvPT_NS1_25CatArrInputTensorMetadataIS5_T0_XT2_EXT3_EEENS1_16TensorSizeStrideIS8_Lj4EEEiS8_:
	.zero		3664


//--------------------- .nv.constant0._ZN2at6native40_GLOBAL__N__2351210d_8_Shape_cu_49f7391c30CatArrayBatchedCopy_vectorizedINS1_10OpaqueTypeILj8EEEjLi3ELi128ELi1ELi16ELi2EEEvPcNS1_25CatArrInputTensorMetadataIT_T0_XT2_EXT3_EEENS1_16TensorSizeStrideIS8_Lj4EEEiS8_ --------------------------
	.section	.nv.constant0._ZN2at6native40_GLOBAL__N__2351210d_8_Shape_cu_49f7391c30CatArrayBatchedCopy_vectorizedINS1_10OpaqueTypeILj8EEEjLi3ELi128ELi1ELi16ELi2EEEvPcNS1_25CatArrInputTensorMetadataIT_T0_XT2_EXT3_EEENS1_16TensorSizeStrideIS8_Lj4EEEiS8_,"a",@progbits
	.sectionflags	@""
	.align	4
.nv.constant0._ZN2at6native40_GLOBAL__N__2351210d_8_Shape_cu_49f7391c30CatArrayBatchedCopy_vectorizedINS1_10OpaqueTypeILj8EEEjLi3ELi128ELi1ELi16ELi2EEEvPcNS1_25CatArrInputTensorMetadataIT_T0_XT2_EXT3_EEENS1_16TensorSizeStrideIS8_Lj4EEEiS8_:
	.zero		3664


//--------------------- .nv.constant0._ZN2at6native40_GLOBAL__N__2351210d_8_Shape_cu_49f7391c19CatArrayBatchedCopyINS1_10OpaqueTypeILj8EEEjLi2ELi128ELi1EEEvPT_NS1_25CatArrInputTensorMetadataIS5_T0_XT2_EXT3_EEENS1_16TensorSizeStrideIS8_Lj4EEEiS8_ --------------------------
	.section	.nv.constant0._ZN2at6native40_GLOBAL__N__2351210d_8_Shape_cu_49f7391c19CatArrayBatchedCopyINS1_10OpaqueTypeILj8EEEjLi2ELi128ELi1EEEvPT_NS1_25CatArrInputTensorMetadataIS5_T0_XT2_EXT3_EEENS1_16TensorSizeStrideIS8_Lj4EEEiS8_,"a",@progbits
	.sectionflags	@""
	.align	4
.nv.constant0._ZN2at6native40_GLOBAL__N__2351210d_8_Shape_cu_49f7391c19CatArrayBatchedCopyINS1_10OpaqueTypeILj8EEEjLi2ELi128ELi1EEEvPT_NS1_25CatArrInputTensorMetadataIS5_T0_XT2_EXT3_EEENS1_16TensorSizeStrideIS8_Lj4EEEiS8_:
	.zero		3664


//--------------------- .nv.constant0._ZN2at6native40_GLOBAL__N__2351210d_8_Shape_cu_49f7391c26CatArrayBatchedCopy_contigINS1_10OpaqueTypeILj8EEEjLi2ELi128ELi1EEEvPT_NS1_25CatArrInputTensorMetadataIS5_T0_XT2_EXT3_EEENS1_16TensorSizeStrideIS8_Lj4EEEiS8_ --------------------------
	.section	.nv.constant0._ZN2at6native40_GLOBAL__N__2351210d_8_Shape_cu_49f7391c26CatArrayBatchedCopy_contigINS1_10OpaqueTypeILj8EEEjLi2ELi128ELi1EEEvPT_NS1_25CatArrInputTensorMetadataIS5_T0_XT2_EXT3_EEENS1_16TensorSizeStrideIS8_Lj4EEEiS8_,"a",@progbits
	.sectionflags	@""
	.align	4
.nv.constant0._ZN2at6native40_GLOBAL__N__2351210d_8_Shape_cu_49f7391c26CatArrayBatchedCopy_contigINS1_10OpaqueTypeILj8EEEjLi2ELi128ELi1EEEvPT_NS1_25CatArrInputTensorMetadataIS5_T0_XT2_EXT3_EEENS1_16TensorSizeStrideIS8_Lj4EEEiS8_:
	.zero		3664


//--------------------- .nv.constant0._ZN2at6native40_GLOBAL__N__2351210d_8_Shape_cu_49f7391c35CatArrayBatchedCopy_alignedK_contigINS1_10OpaqueTypeILj8EEEjLi2ELi128ELi1ELi8EEEvPT_NS1_25CatArrInputTensorMetadataIS5_T0_XT2_EXT3_EEENS1_16TensorSizeStrideIS8_Lj4EEEiS8_ --------------------------
	.section	.nv.constant0._ZN2at6native40_GLOBAL__N__2351210d_8_Shape_cu_49f7391c35CatArrayBatchedCopy_alignedK_contigINS1_10OpaqueTypeILj8EEEjLi2ELi128ELi1ELi8EEEvPT_NS1_25CatArrInputTensorMetadataIS5_T0_XT2_EXT3_EEENS1_16TensorSizeStrideIS8_Lj4EEEiS8_,"a",@progbits
	.sectionflags	@""
	.align	4
.nv.constant0._ZN2at6native40_GLOBAL__N__2351210d_8_Shape_cu_49f7391c35CatArrayBatchedCopy_alignedK_contigINS1_10OpaqueTypeILj8EEEjLi2ELi128ELi1ELi8EEEvPT_NS1_25CatArrInputTensorMetadataIS5_T0_XT2_EXT3_EEENS1_16TensorSizeStrideIS8_Lj4EEEiS8_:
	.zero		3664


//--------------------- .nv.constant0._ZN2at6native40_GLOBAL__N__2351210d_8_Shape_cu_49f7391c35CatArrayBatchedCopy_alignedK_contigINS1_10OpaqueTypeILj8EEEjLi2ELi128ELi1ELi16EEEvPT_NS1_25CatArrInputTensorMetadataIS5_T0_XT2_EXT3_EEENS1_16TensorSizeStrideIS8_Lj4EEEiS8_ --------------------------
	.section	.nv.constant0._ZN2at6native40_GLOBAL__N__2351210d_8_Shape_cu_49f7391c35CatArrayBatchedCopy_alignedK_contigINS1_10OpaqueTypeILj8EEEjLi2ELi128ELi1ELi16EEEvPT_NS1_25CatArrInputTensorMetadataIS5_T0_XT2_EXT3_EEENS1_16TensorSizeStrideIS8_Lj4EEEiS8_,"a",@progbits
	.sectionflags	@""
	.align	4
.nv.constant0._ZN2at6native40_GLOBAL__N__2351210d_8_Shape_cu_49f7391c35CatArrayBatchedCopy_alignedK_contigINS1_10OpaqueTypeILj8EEEjLi2ELi128ELi1ELi16EEEvPT_NS1_25CatArrInputTensorMetadataIS5_T0_XT2_EXT3_EEENS1_16TensorSizeStrideIS8_Lj4EEEiS8_:
	.zero		3664


//--------------------- .nv.constant0._ZN2at6native40_GLOBAL__N__2351210d_8_Shape_cu_49f7391c30CatArrayBatchedCopy_vectorizedINS1_10OpaqueTypeILj8EEEjLi2ELi128ELi1ELi16ELi2EEEvPcNS1_25CatArrInputTensorMetadataIT_T0_XT2_EXT3_EEENS1_16TensorSizeStrideIS8_Lj4EEEiS8_ --------------------------
	.section	.nv.constant0._ZN2at6native40_GLOBAL__N__2351210d_8_Shape_cu_49f7391c30CatArrayBatchedCopy_vectorizedINS1_10OpaqueTypeILj8EEEjLi2ELi128ELi1ELi16ELi2EEEvPcNS1_25CatArrInputTensorMetadataIT_T0_XT2_EXT3_EEENS1_16TensorSizeStrideIS8_Lj4EEEiS8_,"a",@progbits
	.sectionflags	@""
	.align	4
.nv.constant0._ZN2at6native40_GLOBAL__N__2351210d_8_Shape_cu_49f7391c30CatArrayBatchedCopy_vectorizedINS1_10OpaqueTypeILj8EEEjLi2ELi128ELi1ELi16ELi2EEEvPcNS1_25CatArrInputTensorMetadataIT_T0_XT2_EXT3_EEENS1_16TensorSizeStrideIS8_Lj4EEEiS8_:
	.zero		3664


//--------------------- .nv.constant0._ZN2at6native40_GLOBAL__N__2351210d_8_Shape_cu_49f7391c19CatArrayBatchedCopyINS1_10OpaqueTypeILj8EEEjLi1ELi128ELi1EEEvPT_NS1_25CatArrInputTensorMetadataIS5_T0_XT2_EXT3_EEENS1_16TensorSizeStrideIS8_Lj4EEEiS8_ --------------------------
	.section	.nv.constant0._ZN2at6native40_GLOBAL__N__2351210d_8_Shape_cu_49f7391c19CatArrayBatchedCopyINS1_10OpaqueTypeILj8EEEjLi1ELi128ELi1EEEvPT_NS1_25CatArrInputTensorMetadataIS5_T0_XT2_EXT3_EEENS1_16TensorSizeStrideIS8_Lj4EEEiS8_,"a",@progbits
	.sectionflags	@""
	.align	4
.nv.constant0._ZN2at6native40_GLOBAL__N__2351210d_8_Shape_cu_49f7391c19CatArrayBatchedCopyINS1_10OpaqueTypeILj8EEEjLi1ELi128ELi1EEEvPT_NS1_25CatArrInputTensorMetadataIS5_T0_XT2_EXT3_EEENS1_16TensorSizeStrideIS8_Lj4EEEiS8_:
	.zero		3664


//--------------------- .nv.constant0._ZN2at6native40_GLOBAL__N__2351210d_8_Shape_cu_49f7391c26CatArrayBatchedCopy_contigINS1_10OpaqueTypeILj8EEEjLi1ELi128ELi1EEEvPT_NS1_25CatArrInputTensorMetadataIS5_T0_XT2_EXT3_EEENS1_16TensorSizeStrideIS8_Lj4EEEiS8_ --------------------------
	.section	.nv.constant0._ZN2at6native40_GLOBAL__N__2351210d_8_Shape_cu_49f7391c26CatArrayBatchedCopy_contigINS1_10OpaqueTypeILj8EEEjLi1ELi128ELi1EEEvPT_NS1_25CatArrInputTensorMetadataIS5_T0_XT2_EXT3_EEENS1_16TensorSizeStrideIS8_Lj4EEEiS8_,"a",@progbits
	.sectionflags	@""
	.align	4
.nv.constant0._ZN2at6native40_GLOBAL__N__2351210d_8_Shape_cu_49f7391c26CatArrayBatchedCopy_contigINS1_10OpaqueTypeILj8EEEjLi1ELi128ELi1EEEvPT_NS1_25CatArrInputTensorMetadataIS5_T0_XT2_EXT3_EEENS1_16TensorSizeStrideIS8_Lj4EEEiS8_:
	.zero		3664


//--------------------- .nv.constant0._ZN2at6native40_GLOBAL__N__2351210d_8_Shape_cu_49f7391c35CatArrayBatchedCopy_alignedK_contigINS1_10OpaqueTypeILj8EEEjLi1ELi128ELi1ELi8EEEvPT_NS1_25CatArrInputTensorMetadataIS5_T0_XT2_EXT3_EEENS1_16TensorSizeStrideIS8_Lj4EEEiS8_ --------------------------
	.section	.nv.constant0._ZN2at6native40_GLOBAL__N__2351210d_8_Shape_cu_49f7391c35CatArrayBatchedCopy_alignedK_contigINS1_10OpaqueTypeILj8EEEjLi1ELi128ELi1ELi8EEEvPT_NS1_25CatArrInputTensorMetadataIS5_T0_XT2_EXT3_EEENS1_16TensorSizeStrideIS8_Lj4EEEiS8_,"a",@progbits
	.sectionflags	@""
	.align	4
.nv.constant0._ZN2at6native40_GLOBAL__N__2351210d_8_Shape_cu_49f7391c35CatArrayBatchedCopy_alignedK_contigINS1_10OpaqueTypeILj8EEEjLi1ELi128ELi1ELi8EEEvPT_NS1_25CatArrInputTensorMetadataIS5_T0_XT2_EXT3_EEENS1_16TensorSizeStrideIS8_Lj4EEEiS8_:
	.zero		3664


//--------------------- .nv.constant0._ZN2at6native40_GLOBAL__N__2351210d_8_Shape_cu_49f7391c35CatArrayBatchedCopy_alignedK_contigINS1_10OpaqueTypeILj8EEEjLi1ELi128ELi1ELi16EEEvPT_NS1_25CatArrInputTensorMetadataIS5_T0_XT2_EXT3_EEENS1_16TensorSizeStrideIS8_Lj4EEEiS8_ --------------------------
	.section	.nv.constant0._ZN2at6native40_GLOBAL__N__2351210d_8_Shape_cu_49f7391c35CatArrayBatchedCopy_alignedK_contigINS1_10OpaqueTypeILj8EEEjLi1ELi128ELi1ELi16EEEvPT_NS1_25CatArrInputTensorMetadataIS5_T0_XT2_EXT3_EEENS1_16TensorSizeStrideIS8_Lj4EEEiS8_,"a",@progbits
	.sectionflags	@""
	.align	4
.nv.constant0._ZN2at6native40_GLOBAL__N__2351210d_8_Shape_cu_49f7391c35CatArrayBatchedCopy_alignedK_contigINS1_10OpaqueTypeILj8EEEjLi1ELi128ELi1ELi16EEEvPT_NS1_25CatArrInputTensorMetadataIS5_T0_XT2_EXT3_EEENS1_16TensorSizeStrideIS8_Lj4EEEiS8_:
	.zero		3664


//--------------------- .nv.constant0._ZN2at6native40_GLOBAL__N__2351210d_8_Shape_cu_49f7391c30CatArrayBatchedCopy_vectorizedINS1_10OpaqueTypeILj8EEEjLi1ELi128ELi1ELi16ELi2EEEvPcNS1_25CatArrInputTensorMetadataIT_T0_XT2_EXT3_EEENS1_16TensorSizeStrideIS8_Lj4EEEiS8_ --------------------------
	.section	.nv.constant0._ZN2at6native40_GLOBAL__N__2351210d_8_Shape_cu_49f7391c30CatArrayBatchedCopy_vectorizedINS1_10OpaqueTypeILj8EEEjLi1ELi128ELi1ELi16ELi2EEEvPcNS1_25CatArrInputTensorMetadataIT_T0_XT2_EXT3_EEENS1_16TensorSizeStrideIS8_Lj4EEEiS8_,"a",@progbits
	.sectionflags	@""
	.align	4
.nv.constant0._ZN2at6native40_GLOBAL__N__2351210d_8_Shape_cu_49f7391c30CatArrayBatchedCopy_vectorizedINS1_10OpaqueTypeILj8EEEjLi1ELi128ELi1ELi16ELi2EEEvPcNS1_25CatArrInputTensorMetadataIT_T0_XT2_EXT3_EEENS1_16TensorSizeStrideIS8_Lj4EEEiS8_:
	.zero		3664


//--------------------- .nv.constant0._ZN2at6native40_GLOBAL__N__2351210d_8_Shape_cu_49f7391c19CatArrayBatchedCopyINS1_10OpaqueTypeILj4EEEjLi4ELi128ELi1EEEvPT_NS1_25CatArrInputTensorMetadataIS5_T0_XT2_EXT3_EEENS1_16TensorSizeStrideIS8_Lj4EEEiS8_ --------------------------
	.section	.nv.constant0._ZN2at6native40_GLOBAL__N__2351210d_8_Shape_cu_49f7391c19CatArrayBatchedCopyINS1_10OpaqueTypeILj4EEEjLi4ELi128ELi1EEEvPT_NS1_25CatArrInputTensorMetadataIS5_T0_XT2_EXT3_EEENS1_16TensorSizeStrideIS8_Lj4EEEiS8_,"a",@progbits
	.sectionflags	@""
	.align	4
.nv.constant0._ZN2at6native40_GLOBAL__N__2351210d_8_Shape_cu_49f7391c19CatArrayBatchedCopyINS1_10OpaqueTypeILj4EEEjLi4ELi128ELi1EEEvPT_NS1_25CatArrInputTensorMetadataIS5_T0_XT2_EXT3_EEENS1_16TensorSizeStrideIS8_Lj4EEEiS8_:
	.zero		3664


//--------------------- .nv.constant0._ZN2at6native40_GLOBAL__N__2351210d_8_Shape_cu_49f7391c26CatArrayBatchedCopy_contigINS1_10OpaqueTypeILj4EEEjLi4ELi128ELi1EEEvPT_NS1_25CatArrInputTensorMetadataIS5_T0_XT2_EXT3_EEENS1_16TensorSizeStrideIS8_Lj4EEEiS8_ --------------------------
	.section	.nv.constant0._ZN2at6native40_GLOBAL__N__2351210d_8_Shape_cu_49f7391c26CatArrayBatchedCopy_contigINS1_10OpaqueTypeILj4EEEjLi4ELi128ELi1EEEvPT_NS1_25CatArrInputTensorMetadataIS5_T0_XT2_EXT3_EEENS1_16TensorSizeStrideIS8_Lj4EEEiS8_,"a",@progbits
	.sectionflags	@""
	.align	4
.nv.constant0._ZN2at6native40_GLOBAL__N__2351210d_8_Shape_cu_49f7391c26CatArrayBatchedCopy_contigINS1_10OpaqueTypeILj4EEEjLi4ELi128ELi1EEEvPT_NS1_25CatArrInputTensorMetadataIS5_T0_XT2_EXT3_EEENS1_16TensorSizeStrideIS8_Lj4EEEiS8_:
	.zero		3664


//--------------------- .nv.constant0._ZN2at6native40_GLOBAL__N__2351210d_8_Shape_cu_49f7391c35CatArrayBatchedCopy_alignedK_contigINS1_10OpaqueTypeILj4EEEjLi4ELi128ELi1ELi8EEEvPT_NS1_25CatArrInputTensorMetadataIS5_T0_XT2_EXT3_EEENS1_16TensorSizeStrideIS8_Lj4EEEiS8_ --------------------------
	.section	.nv.constant0._ZN2at6native40_GLOBAL__N__2351210d_8_Shape_cu_49f7391c35CatArrayBatchedCopy_alignedK_contigINS1_10OpaqueTypeILj4EEEjLi4ELi128ELi1ELi8EEEvPT_NS1_25CatArrInputTensorMetadataIS5_T0_XT2_EXT3_EEENS1_16TensorSizeStrideIS8_Lj4EEEiS8_,"a",@progbits
	.sectionflags	@""
	.align	4
.nv.constant0._ZN2at6native40_GLOBAL__N__2351210d_8_Shape_cu_49f7391c35CatArrayBatchedCopy_alignedK_contigINS1_10OpaqueTypeILj4EEEjLi4ELi128ELi1ELi8EEEvPT_NS1_25CatArrInputTensorMetadataIS5_T0_XT2_EXT3_EEENS1_16TensorSizeStrideIS8_Lj4EEEiS8_:
	.zero		3664


//--------------------- .nv.constant0._ZN2at6native40_GLOBAL__N__2351210d_8_Shape_cu_49f7391c35CatArrayBatchedCopy_alignedK_contigINS1_10OpaqueTypeILj4EEEjLi4ELi128ELi1ELi16EEEvPT_NS1_25CatArrInputTensorMetadataIS5_T0_XT2_EXT3_EEENS1_16TensorSizeStrideIS8_Lj4EEEiS8_ --------------------------
	.section	.nv.constant0._ZN2at6native40_GLOBAL__N__2351210d_8_Shape_cu_49f7391c35CatArrayBatchedCopy_alignedK_contigINS1_10OpaqueTypeILj4EEEjLi4ELi128ELi1ELi16EEEvPT_NS1_25CatArrInputTensorMetadataIS5_T0_XT2_EXT3_EEENS1_16TensorSizeStrideIS8_Lj4EEEiS8_,"a",@progbits
	.sectionflags	@""
	.align	4
.nv.constant0._ZN2at6native40_GLOBAL__N__2351210d_8_Shape_cu_49f7391c35CatArrayBatchedCopy_alignedK_contigINS1_10OpaqueTypeILj4EEEjLi4ELi128ELi1ELi16EEEvPT_NS1_25CatArrInputTensorMetadataIS5_T0_XT2_EXT3_EEENS1_16TensorSizeStrideIS8_Lj4EEEiS8_:
	.zero		3664


//--------------------- .nv.constant0._ZN2at6native40_GLOBAL__N__2351210d_8_Shape_cu_49f7391c30CatArrayBatchedCopy_vectorizedINS1_10OpaqueTypeILj4EEEjLi4ELi128ELi1ELi16ELi4EEEvPcNS1_25CatArrInputTensorMetadataIT_T0_XT2_EXT3_EEENS1_16TensorSizeStrideIS8_Lj4EEEiS8_ --------------------------
	.section	.nv.constant0._ZN2at6native40_GLOBAL__N__2351210d_8_Shape_cu_49f7391c30CatArrayBatchedCopy_vectorizedINS1_10OpaqueTypeILj4EEEjLi4ELi128ELi1ELi16ELi4EEEvPcNS1_25CatArrInputTensorMetadataIT_T0_XT2_EXT3_EEENS1_16TensorSizeStrideIS8_Lj4EEEiS8_,"a",@progbits
	.sectionflags	@""
	.align	4
.nv.constant0._ZN2at6native40_GLOBAL__N__2351210d_8_Shape_cu_49f7391c30CatArrayBatchedCopy_vectorizedINS1_10OpaqueTypeILj4EEEjLi4ELi128ELi1ELi16ELi4EEEvPcNS1_25CatArrInputTensorMetadataIT_T0_XT2_EXT3_EEENS1_16TensorSizeStrideIS8_Lj4EEEiS8_:
	.zero		3664


//--------------------- .nv.constant0._ZN2at6native40_GLOBAL__N__2351210d_8_Shape_cu_49f7391c19CatArrayBatchedCopyINS1_10OpaqueTypeILj4EEEjLi3ELi128ELi1EEEvPT_NS1_25CatArrInputTensorMetadataIS5_T0_XT2_EXT3_EEENS1_16TensorSizeStrideIS8_Lj4EEEiS8_ --------------------------
	.section	.nv.constant0._ZN2at6native40_GLOBAL__N__2351210d_8_Shape_cu_49f7391c19CatArrayBatchedCopyINS1_10OpaqueTypeILj4EEEjLi3ELi128ELi1EEEvPT_NS1_25CatArrInputTensorMetadataIS5_T0_XT2_EXT3_EEENS1_16TensorSizeStrideIS8_Lj4EEEiS8_,"a",@progbits
	.sectionflags	@""
	.align	4
.nv.constant0._ZN2at6native40_GLOBAL__N__2351210d_8_Shape_cu_49f7391c19CatArrayBatchedCopyINS1_10OpaqueTypeILj4EEEjLi3ELi128ELi1EEEvPT_NS1_25CatArrInputTensorMetadataIS5_T0_XT2_EXT3_EEENS1_16TensorSizeStrideIS8_Lj4EEEiS8_:
	.zero		3664


//--------------------- .nv.constant0._ZN2at6native40_GLOBAL__N__2351210d_8_Shape_cu_49f7391c26CatArrayBatchedCopy_contigINS1_10OpaqueTypeILj4EEEjLi3ELi128ELi1EEEvPT_NS1_25CatArrInputTensorMetadataIS5_T0_XT2_EXT3_EEENS1_16TensorSizeStrideIS8_Lj4EEEiS8_ --------------------------
	.section	.nv.constant0._ZN2at6native40_GLOBAL__N__2351210d_8_Shape_cu_49f7391c26CatArrayBatchedCopy_contigINS1_10OpaqueTypeILj4EEEjLi3ELi128ELi1EEEvPT_NS1_25CatArrInputTensorMetadataIS5_T0_XT2_EXT3_EEENS1_16TensorSizeStrideIS8_Lj4EEEiS8_,"a",@progbits
	.sectionflags	@""
	.align	4
.nv.constant0._ZN2at6native40_GLOBAL__N__2351210d_8_Shape_cu_49f7391c26CatArrayBatchedCopy_contigINS1_10OpaqueTypeILj4EEEjLi3ELi128ELi1EEEvPT_NS1_25CatArrInputTensorMetadataIS5_T0_XT2_EXT3_EEENS1_16TensorSizeStrideIS8_Lj4EEEiS8_:
	.zero		3664


//--------------------- .nv.constant0._ZN2at6native40_GLOBAL__N__2351210d_8_Shape_cu_49f7391c35CatArrayBatchedCopy_alignedK_contigINS1_10OpaqueTypeILj4EEEjLi3ELi128ELi1ELi8EEEvPT_NS1_25CatArrInputTensorMetadataIS5_T0_XT2_EXT3_EEENS1_16TensorSizeStrideIS8_Lj4EEEiS8_ --------------------------
	.section	.nv.constant0._ZN2at6native40_GLOBAL__N__2351210d_8_Shape_cu_49f7391c35CatArrayBatchedCopy_alignedK_contigINS1_10OpaqueTypeILj4EEEjLi3ELi128ELi1ELi8EEEvPT_NS1_25CatArrInputTensorMetadataIS5_T0_XT2_EXT3_EEENS1_16TensorSizeStrideIS8_Lj4EEEiS8_,"a",@progbits
	.sectionflags	@""
	.align	4
.nv.constant0._ZN2at6native40_GLOBAL__N__2351210d_8_Shape_cu_49f7391c35CatArrayBatchedCopy_alignedK_contigINS1_10OpaqueTypeILj4EEEjLi3ELi128ELi1ELi8EEEvPT_NS1_25CatArrInputTensorMetadataIS5_T0_XT2_EXT3_EEENS1_16TensorSizeStrideIS8_Lj4EEEiS8_:
	.zero		3664


//--------------------- .nv.constant0._ZN2at6native40_GLOBAL__N__2351210d_8_Shape_cu_49f7391c35CatArrayBatchedCopy_alignedK_contigINS1_10OpaqueTypeILj4EEEjLi3ELi128ELi1ELi16EEEvPT_NS1_25CatArrInputTensorMetadataIS5_T0_XT2_EXT3_EEENS1_16TensorSizeStrideIS8_Lj4EEEiS8_ --------------------------
	.section	.nv.constant0._ZN2at6native40_GLOBAL__N__2351210d_8_Shape_cu_49f7391c35CatArrayBatchedCopy_alignedK_contigINS1_10OpaqueTypeILj4EEEjLi3ELi128ELi1ELi16EEEvPT_NS1_25CatArrInputTensorMetadataIS5_T0_XT2_EXT3_EEENS1_16TensorSizeStrideIS8_Lj4EEEiS8_,"a",@progbits
	.sectionflags	@""
	.align	4
.nv.constant0._ZN2at6native40_GLOBAL__N__2351210d_8_Shape_cu_49f7391c35CatArrayBatchedCopy_alignedK_contigINS1_10OpaqueTypeILj4EEEjLi3ELi128ELi1ELi16EEEvPT_NS1_25CatArrInputTensorMetadataIS5_T0_XT2_EXT3_EEENS1_16TensorSizeStrideIS8_Lj4EEEiS8_:
	.zero		3664


//--------------------- .nv.constant0._ZN2at6native40_GLOBAL__N__2351210d_8_Shape_cu_49f7391c30CatArrayBatchedCopy_vectorizedINS1_10OpaqueTypeILj4EEEjLi3ELi128ELi1ELi16ELi4EEEvPcNS1_25CatArrInputTensorMetadataIT_T0_XT2_EXT3_EEENS1_16TensorSizeStrideIS8_Lj4EEEiS8_ --------------------------
	.section	.nv.constant0._ZN2at6native40_GLOBAL__N__2351210d_8_Shape_cu_49f7391c30CatArrayBatchedCopy_vectorizedINS1_10OpaqueTypeILj4EEEjLi3ELi128ELi1ELi16ELi4EEEvPcNS1_25CatArrInputTensorMetadataIT_T0_XT2_EXT3_EEENS1_16TensorSizeStrideIS8_Lj4EEEiS8_,"a",@progbits
	.sectionflags	@""
	.align	4
.nv.constant0._ZN2at6native40_GLOBAL__N__2351210d_8_Shape_cu_49f7391c30CatArrayBatchedCopy_vectorizedINS1_10OpaqueTypeILj4EEEjLi3ELi128ELi1ELi16ELi4EEEvPcNS1_25CatArrInputTensorMetadataIT_T0_XT2_EXT3_EEENS1_16TensorSizeStrideIS8_Lj4EEEiS8_:
	.zero		3664


//--------------------- .nv.constant0._ZN2at6native40_GLOBAL__N__2351210d_8_Shape_cu_49f7391c19CatArrayBatchedCopyINS1_10OpaqueTypeILj4EEEjLi2ELi128ELi1EEEvPT_NS1_25CatArrInputTensorMetadataIS5_T0_XT2_EXT3_EEENS1_16TensorSizeStrideIS8_Lj4EEEiS8_ --------------------------
	.section	.nv.constant0._ZN2at6native40_GLOBAL__N__2351210d_8_Shape_cu_49f7391c19CatArrayBatchedCopyINS1_10OpaqueTypeILj4EEEjLi2ELi128ELi1EEEvPT_NS1_25CatArrInputTensorMetadataIS5_T0_XT2_EXT3_EEENS1_16TensorSizeStrideIS8_Lj4EEEiS8_,"a",@progbits
	.sectionflags	@""
	.align	4
.nv.constant0._ZN2at6native40_GLOBAL__N__2351210d_8_Shape_cu_49f7391c19CatArrayBatchedCopyINS1_10OpaqueTypeILj4EEEjLi2ELi128ELi1EEEvPT_NS1_25CatArrInputTensorMetadataIS5_T0_XT2_EXT3_EEENS1_16TensorSizeStrideIS8_Lj4EEEiS8_:
	.zero		3664


//--------------------- .nv.constant0._ZN2at6native40_GLOBAL__N__2351210d_8_Shape_cu_49f7391c26CatArrayBatchedCopy_contigINS1_10OpaqueTypeILj4EEEjLi2ELi128ELi1EEEvPT_NS1_25CatArrInputTensorMetadataIS5_T0_XT2_EXT3_EEENS1_16TensorSizeStrideIS8_Lj4EEEiS8_ --------------------------
	.section	.nv.constant0._ZN2at6native40_GLOBAL__N__2351210d_8_Shape_cu_49f7391c26CatArrayBatchedCopy_contigINS1_10OpaqueTypeILj4EEEjLi2ELi128ELi1EEEvPT_NS1_25CatArrInputTensorMetadataIS5_T0_XT2_EXT3_EEENS1_16TensorSizeStrideIS8_Lj4EEEiS8_,"a",@progbits
	.sectionflags	@""
	.align	4
.nv.constant0._ZN2at6native40_GLOBAL__N__2351210d_8_Shape_cu_49f7391c26CatArrayBatchedCopy_contigINS1_10OpaqueTypeILj4EEEjLi2ELi128ELi1EEEvPT_NS1_25CatArrInputTensorMetadataIS5_T0_XT2_EXT3_EEENS1_16TensorSizeStrideIS8_Lj4EEEiS8_:
	.zero		3664


//--------------------- .nv.constant0._ZN2at6native40_GLOBAL__N__2351210d_8_Shape_cu_49f7391c35CatArrayBatchedCopy_alignedK_contigINS1_10OpaqueTypeILj4EEEjLi2ELi128ELi1ELi8EEEvPT_NS1_25CatArrInputTensorMetadataIS5_T0_XT2_EXT3_EEENS1_16TensorSizeStrideIS8_Lj4EEEiS8_ --------------------------
	.section	.nv.constant0._ZN2at6native40_GLOBAL__N__2351210d_8_Shape_cu_49f7391c35CatArrayBatchedCopy_alignedK_contigINS1_10OpaqueTypeILj4EEEjLi2ELi128ELi1ELi8EEEvPT_NS1_25CatArrInputTensorMetadataIS5_T0_XT2_EXT3_EEENS1_16TensorSizeStrideIS8_Lj4EEEiS8_,"a",@progbits
	.sectionflags	@""
	.align	4
.nv.constant0._ZN2at6native40_GLOBAL__N__2351210d_8_Shape_cu_49f7391c35CatArrayBatchedCopy_alignedK_contigINS1_10OpaqueTypeILj4EEEjLi2ELi128ELi1ELi8EEEvPT_NS1_25CatArrInputTensorMetadataIS5_T0_XT2_EXT3_EEENS1_16TensorSizeStrideIS8_Lj4EEEiS8_:
	.zero		3664


//--------------------- .nv.constant0._ZN2at6native40_GLOBAL__N__2351210d_8_Shape_cu_49f7391c35CatArrayBatchedCopy_alignedK_contigINS1_10OpaqueTypeILj4EEEjLi2ELi128ELi1ELi16EEEvPT_NS1_25CatArrInputTensorMetadataIS5_T0_XT2_EXT3_EEENS1_16TensorSizeStrideIS8_Lj4EEEiS8_ --------------------------
	.section	.nv.constant0._ZN2at6native40_GLOBAL__N__2351210d_8_Shape_cu_49f7391c35CatArrayBatchedCopy_alignedK_contigINS1_10OpaqueTypeILj4EEEjLi2ELi128ELi1ELi16EEEvPT_NS1_25CatArrInputTensorMetadataIS5_T0_XT2_EXT3_EEENS1_16TensorSizeStrideIS8_Lj4EEEiS8_,"a",@progbits
	.sectionflags	@""
	.align	4
.nv.constant0._ZN2at6native40_GLOBAL__N__2351210d_8_Shape_cu_49f7391c35CatArrayBatchedCopy_alignedK_contigINS1_10OpaqueTypeILj4EEEjLi2ELi128ELi1ELi16EEEvPT_NS1_25CatArrInputTensorMetadataIS5_T0_XT2_EXT3_EEENS1_16TensorSizeStrideIS8_Lj4EEEiS8_:
	.zero		3664


//--------------------- .nv.constant0._ZN2at6native40_GLOBAL__N__2351210d_8_Shape_cu_49f7391c30CatArrayBatchedCopy_vectorizedINS1_10OpaqueTypeILj4EEEjLi2ELi128ELi1ELi16ELi4EEEvPcNS1_25CatArrInputTensorMetadataIT_T0_XT2_EXT3_EEENS1_16TensorSizeStrideIS8_Lj4EEEiS8_ --------------------------
	.section	.nv.constant0._ZN2at6native40_GLOBAL__N__2351210d_8_Shape_cu_49f7391c30CatArrayBatchedCopy_vectorizedINS1_10OpaqueTypeILj4EEEjLi2ELi128ELi1ELi16ELi4EEEvPcNS1_25CatArrInputTensorMetadataIT_T0_XT2_EXT3_EEENS1_16TensorSizeStrideIS8_Lj4EEEiS8_,"a",@progbits
	.sectionflags	@""
	.align	4
.nv.constant0._ZN2at6native40_GLOBAL__N__2351210d_8_Shape_cu_49f7391c30CatArrayBatchedCopy_vectorizedINS1_10OpaqueTypeILj4EEEjLi2ELi128ELi1ELi16ELi4EEEvPcNS1_25CatArrInputTensorMetadataIT_T0_XT2_EXT3_EEENS1_16TensorSizeStrideIS8_Lj4EEEiS8_:
	.zero		3664


//--------------------- .nv.constant0._ZN2at6native40_GLOBAL__N__2351210d_8_Shape_cu_49f7391c19CatArrayBatchedCopyINS1_10OpaqueTypeILj4EEEjLi1ELi128ELi1EEEvPT_NS1_25CatArrInputTensorMetadataIS5_T0_XT2_EXT3_EEENS1_16TensorSizeStrideIS8_Lj4EEEiS8_ --------------------------
	.section	.nv.constant0._ZN2at6native40_GLOBAL__N__2351210d_8_Shape_cu_49f7391c19CatArrayBatchedCopyINS1_10OpaqueTypeILj4EEEjLi1ELi128ELi1EEEvPT_NS1_25CatArrInputTensorMetadataIS5_T0_XT2_EXT3_EEENS1_16TensorSizeStrideIS8_Lj4EEEiS8_,"a",@progbits
	.sectionflags	@""
	.align	4
.nv.constant0._ZN2at6native40_GLOBAL__N__2351210d_8_Shape_cu_49f7391c19CatArrayBatchedCopyINS1_10OpaqueTypeILj4EEEjLi1ELi128ELi1EEEvPT_NS1_25CatArrInputTensorMetadataIS5_T0_XT2_EXT3_EEENS1_16TensorSizeStrideIS8_Lj4EEEiS8_:
	.zero		3664


//--------------------- .nv.constant0._ZN2at6native40_GLOBAL__N__2351210d_8_Shape_cu_49f7391c26CatArrayBatchedCopy_contigINS1_10OpaqueTypeILj4EEEjLi1ELi128ELi1EEEvPT_NS1_25CatArrInputTensorMetadataIS5_T0_XT2_EXT3_EEENS1_16TensorSizeStrideIS8_Lj4EEEiS8_ --------------------------
	.section	.nv.constant0._ZN2at6native40_GLOBAL__N__2351210d_8_Shape_cu_49f7391c26CatArrayBatchedCopy_contigINS1_10OpaqueTypeILj4EEEjLi1ELi128ELi1EEEvPT_NS1_25CatArrInputTensorMetadataIS5_T0_XT2_EXT3_EEENS1_16TensorSizeStrideIS8_Lj4EEEiS8_,"a",@progbits
	.sectionflags	@""
	.align	4
.nv.constant0._ZN2at6native40_GLOBAL__N__2351210d_8_Shape_cu_49f7391c26CatArrayBatchedCopy_contigINS1_10OpaqueTypeILj4EEEjLi1ELi128ELi1EEEvPT_NS1_25CatArrInputTensorMetadataIS5_T0_XT2_EXT3_EEENS1_16TensorSizeStrideIS8_Lj4EEEiS8_:
	.zero		3664


//--------------------- .nv.constant0._ZN2at6native40_GLOBAL__N__2351210d_8_Shape_cu_49f7391c35CatArrayBatchedCopy_alignedK_contigINS1_10OpaqueTypeILj4EEEjLi1ELi128ELi1ELi8EEEvPT_NS1_25CatArrInputTensorMetadataIS5_T0_XT2_EXT3_EEENS1_16TensorSizeStrideIS8_Lj4EEEiS8_ --------------------------
	.section	.nv.constant0._ZN2at6native40_GLOBAL__N__2351210d_8_Shape_cu_49f7391c35CatArrayBatchedCopy_alignedK_contigINS1_10OpaqueTypeILj4EEEjLi1ELi128ELi1ELi8EEEvPT_NS1_25CatArrInputTensorMetadataIS5_T0_XT2_EXT3_EEENS1_16TensorSizeStrideIS8_Lj4EEEiS8_,"a",@progbits
	.sectionflags	@""
	.align	4
.nv.constant0._ZN2at6native40_GLOBAL__N__2351210d_8_Shape_cu_49f7391c35CatArrayBatchedCopy_alignedK_contigINS1_10OpaqueTypeILj4EEEjLi1ELi128ELi1ELi8EEEvPT_NS1_25CatArrInputTensorMetadataIS5_T0_XT2_EXT3_EEENS1_16TensorSizeStrideIS8_Lj4EEEiS8_:
	.zero		3664


//--------------------- .nv.constant0._ZN2at6native40_GLOBAL__N__2351210d_8_Shape_cu_49f7391c35CatArrayBatchedCopy_alignedK_contigINS1_10OpaqueTypeILj4EEEjLi1ELi128ELi1ELi16EEEvPT_NS1_25CatArrInputTensorMetadataIS5_T0_XT2_EXT3_EEENS1_16TensorSizeStrideIS8_Lj4EEEiS8_ --------------------------
	.section	.nv.constant0._ZN2at6native40_GLOBAL__N__2351210d_8_Shape_cu_49f7391c35CatArrayBatchedCopy_alignedK_contigINS1_10OpaqueTypeILj4EEEjLi1ELi128ELi1ELi16EEEvPT_NS1_25CatArrInputTensorMetadataIS5_T0_XT2_EXT3_EEENS1_16TensorSizeStrideIS8_Lj4EEEiS8_,"a",@progbits
	.sectionflags	@""
	.align	4
.nv.constant0._ZN2at6native40_GLOBAL__N__2351210d_8_Shape_cu_49f7391c35CatArrayBatchedCopy_alignedK_contigINS1_10OpaqueTypeILj4EEEjLi1ELi128ELi1ELi16EEEvPT_NS1_25CatArrInputTensorMetadataIS5_T0_XT2_EXT3_EEENS1_16TensorSizeStrideIS8_Lj4EEEiS8_:
	.zero		3664


//--------------------- .nv.constant0._ZN2at6native40_GLOBAL__N__2351210d_8_Shape_cu_49f7391c30CatArrayBatchedCopy_vectorizedINS1_10OpaqueTypeILj4EEEjLi1ELi128ELi1ELi16ELi4EEEvPcNS1_25CatArrInputTensorMetadataIT_T0_XT2_EXT3_EEENS1_16TensorSizeStrideIS8_Lj4EEEiS8_ --------------------------
	.section	.nv.constant0._ZN2at6native40_GLOBAL__N__2351210d_8_Shape_cu_49f7391c30CatArrayBatchedCopy_vectorizedINS1_10OpaqueTypeILj4EEEjLi1ELi128ELi1ELi16ELi4EEEvPcNS1_25CatArrInputTensorMetadataIT_T0_XT2_EXT3_EEENS1_16TensorSizeStrideIS8_Lj4EEEiS8_,"a",@progbits
	.sectionflags	@""
	.align	4
.nv.constant0._ZN2at6native40_GLOBAL__N__2351210d_8_Shape_cu_49f7391c30CatArrayBatchedCopy_vectorizedINS1_10OpaqueTypeILj4EEEjLi1ELi128ELi1ELi16ELi4EEEvPcNS1_25CatArrInputTensorMetadataIT_T0_XT2_EXT3_EEENS1_16TensorSizeStrideIS8_Lj4EEEiS8_:
	.zero		3664


//--------------------- .nv.constant0._ZN2at6native40_GLOBAL__N__2351210d_8_Shape_cu_49f7391c19CatArrayBatchedCopyINS1_10OpaqueTypeILj2EEEjLi4ELi128ELi1EEEvPT_NS1_25CatArrInputTensorMetadataIS5_T0_XT2_EXT3_EEENS1_16TensorSizeStrideIS8_Lj4EEEiS8_ --------------------------
	.section	.nv.constant0._ZN2at6native40_GLOBAL__N__2351210d_8_Shape_cu_49f7391c19CatArrayBatchedCopyINS1_10OpaqueTypeILj2EEEjLi4ELi128ELi1EEEvPT_NS1_25CatArrInputTensorMetadataIS5_T0_XT2_EXT3_EEENS1_16TensorSizeStrideIS8_Lj4EEEiS8_,"a",@progbits
	.sectionflags	@""
	.align	4
.nv.constant0._ZN2at6native40_GLOBAL__N__2351210d_8_Shape_cu_49f7391c19CatArrayBatchedCopyINS1_10OpaqueTypeILj2EEEjLi4ELi128ELi1EEEvPT_NS1_25CatArrInputTensorMetadataIS5_T0_XT2_EXT3_EEENS1_16TensorSizeStrideIS8_Lj4EEEiS8_:
	.zero		3664


//--------------------- .nv.constant0._ZN2at6native40_GLOBAL__N__2351210d_8_Shape_cu_49f7391c26CatArrayBatchedCopy_contigINS1_10OpaqueTypeILj2EEEjLi4ELi128ELi1EEEvPT_NS1_25CatArrInputTensorMetadataIS5_T0_XT2_EXT3_EEENS1_16TensorSizeStrideIS8_Lj4EEEiS8_ --------------------------
	.section	.nv.constant0._ZN2at6native40_GLOBAL__N__2351210d_8_Shape_cu_49f7391c26CatArrayBatchedCopy_contigINS1_10OpaqueTypeILj2EEEjLi4ELi128ELi1EEEvPT_NS1_25CatArrInputTensorMetadataIS5_T0_XT2_EXT3_EEENS1_16TensorSizeStrideIS8_Lj4EEEiS8_,"a",@progbits
	.sectionflags	@""
	.align	4
.nv.constant0._ZN2at6native40_GLOBAL__N__2351210d_8_Shape_cu_49f7391c26CatArrayBatchedCopy_contigINS1_10OpaqueTypeILj2EEEjLi4ELi128ELi1EEEvPT_NS1_25CatArrInputTensorMetadataIS5_T0_XT2_EXT3_EEENS1_16TensorSizeStrideIS8_Lj4EEEiS8_:
	.zero		3664


//--------------------- .nv.constant0._ZN2at6native40_GLOBAL__N__2351210d_8_Shape_cu_49f7391c35CatArrayBatchedCopy_alignedK_contigINS1_10OpaqueTypeILj2EEEjLi4ELi128ELi1ELi8EEEvPT_NS1_25CatArrInputTensorMetadataIS5_T0_XT2_EXT3_EEENS1_16TensorSizeStrideIS8_Lj4EEEiS8_ --------------------------
	.section	.nv.constant0._ZN2at6native40_GLOBAL__N__2351210d_8_Shape_cu_49f7391c35CatArrayBatchedCopy_alignedK_contigINS1_10OpaqueTypeILj2EEEjLi4ELi128ELi1ELi8EEEvPT_NS1_25CatArrInputTensorMetadataIS5_T0_XT2_EXT3_EEENS1_16TensorSizeStrideIS8_Lj4EEEiS8_,"a",@progbits
	.sectionflags	@""
	.align	4
.nv.constant0._ZN2at6native40_GLOBAL__N__2351210d_8_Shape_cu_49f7391c35CatArrayBatchedCopy_alignedK_contigINS1_10OpaqueTypeILj2EEEjLi4ELi128ELi1ELi8EEEvPT_NS1_25CatArrInputTensorMetadataIS5_T0_XT2_EXT3_EEENS1_16TensorSizeStrideIS8_Lj4EEEiS8_:
	.zero		3664


//--------------------- .nv.constant0._ZN2at6native40_GLOBAL__N__2351210d_8_Shape_cu_49f7391c35CatArrayBatchedCopy_alignedK_contigINS1_10OpaqueTypeILj2EEEjLi4ELi128ELi1ELi16EEEvPT_NS1_25CatArrInputTensorMetadataIS5_T0_XT2_EXT3_EEENS1_16TensorSizeStrideIS8_Lj4EEEiS8_ --------------------------
	.section	.nv.constant0._ZN2at6native40_GLOBAL__N__2351210d_8_Shape_cu_49f7391c35CatArrayBatchedCopy_alignedK_contigINS1_10OpaqueTypeILj2EEEjLi4ELi128ELi1ELi16EEEvPT_NS1_25CatArrInputTensorMetadataIS5_T0_XT2_EXT3_EEENS1_16TensorSizeStrideIS8_Lj4EEEiS8_,"a",@progbits
	.sectionflags	@""
	.align	4
.nv.constant0._ZN2at6native40_GLOBAL__N__2351210d_8_Shape_cu_49f7391c35CatArrayBatchedCopy_alignedK_contigINS1_10OpaqueTypeILj2EEEjLi4ELi128ELi1ELi16EEEvPT_NS1_25CatArrInputTensorMetadataIS5_T0_XT2_EXT3_EEENS1_16TensorSizeStrideIS8_Lj4EEEiS8_:
	.zero		3664


//--------------------- .nv.constant0._ZN2at6native40_GLOBAL__N__2351210d_8_Shape_cu_49f7391c30CatArrayBatchedCopy_vectorizedINS1_10OpaqueTypeILj2EEEjLi4ELi128ELi1ELi16ELi8EEEvPcNS1_25CatArrInputTensorMetadataIT_T0_XT2_EXT3_EEENS1_16TensorSizeStrideIS8_Lj4EEEiS8_ --------------------------
	.section	.nv.constant0._ZN2at6native40_GLOBAL__N__2351210d_8_Shape_cu_49f7391c30CatArrayBatchedCopy_vectorizedINS1_10OpaqueTypeILj2EEEjLi4ELi128ELi1ELi16ELi8EEEvPcNS1_25CatArrInputTensorMetadataIT_T0_XT2_EXT3_EEENS1_16TensorSizeStrideIS8_Lj4EEEiS8_,"a",@progbits
	.sectionflags	@""
	.align	4
.nv.constant0._ZN2at6native40_GLOBAL__N__2351210d_8_Shape_cu_49f7391c30CatArrayBatchedCopy_vectorizedINS1_10OpaqueTypeILj2EEEjLi4ELi128ELi1ELi16ELi8EEEvPcNS1_25CatArrInputTensorMetadataIT_T0_XT2_EXT3_EEENS1_16TensorSizeStrideIS8_Lj4EEEiS8_:
	.zero		3664


//--------------------- .nv.constant0._ZN2at6native40_GLOBAL__N__2351210d_8_Shape_cu_49f7391c19CatArrayBatchedCopyINS1_10OpaqueTypeILj2EEEjLi3ELi128ELi1EEEvPT_NS1_25CatArrInputTensorMetadataIS5_T0_XT2_EXT3_EEENS1_16TensorSizeStrideIS8_Lj4EEEiS8_ --------------------------
	.section	.nv.constant0._ZN2at6native40_GLOBAL__N__2351210d_8_Shape_cu_49f7391c19CatArrayBatchedCopyINS1_10OpaqueTypeILj2EEEjLi3ELi128ELi1EEEvPT_NS1_25CatArrInputTensorMetadataIS5_T0_XT2_EXT3_EEENS1_16TensorSizeStrideIS8_Lj4EEEiS8_,"a",@progbits
	.sectionflags	@""
	.align	4
.nv.constant0._ZN2at6native40_GLOBAL__N__2351210d_8_Shape_cu_49f7391c19CatArrayBatchedCopyINS1_10OpaqueTypeILj2EEEjLi3ELi128ELi1EEEvPT_NS1_25CatArrInputTensorMetadataIS5_T0_XT2_EXT3_EEENS1_16TensorSizeStrideIS8_Lj4EEEiS8_:
	.zero		3664


//--------------------- .nv.constant0._ZN2at6native40_GLOBAL__N__2351210d_8_Shape_cu_49f7391c26CatArrayBatchedCopy_contigINS1_10OpaqueTypeILj2EEEjLi3ELi128ELi1EEEvPT_NS1_25CatArrInputTensorMetadataIS5_T0_XT2_EXT3_EEENS1_16TensorSizeStrideIS8_Lj4EEEiS8_ --------------------------
	.section	.nv.constant0._ZN2at6native40_GLOBAL__N__2351210d_8_Shape_cu_49f7391c26CatArrayBatchedCopy_contigINS1_10OpaqueTypeILj2EEEjLi3ELi128ELi1EEEvPT_NS1_25CatArrInputTensorMetadataIS5_T0_XT2_EXT3_EEENS1_16TensorSizeStrideIS8_Lj4EEEiS8_,"a",@progbits
	.sectionflags	@""
	.align	4
.nv.constant0._ZN2at6native40_GLOBAL__N__2351210d_8_Shape_cu_49f7391c26CatArrayBatchedCopy_contigINS1_10OpaqueTypeILj2EEEjLi3ELi128ELi1EEEvPT_NS1_25CatArrInputTensorMetadataIS5_T0_XT2_EXT3_EEENS1_16TensorSizeStrideIS8_Lj4EEEiS8_:
	.zero		3664


//--------------------- .nv.constant0._ZN2at6native40_GLOBAL__N__2351210d_8_Shape_cu_49f7391c35CatArrayBatchedCopy_alignedK_contigINS1_10OpaqueTypeILj2EEEjLi3ELi128ELi1ELi8EEEvPT_NS1_25CatArrInputTensorMetadataIS5_T0_XT2_EXT3_EEENS1_16TensorSizeStrideIS8_Lj4EEEiS8_ --------------------------
	.section	.nv.constant0._ZN2at6native40_GLOBAL__N__2351210d_8_Shape_cu_49f7391c35CatArrayBatchedCopy_alignedK_contigINS1_10OpaqueTypeILj2EEEjLi3ELi128ELi1ELi8EEEvPT_NS1_25CatArrInputTensorMetadataIS5_T0_XT2_EXT3_EEENS1_16TensorSizeStrideIS8_Lj4EEEiS8_,"a",@progbits
	.sectionflags	@""
	.align	4
.nv.constant0._ZN2at6native40_GLOBAL__N__2351210d_8_Shape_cu_49f7391c35CatArrayBatchedCopy_alignedK_contigINS1_10OpaqueTypeILj2EEEjLi3ELi128ELi1ELi8EEEvPT_NS1_25CatArrInputTensorMetadataIS5_T0_XT2_EXT3_EEENS1_16TensorSizeStrideIS8_Lj4EEEiS8_:
	.zero		3664


//--------------------- .nv.constant0._ZN2at6native40_GLOBAL__N__2351210d_8_Shape_cu_49f7391c35CatArrayBatchedCopy_alignedK_contigINS1_10OpaqueTypeILj2EEEjLi3ELi128ELi1ELi16EEEvPT_NS1_25CatArrInputTensorMetadataIS5_T0_XT2_EXT3_EEENS1_16TensorSizeStrideIS8_Lj4EEEiS8_ --------------------------
	.section	.nv.constant0._ZN2at6native40_GLOBAL__N__2351210d_8_Shape_cu_49f7391c35CatArrayBatchedCopy_alignedK_contigINS1_10OpaqueTypeILj2EEEjLi3ELi128ELi1ELi16EEEvPT_NS1_25CatArrInputTensorMetadataIS5_T0_XT2_EXT3_EEENS1_16TensorSizeStrideIS8_Lj4EEEiS8_,"a",@progbits
	.sectionflags	@""
	.align	4
.nv.constant0._ZN2at6native40_GLOBAL__N__2351210d_8_Shape_cu_49f7391c35CatArrayBatchedCopy_alignedK_contigINS1_10OpaqueTypeILj2EEEjLi3ELi128ELi1ELi16EEEvPT_NS1_25CatArrInputTensorMetadataIS5_T0_XT2_EXT3_EEENS1_16TensorSizeStrideIS8_Lj4EEEiS8_:
	.zero		3664


//--------------------- .nv.constant0._ZN2at6native40_GLOBAL__N__2351210d_8_Shape_cu_49f7391c30CatArrayBatchedCopy_vectorizedINS1_10OpaqueTypeILj2EEEjLi3ELi128ELi1ELi16ELi8EEEvPcNS1_25CatArrInputTensorMetadataIT_T0_XT2_EXT3_EEENS1_16TensorSizeStrideIS8_Lj4EEEiS8_ --------------------------
	.section	.nv.constant0._ZN2at6native40_GLOBAL__N__2351210d_8_Shape_cu_49f7391c30CatArrayBatchedCopy_vectorizedINS1_10OpaqueTypeILj2EEEjLi3ELi128ELi1ELi16ELi8EEEvPcNS1_25CatArrInputTensorMetadataIT_T0_XT2_EXT3_EEENS1_16TensorSizeStrideIS8_Lj4EEEiS8_,"a",@progbits
	.sectionflags	@""
	.align	4
.nv.constant0._ZN2at6native40_GLOBAL__N__2351210d_8_Shape_cu_49f7391c30CatArrayBatchedCopy_vectorizedINS1_10OpaqueTypeILj2EEEjLi3ELi128ELi1ELi16ELi8EEEvPcNS1_25CatArrInputTensorMetadataIT_T0_XT2_EXT3_EEENS1_16TensorSizeStrideIS8_Lj4EEEiS8_:
	.zero		3664


//--------------------- .nv.constant0._ZN2at6native40_GLOBAL__N__2351210d_8_Shape_cu_49f7391c19CatArrayBatchedCopyINS1_10OpaqueTypeILj2EEEjLi2ELi128ELi1EEEvPT_NS1_25CatArrInputTensorMetadataIS5_T0_XT2_EXT3_EEENS1_16TensorSizeStrideIS8_Lj4EEEiS8_ --------------------------
	.section	.nv.constant0._ZN2at6native40_GLOBAL__N__2351210d_8_Shape_cu_49f7391c19CatArrayBatchedCopyINS1_10OpaqueTypeILj2EEEjLi2ELi128ELi1EEEvPT_NS1_25CatArrInputTensorMetadataIS5_T0_XT2_EXT3_EEENS1_16TensorSizeStrideIS8_Lj4EEEiS8_,"a",@progbits
	.sectionflags	@""
	.align	4
.nv.constant0._ZN2at6native40_GLOBAL__N__2351210d_8_Shape_cu_49f7391c19CatArrayBatchedCopyINS1_10OpaqueTypeILj2EEEjLi2ELi128ELi1EEEvPT_NS1_25CatArrInputTensorMetadataIS5_T0_XT2_EXT3_EEENS1_16TensorSizeStrideIS8_Lj4EEEiS8_:
	.zero		3664


//--------------------- .nv.constant0._ZN2at6native40_GLOBAL__N__2351210d_8_Shape_cu_49f7391c26CatArrayBatchedCopy_contigINS1_10OpaqueTypeILj2EEEjLi2ELi128ELi1EEEvPT_NS1_25CatArrInputTensorMetadataIS5_T0_XT2_EXT3_EEENS1_16TensorSizeStrideIS8_Lj4EEEiS8_ --------------------------
	.section	.nv.constant0._ZN2at6native40_GLOBAL__N__2351210d_8_Shape_cu_49f7391c26CatArrayBatchedCopy_contigINS1_10OpaqueTypeILj2EEEjLi2ELi128ELi1EEEvPT_NS1_25CatArrInputTensorMetadataIS5_T0_XT2_EXT3_EEENS1_16TensorSizeStrideIS8_Lj4EEEiS8_,"a",@progbits
	.sectionflags	@""
	.align	4
.nv.constant0._ZN2at6native40_GLOBAL__N__2351210d_8_Shape_cu_49f7391c26CatArrayBatchedCopy_contigINS1_10OpaqueTypeILj2EEEjLi2ELi128ELi1EEEvPT_NS1_25CatArrInputTensorMetadataIS5_T0_XT2_EXT3_EEENS1_16TensorSizeStrideIS8_Lj4EEEiS8_:
	.zero		3664


//--------------------- .nv.constant0._ZN2at6native40_GLOBAL__N__2351210d_8_Shape_cu_49f7391c35CatArrayBatchedCopy_alignedK_contigINS1_10OpaqueTypeILj2EEEjLi2ELi128ELi1ELi8EEEvPT_NS1_25CatArrInputTensorMetadataIS5_T0_XT2_EXT3_EEENS1_16TensorSizeStrideIS8_Lj4EEEiS8_ --------------------------
	.section	.nv.constant0._ZN2at6native40_GLOBAL__N__2351210d_8_Shape_cu_49f7391c35CatArrayBatchedCopy_alignedK_contigINS1_10OpaqueTypeILj2EEEjLi2ELi128ELi1ELi8EEEvPT_NS1_25CatArrInputTensorMetadataIS5_T0_XT2_EXT3_EEENS1_16TensorSizeStrideIS8_Lj4EEEiS8_,"a",@progbits
	.sectionflags	@""
	.align	4
.nv.constant0._ZN2at6native40_GLOBAL__N__2351210d_8_Shape_cu_49f7391c35CatArrayBatchedCopy_alignedK_contigINS1_10OpaqueTypeILj2EEEjLi2ELi128ELi1ELi8EEEvPT_NS1_25CatArrInputTensorMetadataIS5_T0_XT2_EXT3_EEENS1_16TensorSizeStrideIS8_Lj4EEEiS8_:
	.zero		3664


//--------------------- .nv.constant0._ZN2at6native40_GLOBAL__N__2351210d_8_Shape_cu_49f7391c35CatArrayBatchedCopy_alignedK_contigINS1_10OpaqueTypeILj2EEEjLi2ELi128ELi1ELi16EEEvPT_NS1_25CatArrInputTensorMetadataIS5_T0_XT2_EXT3_EEENS1_16TensorSizeStrideIS8_Lj4EEEiS8_ --------------------------
	.section	.nv.constant0._ZN2at6native40_GLOBAL__N__2351210d_8_Shape_cu_49f7391c35CatArrayBatchedCopy_alignedK_contigINS1_10OpaqueTypeILj2EEEjLi2ELi128ELi1ELi16EEEvPT_NS1_25CatArrInputTensorMetadataIS5_T0_XT2_EXT3_EEENS1_16TensorSizeStrideIS8_Lj4EEEiS8_,"a",@progbits
	.sectionflags	@""
	.align	4
.nv.constant0._ZN2at6native40_GLOBAL__N__2351210d_8_Shape_cu_49f7391c35CatArrayBatchedCopy_alignedK_contigINS1_10OpaqueTypeILj2EEEjLi2ELi128ELi1ELi16EEEvPT_NS1_25CatArrInputTensorMetadataIS5_T0_XT2_EXT3_EEENS1_16TensorSizeStrideIS8_Lj4EEEiS8_:
	.zero		3664


//--------------------- .nv.constant0._ZN2at6native40_GLOBAL__N__2351210d_8_Shape_cu_49f7391c30CatArrayBatchedCopy_vectorizedINS1_10OpaqueTypeILj2EEEjLi2ELi128ELi1ELi16ELi8EEEvPcNS1_25CatArrInputTensorMetadataIT_T0_XT2_EXT3_EEENS1_16TensorSizeStrideIS8_Lj4EEEiS8_ --------------------------
	.section	.nv.constant0._ZN2at6native40_GLOBAL__N__2351210d_8_Shape_cu_49f7391c30CatArrayBatchedCopy_vectorizedINS1_10OpaqueTypeILj2EEEjLi2ELi128ELi1ELi16ELi8EEEvPcNS1_25CatArrInputTensorMetadataIT_T0_XT2_EXT3_EEENS1_16TensorSizeStrideIS8_Lj4EEEiS8_,"a",@progbits
	.sectionflags	@""
	.align	4
.nv.constant0._ZN2at6native40_GLOBAL__N__2351210d_8_Shape_cu_49f7391c30CatArrayBatchedCopy_vectorizedINS1_10OpaqueTypeILj2EEEjLi2ELi128ELi1ELi16ELi8EEEvPcNS1_25CatArrInputTensorMetadataIT_T0_XT2_EXT3_EEENS1_16TensorSizeStrideIS8_Lj4EEEiS8_:
	.zero		3664


//--------------------- .nv.constant0._ZN2at6native40_GLOBAL__N__2351210d_8_Shape_cu_49f7391c19CatArrayBatchedCopyINS1_10OpaqueTypeILj2EEEjLi1ELi128ELi1EEEvPT_NS1_25CatArrInputTensorMetadataIS5_T0_XT2_EXT3_EEENS1_16TensorSizeStrideIS8_Lj4EEEiS8_ --------------------------
	.section	.nv.constant0._ZN2at6native40_GLOBAL__N__2351210d_8_Shape_cu_49f7391c19CatArrayBatchedCopyINS1_10OpaqueTypeILj2EEEjLi1ELi128ELi1EEEvPT_NS1_25CatArrInputTensorMetadataIS5_T0_XT2_EXT3_EEENS1_16TensorSizeStrideIS8_Lj4EEEiS8_,"a",@progbits
	.sectionflags	@""
	.align	4
.nv.constant0._ZN2at6native40_GLOBAL__N__2351210d_8_Shape_cu_49f7391c19CatArrayBatchedCopyINS1_10OpaqueTypeILj2EEEjLi1ELi128ELi1EEEvPT_NS1_25CatArrInputTensorMetadataIS5_T0_XT2_EXT3_EEENS1_16TensorSizeStrideIS8_Lj4EEEiS8_:
	.zero		3664


//--------------------- .nv.constant0._ZN2at6native40_GLOBAL__N__2351210d_8_Shape_cu_49f7391c26CatArrayBatchedCopy_contigINS1_10OpaqueTypeILj2EEEjLi1ELi128ELi1EEEvPT_NS1_25CatArrInputTensorMetadataIS5_T0_XT2_EXT3_EEENS1_16TensorSizeStrideIS8_Lj4EEEiS8_ --------------------------
	.section	.nv.constant0._ZN2at6native40_GLOBAL__N__2351210d_8_Shape_cu_49f7391c26CatArrayBatchedCopy_contigINS1_10OpaqueTypeILj2EEEjLi1ELi128ELi1EEEvPT_NS1_25CatArrInputTensorMetadataIS5_T0_XT2_EXT3_EEENS1_16TensorSizeStrideIS8_Lj4EEEiS8_,"a",@progbits
	.sectionflags	@""
	.align	4
.nv.constant0._ZN2at6native40_GLOBAL__N__2351210d_8_Shape_cu_49f7391c26CatArrayBatchedCopy_contigINS1_10OpaqueTypeILj2EEEjLi1ELi128ELi1EEEvPT_NS1_25CatArrInputTensorMetadataIS5_T0_XT2_EXT3_EEENS1_16TensorSizeStrideIS8_Lj4EEEiS8_:
	.zero		3664


//--------------------- .nv.constant0._ZN2at6native40_GLOBAL__N__2351210d_8_Shape_cu_49f7391c35CatArrayBatchedCopy_alignedK_contigINS1_10OpaqueTypeILj2EEEjLi1ELi128ELi1ELi8EEEvPT_NS1_25CatArrInputTensorMetadataIS5_T0_XT2_EXT3_EEENS1_16TensorSizeStrideIS8_Lj4EEEiS8_ --------------------------
	.section	.nv.constant0._ZN2at6native40_GLOBAL__N__2351210d_8_Shape_cu_49f7391c35CatArrayBatchedCopy_alignedK_contigINS1_10OpaqueTypeILj2EEEjLi1ELi128ELi1ELi8EEEvPT_NS1_25CatArrInputTensorMetadataIS5_T0_XT2_EXT3_EEENS1_16TensorSizeStrideIS8_Lj4EEEiS8_,"a",@progbits
	.sectionflags	@""
	.align	4
.nv.constant0._ZN2at6native40_GLOBAL__N__2351210d_8_Shape_cu_49f7391c35CatArrayBatchedCopy_alignedK_contigINS1_10OpaqueTypeILj2EEEjLi1ELi128ELi1ELi8EEEvPT_NS1_25CatArrInputTensorMetadataIS5_T0_XT2_EXT3_EEENS1_16TensorSizeStrideIS8_Lj4EEEiS8_:
	.zero		3664


//--------------------- .nv.constant0._ZN2at6native40_GLOBAL__N__2351210d_8_Shape_cu_49f7391c35CatArrayBatchedCopy_alignedK_contigINS1_10OpaqueTypeILj2EEEjLi1ELi128ELi1ELi16EEEvPT_NS1_25CatArrInputTensorMetadataIS5_T0_XT2_EXT3_EEENS1_16TensorSizeStrideIS8_Lj4EEEiS8_ --------------------------
	.section	.nv.constant0._ZN2at6native40_GLOBAL__N__2351210d_8_Shape_cu_49f7391c35CatArrayBatchedCopy_alignedK_contigINS1_10OpaqueTypeILj2EEEjLi1ELi128ELi1ELi16EEEvPT_NS1_25CatArrInputTensorMetadataIS5_T0_XT2_EXT3_EEENS1_16TensorSizeStrideIS8_Lj4EEEiS8_,"a",@progbits
	.sectionflags	@""
	.align	4
.nv.constant0._ZN2at6native40_GLOBAL__N__2351210d_8_Shape_cu_49f7391c35CatArrayBatchedCopy_alignedK_contigINS1_10OpaqueTypeILj2EEEjLi1ELi128ELi1ELi16EEEvPT_NS1_25CatArrInputTensorMetadataIS5_T0_XT2_EXT3_EEENS1_16TensorSizeStrideIS8_Lj4EEEiS8_:
	.zero		3664


//--------------------- .nv.constant0._ZN2at6native40_GLOBAL__N__2351210d_8_Shape_cu_49f7391c30CatArrayBatchedCopy_vectorizedINS1_10OpaqueTypeILj2EEEjLi1ELi128ELi1ELi16ELi8EEEvPcNS1_25CatArrInputTensorMetadataIT_T0_XT2_EXT3_EEENS1_16TensorSizeStrideIS8_Lj4EEEiS8_ --------------------------
	.section	.nv.constant0._ZN2at6native40_GLOBAL__N__2351210d_8_Shape_cu_49f7391c30CatArrayBatchedCopy_vectorizedINS1_10OpaqueTypeILj2EEEjLi1ELi128ELi1ELi16ELi8EEEvPcNS1_25CatArrInputTensorMetadataIT_T0_XT2_EXT3_EEENS1_16TensorSizeStrideIS8_Lj4EEEiS8_,"a",@progbits
	.sectionflags	@""
	.align	4
.nv.constant0._ZN2at6native40_GLOBAL__N__2351210d_8_Shape_cu_49f7391c30CatArrayBatchedCopy_vectorizedINS1_10OpaqueTypeILj2EEEjLi1ELi128ELi1ELi16ELi8EEEvPcNS1_25CatArrInputTensorMetadataIT_T0_XT2_EXT3_EEENS1_16TensorSizeStrideIS8_Lj4EEEiS8_:
	.zero		3664


//--------------------- .nv.constant0._ZN2at6native40_GLOBAL__N__2351210d_8_Shape_cu_49f7391c19CatArrayBatchedCopyINS1_10OpaqueTypeILj1EEEjLi4ELi128ELi1EEEvPT_NS1_25CatArrInputTensorMetadataIS5_T0_XT2_EXT3_EEENS1_16TensorSizeStrideIS8_Lj4EEEiS8_ --------------------------
	.section	.nv.constant0._ZN2at6native40_GLOBAL__N__2351210d_8_Shape_cu_49f7391c19CatArrayBatchedCopyINS1_10OpaqueTypeILj1EEEjLi4ELi128ELi1EEEvPT_NS1_25CatArrInputTensorMetadataIS5_T0_XT2_EXT3_EEENS1_16TensorSizeStrideIS8_Lj4EEEiS8_,"a",@progbits
	.sectionflags	@""
	.align	4
.nv.constant0._ZN2at6native40_GLOBAL__N__2351210d_8_Shape_cu_49f7391c19CatArrayBatchedCopyINS1_10OpaqueTypeILj1EEEjLi4ELi128ELi1EEEvPT_NS1_25CatArrInputTensorMetadataIS5_T0_XT2_EXT3_EEENS1_16TensorSizeStrideIS8_Lj4EEEiS8_:
	.zero		3664


//--------------------- .nv.constant0._ZN2at6native40_GLOBAL__N__2351210d_8_Shape_cu_49f7391c26CatArrayBatchedCopy_contigINS1_10OpaqueTypeILj1EEEjLi4ELi128ELi1EEEvPT_NS1_25CatArrInputTensorMetadataIS5_T0_XT2_EXT3_EEENS1_16TensorSizeStrideIS8_Lj4EEEiS8_ --------------------------
	.section	.nv.constant0._ZN2at6native40_GLOBAL__N__2351210d_8_Shape_cu_49f7391c26CatArrayBatchedCopy_contigINS1_10OpaqueTypeILj1EEEjLi4ELi128ELi1EEEvPT_NS1_25CatArrInputTensorMetadataIS5_T0_XT2_EXT3_EEENS1_16TensorSizeStrideIS8_Lj4EEEiS8_,"a",@progbits
	.sectionflags	@""
	.align	4
.nv.constant0._ZN2at6native40_GLOBAL__N__2351210d_8_Shape_cu_49f7391c26CatArrayBatchedCopy_contigINS1_10OpaqueTypeILj1EEEjLi4ELi128ELi1EEEvPT_NS1_25CatArrInputTensorMetadataIS5_T0_XT2_EXT3_EEENS1_16TensorSizeStrideIS8_Lj4EEEiS8_:
	.zero		3664


//--------------------- .nv.constant0._ZN2at6native40_GLOBAL__N__2351210d_8_Shape_cu_49f7391c35CatArrayBatchedCopy_alignedK_contigINS1_10OpaqueTypeILj1EEEjLi4ELi128ELi1ELi8EEEvPT_NS1_25CatArrInputTensorMetadataIS5_T0_XT2_EXT3_EEENS1_16TensorSizeStrideIS8_Lj4EEEiS8_ --------------------------
	.section	.nv.constant0._ZN2at6native40_GLOBAL__N__2351210d_8_Shape_cu_49f7391c35CatArrayBatchedCopy_alignedK_contigINS1_10OpaqueTypeILj1EEEjLi4ELi128ELi1ELi8EEEvPT_NS1_25CatArrInputTensorMetadataIS5_T0_XT2_EXT3_EEENS1_16TensorSizeStrideIS8_Lj4EEEiS8_,"a",@progbits
	.sectionflags	@""
	.align	4
.nv.constant0._ZN2at6native40_GLOBAL__N__2351210d_8_Shape_cu_49f7391c35CatArrayBatchedCopy_alignedK_contigINS1_10OpaqueTypeILj1EEEjLi4ELi128ELi1ELi8EEEvPT_NS1_25CatArrInputTensorMetadataIS5_T0_XT2_EXT3_EEENS1_16TensorSizeStrideIS8_Lj4EEEiS8_:
	.zero		3664


//--------------------- .nv.constant0._ZN2at6native40_GLOBAL__N__2351210d_8_Shape_cu_49f7391c35CatArrayBatchedCopy_alignedK_contigINS1_10OpaqueTypeILj1EEEjLi4ELi128ELi1ELi16EEEvPT_NS1_25CatArrInputTensorMetadataIS5_T0_XT2_EXT3_EEENS1_16TensorSizeStrideIS8_Lj4EEEiS8_ --------------------------
	.section	.nv.constant0._ZN2at6native40_GLOBAL__N__2351210d_8_Shape_cu_49f7391c35CatArrayBatchedCopy_alignedK_contigINS1_10OpaqueTypeILj1EEEjLi4ELi128ELi1ELi16EEEvPT_NS1_25CatArrInputTensorMetadataIS5_T0_XT2_EXT3_EEENS1_16TensorSizeStrideIS8_Lj4EEEiS8_,"a",@progbits
	.sectionflags	@""
	.align	4
.nv.constant0._ZN2at6native40_GLOBAL__N__2351210d_8_Shape_cu_49f7391c35CatArrayBatchedCopy_alignedK_contigINS1_10OpaqueTypeILj1EEEjLi4ELi128ELi1ELi16EEEvPT_NS1_25CatArrInputTensorMetadataIS5_T0_XT2_EXT3_EEENS1_16TensorSizeStrideIS8_Lj4EEEiS8_:
	.zero		3664


//--------------------- .nv.constant0._ZN2at6native40_GLOBAL__N__2351210d_8_Shape_cu_49f7391c30CatArrayBatchedCopy_vectorizedINS1_10OpaqueTypeILj1EEEjLi4ELi128ELi1ELi16ELi16EEEvPcNS1_25CatArrInputTensorMetadataIT_T0_XT2_EXT3_EEENS1_16TensorSizeStrideIS8_Lj4EEEiS8_ --------------------------
	.section	.nv.constant0._ZN2at6native40_GLOBAL__N__2351210d_8_Shape_cu_49f7391c30CatArrayBatchedCopy_vectorizedINS1_10OpaqueTypeILj1EEEjLi4ELi128ELi1ELi16ELi16EEEvPcNS1_25CatArrInputTensorMetadataIT_T0_XT2_EXT3_EEENS1_16TensorSizeStrideIS8_Lj4EEEiS8_,"a",@progbits
	.sectionflags	@""
	.align	4
.nv.constant0._ZN2at6native40_GLOBAL__N__2351210d_8_Shape_cu_49f7391c30CatArrayBatchedCopy_vectorizedINS1_10OpaqueTypeILj1EEEjLi4ELi128ELi1ELi16ELi16EEEvPcNS1_25CatArrInputTensorMetadataIT_T0_XT2_EXT3_EEENS1_16TensorSizeStrideIS8_Lj4EEEiS8_:
	.zero		3664


//--------------------- .nv.constant0._ZN2at6native40_GLOBAL__N__2351210d_8_Shape_cu_49f7391c19CatArrayBatchedCopyINS1_10OpaqueTypeILj1EEEjLi3ELi128ELi1EEEvPT_NS1_25CatArrInputTensorMetadataIS5_T0_XT2_EXT3_EEENS1_16TensorSizeStrideIS8_Lj4EEEiS8_ --------------------------
	.section	.nv.constant0._ZN2at6native40_GLOBAL__N__2351210d_8_Shape_cu_49f7391c19CatArrayBatchedCopyINS1_10OpaqueTypeILj1EEEjLi3ELi128ELi1EEEvPT_NS1_25CatArrInputTensorMetadataIS5_T0_XT2_EXT3_EEENS1_16TensorSizeStrideIS8_Lj4EEEiS8_,"a",@progbits
	.sectionflags	@""
	.align	4
.nv.constant0._ZN2at6native40_GLOBAL__N__2351210d_8_Shape_cu_49f7391c19CatArrayBatchedCopyINS1_10OpaqueTypeILj1EEEjLi3ELi128ELi1EEEvPT_NS1_25CatArrInputTensorMetadataIS5_T0_XT2_EXT3_EEENS1_16TensorSizeStrideIS8_Lj4EEEiS8_:
	.zero		3664


//--------------------- .nv.constant0._ZN2at6native40_GLOBAL__N__2351210d_8_Shape_cu_49f7391c26CatArrayBatchedCopy_contigINS1_10OpaqueTypeILj1EEEjLi3ELi128ELi1EEEvPT_NS1_25CatArrInputTensorMetadataIS5_T0_XT2_EXT3_EEENS1_16TensorSizeStrideIS8_Lj4EEEiS8_ --------------------------
	.section	.nv.constant0._ZN2at6native40_GLOBAL__N__2351210d_8_Shape_cu_49f7391c26CatArrayBatchedCopy_contigINS1_10OpaqueTypeILj1EEEjLi3ELi128ELi1EEEvPT_NS1_25CatArrInputTensorMetadataIS5_T0_XT2_EXT3_EEENS1_16TensorSizeStrideIS8_Lj4EEEiS8_,"a",@progbits
	.sectionflags	@""
	.align	4
.nv.constant0._ZN2at6native40_GLOBAL__N__2351210d_8_Shape_cu_49f7391c26CatArrayBatchedCopy_contigINS1_10OpaqueTypeILj1EEEjLi3ELi128ELi1EEEvPT_NS1_25CatArrInputTensorMetadataIS5_T0_XT2_EXT3_EEENS1_16TensorSizeStrideIS8_Lj4EEEiS8_:
	.zero		3664


//--------------------- .nv.constant0._ZN2at6native40_GLOBAL__N__2351210d_8_Shape_cu_49f7391c35CatArrayBatchedCopy_alignedK_contigINS1_10OpaqueTypeILj1EEEjLi3ELi128ELi1ELi8EEEvPT_NS1_25CatArrInputTensorMetadataIS5_T0_XT2_EXT3_EEENS1_16TensorSizeStrideIS8_Lj4EEEiS8_ --------------------------
	.section	.nv.constant0._ZN2at6native40_GLOBAL__N__2351210d_8_Shape_cu_49f7391c35CatArrayBatchedCopy_alignedK_contigINS1_10OpaqueTypeILj1EEEjLi3ELi128ELi1ELi8EEEvPT_NS1_25CatArrInputTensorMetadataIS5_T0_XT2_EXT3_EEENS1_16TensorSizeStrideIS8_Lj4EEEiS8_,"a",@progbits
	.sectionflags	@""
	.align	4
.nv.constant0._ZN2at6native40_GLOBAL__N__2351210d_8_Shape_cu_49f7391c35CatArrayBatchedCopy_alignedK_contigINS1_10OpaqueTypeILj1EEEjLi3ELi128ELi1ELi8EEEvPT_NS1_25CatArrInputTensorMetadataIS5_T0_XT2_EXT3_EEENS1_16TensorSizeStrideIS8_Lj4EEEiS8_:
	.zero		3664


//--------------------- .nv.constant0._ZN2at6native40_GLOBAL__N__2351210d_8_Shape_cu_49f7391c35CatArrayBatchedCopy_alignedK_contigINS1_10OpaqueTypeILj1EEEjLi3ELi128ELi1ELi16EEEvPT_NS1_25CatArrInputTensorMetadataIS5_T0_XT2_EXT3_EEENS1_16TensorSizeStrideIS8_Lj4EEEiS8_ --------------------------
	.section	.nv.constant0._ZN2at6native40_GLOBAL__N__2351210d_8_Shape_cu_49f7391c35CatArrayBatchedCopy_alignedK_contigINS1_10OpaqueTypeILj1EEEjLi3ELi128ELi1ELi16EEEvPT_NS1_25CatArrInputTensorMetadataIS5_T0_XT2_EXT3_EEENS1_16TensorSizeStrideIS8_Lj4EEEiS8_,"a",@progbits
	.sectionflags	@""
	.align	4
.nv.constant0._ZN2at6native40_GLOBAL__N__2351210d_8_Shape_cu_49f7391c35CatArrayBatchedCopy_alignedK_contigINS1_10OpaqueTypeILj1EEEjLi3ELi128ELi1ELi16EEEvPT_NS1_25CatArrInputTensorMetadataIS5_T0_XT2_EXT3_EEENS1_16TensorSizeStrideIS8_Lj4EEEiS8_:
	.zero		3664


//--------------------- .nv.constant0._ZN2at6native40_GLOBAL__N__2351210d_8_Shape_cu_49f7391c30CatArrayBatchedCopy_vectorizedINS1_10OpaqueTypeILj1EEEjLi3ELi128ELi1ELi16ELi16EEEvPcNS1_25CatArrInputTensorMetadataIT_T0_XT2_EXT3_EEENS1_16TensorSizeStrideIS8_Lj4EEEiS8_ --------------------------
	.section	.nv.constant0._ZN2at6native40_GLOBAL__N__2351210d_8_Shape_cu_49f7391c30CatArrayBatchedCopy_vectorizedINS1_10OpaqueTypeILj1EEEjLi3ELi128ELi1ELi16ELi16EEEvPcNS1_25CatArrInputTensorMetadataIT_T0_XT2_EXT3_EEENS1_16TensorSizeStrideIS8_Lj4EEEiS8_,"a",@progbits
	.sectionflags	@""
	.align	4
.nv.constant0._ZN2at6native40_GLOBAL__N__2351210d_8_Shape_cu_49f7391c30CatArrayBatchedCopy_vectorizedINS1_10OpaqueTypeILj1EEEjLi3ELi128ELi1ELi16ELi16EEEvPcNS1_25CatArrInputTensorMetadataIT_T0_XT2_EXT3_EEENS1_16TensorSizeStrideIS8_Lj4EEEiS8_:
	.zero		3664


//--------------------- .nv.constant0._ZN2at6native40_GLOBAL__N__2351210d_8_Shape_cu_49f7391c19CatArrayBatchedCopyINS1_10OpaqueTypeILj1EEEjLi2ELi128ELi1EEEvPT_NS1_25CatArrInputTensorMetadataIS5_T0_XT2_EXT3_EEENS1_16TensorSizeStrideIS8_Lj4EEEiS8_ --------------------------
	.section	.nv.constant0._ZN2at6native40_GLOBAL__N__2351210d_8_Shape_cu_49f7391c19CatArrayBatchedCopyINS1_10OpaqueTypeILj1EEEjLi2ELi128ELi1EEEvPT_NS1_25CatArrInputTensorMetadataIS5_T0_XT2_EXT3_EEENS1_16TensorSizeStrideIS8_Lj4EEEiS8_,"a",@progbits
	.sectionflags	@""
	.align	4
.nv.constant0._ZN2at6native40_GLOBAL__N__2351210d_8_Shape_cu_49f7391c19CatArrayBatchedCopyINS1_10OpaqueTypeILj1EEEjLi2ELi128ELi1EEEvPT_NS1_25CatArrInputTensorMetadataIS5_T0_XT2_EXT3_EEENS1_16TensorSizeStrideIS8_Lj4EEEiS8_:
	.zero		3664


//--------------------- .nv.constant0._ZN2at6native40_GLOBAL__N__2351210d_8_Shape_cu_49f7391c26CatArrayBatchedCopy_contigINS1_10OpaqueTypeILj1EEEjLi2ELi128ELi1EEEvPT_NS1_25CatArrInputTensorMetadataIS5_T0_XT2_EXT3_EEENS1_16TensorSizeStrideIS8_Lj4EEEiS8_ --------------------------
	.section	.nv.constant0._ZN2at6native40_GLOBAL__N__2351210d_8_Shape_cu_49f7391c26CatArrayBatchedCopy_contigINS1_10OpaqueTypeILj1EEEjLi2ELi128ELi1EEEvPT_NS1_25CatArrInputTensorMetadataIS5_T0_XT2_EXT3_EEENS1_16TensorSizeStrideIS8_Lj4EEEiS8_,"a",@progbits
	.sectionflags	@""
	.align	4
.nv.constant0._ZN2at6native40_GLOBAL__N__2351210d_8_Shape_cu_49f7391c26CatArrayBatchedCopy_contigINS1_10OpaqueTypeILj1EEEjLi2ELi128ELi1EEEvPT_NS1_25CatArrInputTensorMetadataIS5_T0_XT2_EXT3_EEENS1_16TensorSizeStrideIS8_Lj4EEEiS8_:
	.zero		3664


//--------------------- .nv.constant0._ZN2at6native40_GLOBAL__N__2351210d_8_Shape_cu_49f7391c35CatArrayBatchedCopy_alignedK_contigINS1_10OpaqueTypeILj1EEEjLi2ELi128ELi1ELi8EEEvPT_NS1_25CatArrInputTensorMetadataIS5_T0_XT2_EXT3_EEENS1_16TensorSizeStrideIS8_Lj4EEEiS8_ --------------------------
	.section	.nv.constant0._ZN2at6native40_GLOBAL__N__2351210d_8_Shape_cu_49f7391c35CatArrayBatchedCopy_alignedK_contigINS1_10OpaqueTypeILj1EEEjLi2ELi128ELi1ELi8EEEvPT_NS1_25CatArrInputTensorMetadataIS5_T0_XT2_EXT3_EEENS1_16TensorSizeStrideIS8_Lj4EEEiS8_,"a",@progbits
	.sectionflags	@""
	.align	4
.nv.constant0._ZN2at6native40_GLOBAL__N__2351210d_8_Shape_cu_49f7391c35CatArrayBatchedCopy_alignedK_contigINS1_10OpaqueTypeILj1EEEjLi2ELi128ELi1ELi8EEEvPT_NS1_25CatArrInputTensorMetadataIS5_T0_XT2_EXT3_EEENS1_16TensorSizeStrideIS8_Lj4EEEiS8_:
	.zero		3664


//--------------------- .nv.constant0._ZN2at6native40_GLOBAL__N__2351210d_8_Shape_cu_49f7391c35CatArrayBatchedCopy_alignedK_contigINS1_10OpaqueTypeILj1EEEjLi2ELi128ELi1ELi16EEEvPT_NS1_25CatArrInputTensorMetadataIS5_T0_XT2_EXT3_EEENS1_16TensorSizeStrideIS8_Lj4EEEiS8_ --------------------------
	.section	.nv.constant0._ZN2at6native40_GLOBAL__N__2351210d_8_Shape_cu_49f7391c35CatArrayBatchedCopy_alignedK_contigINS1_10OpaqueTypeILj1EEEjLi2ELi128ELi1ELi16EEEvPT_NS1_25CatArrInputTensorMetadataIS5_T0_XT2_EXT3_EEENS1_16TensorSizeStrideIS8_Lj4EEEiS8_,"a",@progbits
	.sectionflags	@""
	.align	4
.nv.constant0._ZN2at6native40_GLOBAL__N__2351210d_8_Shape_cu_49f7391c35CatArrayBatchedCopy_alignedK_contigINS1_10OpaqueTypeILj1EEEjLi2ELi128ELi1ELi16EEEvPT_NS1_25CatArrInputTensorMetadataIS5_T0_XT2_EXT3_EEENS1_16TensorSizeStrideIS8_Lj4EEEiS8_:
	.zero		3664


//--------------------- .nv.constant0._ZN2at6native40_GLOBAL__N__2351210d_8_Shape_cu_49f7391c30CatArrayBatchedCopy_vectorizedINS1_10OpaqueTypeILj1EEEjLi2ELi128ELi1ELi16ELi16EEEvPcNS1_25CatArrInputTensorMetadataIT_T0_XT2_EXT3_EEENS1_16TensorSizeStrideIS8_Lj4EEEiS8_ --------------------------
	.section	.nv.constant0._ZN2at6native40_GLOBAL__N__2351210d_8_Shape_cu_49f7391c30CatArrayBatchedCopy_vectorizedINS1_10OpaqueTypeILj1EEEjLi2ELi128ELi1ELi16ELi16EEEvPcNS1_25CatArrInputTensorMetadataIT_T0_XT2_EXT3_EEENS1_16TensorSizeStrideIS8_Lj4EEEiS8_,"a",@progbits
	.sectionflags	@""
	.align	4
.nv.constant0._ZN2at6native40_GLOBAL__N__2351210d_8_Shape_cu_49f7391c30CatArrayBatchedCopy_vectorizedINS1_10OpaqueTypeILj1EEEjLi2ELi128ELi1ELi16ELi16EEEvPcNS1_25CatArrInputTensorMetadataIT_T0_XT2_EXT3_EEENS1_16TensorSizeStrideIS8_Lj4EEEiS8_:
	.zero		3664


//--------------------- .nv.constant0._ZN2at6native40_GLOBAL__N__2351210d_8_Shape_cu_49f7391c19CatArrayBatchedCopyINS1_10OpaqueTypeILj1EEEjLi1ELi128ELi1EEEvPT_NS1_25CatArrInputTensorMetadataIS5_T0_XT2_EXT3_EEENS1_16TensorSizeStrideIS8_Lj4EEEiS8_ --------------------------
	.section	.nv.constant0._ZN2at6native40_GLOBAL__N__2351210d_8_Shape_cu_49f7391c19CatArrayBatchedCopyINS1_10OpaqueTypeILj1EEEjLi1ELi128ELi1EEEvPT_NS1_25CatArrInputTensorMetadataIS5_T0_XT2_EXT3_EEENS1_16TensorSizeStrideIS8_Lj4EEEiS8_,"a",@progbits
	.sectionflags	@""
	.align	4
.nv.constant0._ZN2at6native40_GLOBAL__N__2351210d_8_Shape_cu_49f7391c19CatArrayBatchedCopyINS1_10OpaqueTypeILj1EEEjLi1ELi128ELi1EEEvPT_NS1_25CatArrInputTensorMetadataIS5_T0_XT2_EXT3_EEENS1_16TensorSizeStrideIS8_Lj4EEEiS8_:
	.zero		3664


//--------------------- .nv.constant0._ZN2at6native40_GLOBAL__N__2351210d_8_Shape_cu_49f7391c26CatArrayBatchedCopy_contigINS1_10OpaqueTypeILj1EEEjLi1ELi128ELi1EEEvPT_NS1_25CatArrInputTensorMetadataIS5_T0_XT2_EXT3_EEENS1_16TensorSizeStrideIS8_Lj4EEEiS8_ --------------------------
	.section	.nv.constant0._ZN2at6native40_GLOBAL__N__2351210d_8_Shape_cu_49f7391c26CatArrayBatchedCopy_contigINS1_10OpaqueTypeILj1EEEjLi1ELi128ELi1EEEvPT_NS1_25CatArrInputTensorMetadataIS5_T0_XT2_EXT3_EEENS1_16TensorSizeStrideIS8_Lj4EEEiS8_,"a",@progbits
	.sectionflags	@""
	.align	4
.nv.constant0._ZN2at6native40_GLOBAL__N__2351210d_8_Shape_cu_49f7391c26CatArrayBatchedCopy_contigINS1_10OpaqueTypeILj1EEEjLi1ELi128ELi1EEEvPT_NS1_25CatArrInputTensorMetadataIS5_T0_XT2_EXT3_EEENS1_16TensorSizeStrideIS8_Lj4EEEiS8_:
	.zero		3664


//--------------------- .nv.constant0._ZN2at6native40_GLOBAL__N__2351210d_8_Shape_cu_49f7391c35CatArrayBatchedCopy_alignedK_contigINS1_10OpaqueTypeILj1EEEjLi1ELi128ELi1ELi8EEEvPT_NS1_25CatArrInputTensorMetadataIS5_T0_XT2_EXT3_EEENS1_16TensorSizeStrideIS8_Lj4EEEiS8_ --------------------------
	.section	.nv.constant0._ZN2at6native40_GLOBAL__N__2351210d_8_Shape_cu_49f7391c35CatArrayBatchedCopy_alignedK_contigINS1_10OpaqueTypeILj1EEEjLi1ELi128ELi1ELi8EEEvPT_NS1_25CatArrInputTensorMetadataIS5_T0_XT2_EXT3_EEENS1_16TensorSizeStrideIS8_Lj4EEEiS8_,"a",@progbits
	.sectionflags	@""
	.align	4
.nv.constant0._ZN2at6native40_GLOBAL__N__2351210d_8_Shape_cu_49f7391c35CatArrayBatchedCopy_alignedK_contigINS1_10OpaqueTypeILj1EEEjLi1ELi128ELi1ELi8EEEvPT_NS1_25CatArrInputTensorMetadataIS5_T0_XT2_EXT3_EEENS1_16TensorSizeStrideIS8_Lj4EEEiS8_:
	.zero		3664


//--------------------- .nv.constant0._ZN2at6native40_GLOBAL__N__2351210d_8_Shape_cu_49f7391c35CatArrayBatchedCopy_alignedK_contigINS1_10OpaqueTypeILj1EEEjLi1ELi128ELi1ELi16EEEvPT_NS1_25CatArrInputTensorMetadataIS5_T0_XT2_EXT3_EEENS1_16TensorSizeStrideIS8_Lj4EEEiS8_ --------------------------
	.section	.nv.constant0._ZN2at6native40_GLOBAL__N__2351210d_8_Shape_cu_49f7391c35CatArrayBatchedCopy_alignedK_contigINS1_10OpaqueTypeILj1EEEjLi1ELi128ELi1ELi16EEEvPT_NS1_25CatArrInputTensorMetadataIS5_T0_XT2_EXT3_EEENS1_16TensorSizeStrideIS8_Lj4EEEiS8_,"a",@progbits
	.sectionflags	@""
	.align	4
.nv.constant0._ZN2at6native40_GLOBAL__N__2351210d_8_Shape_cu_49f7391c35CatArrayBatchedCopy_alignedK_contigINS1_10OpaqueTypeILj1EEEjLi1ELi128ELi1ELi16EEEvPT_NS1_25CatArrInputTensorMetadataIS5_T0_XT2_EXT3_EEENS1_16TensorSizeStrideIS8_Lj4EEEiS8_:
	.zero		3664


//--------------------- .nv.constant0._ZN2at6native40_GLOBAL__N__2351210d_8_Shape_cu_49f7391c30CatArrayBatchedCopy_vectorizedINS1_10OpaqueTypeILj1EEEjLi1ELi128ELi1ELi16ELi16EEEvPcNS1_25CatArrInputTensorMetadataIT_T0_XT2_EXT3_EEENS1_16TensorSizeStrideIS8_Lj4EEEiS8_ --------------------------
	.section	.nv.constant0._ZN2at6native40_GLOBAL__N__2351210d_8_Shape_cu_49f7391c30CatArrayBatchedCopy_vectorizedINS1_10OpaqueTypeILj1EEEjLi1ELi128ELi1ELi16ELi16EEEvPcNS1_25CatArrInputTensorMetadataIT_T0_XT2_EXT3_EEENS1_16TensorSizeStrideIS8_Lj4EEEiS8_,"a",@progbits
	.sectionflags	@""
	.align	4
.nv.constant0._ZN2at6native40_GLOBAL__N__2351210d_8_Shape_cu_49f7391c30CatArrayBatchedCopy_vectorizedINS1_10OpaqueTypeILj1EEEjLi1ELi128ELi1ELi16ELi16EEEvPcNS1_25CatArrInputTensorMetadataIT_T0_XT2_EXT3_EEENS1_16TensorSizeStrideIS8_Lj4EEEiS8_:
	.zero		3664


//--------------------- SYMBOLS --------------------------

	.type		.nv.reservedSmem.offset0,@object
	.size		.nv.reservedSmem.offset0,0x4
